//
// Generated by NVIDIA NVVM Compiler
//
// Compiler Build ID: CL-36424714
// Cuda compilation tools, release 13.0, V13.0.88
// Based on NVVM 20.0.0
//

.version 9.0
.target sm_100
.address_size 64

	// .globl	_Z6matmulP6__halfS0_S0_iiiff
.extern .shared .align 16 .b8 shared_storage[];

.visible .entry _Z6matmulP6__halfS0_S0_iiiff(
	.param .u64 .ptr .align 1 _Z6matmulP6__halfS0_S0_iiiff_param_0,
	.param .u64 .ptr .align 1 _Z6matmulP6__halfS0_S0_iiiff_param_1,
	.param .u64 .ptr .align 1 _Z6matmulP6__halfS0_S0_iiiff_param_2,
	.param .u32 _Z6matmulP6__halfS0_S0_iiiff_param_3,
	.param .u32 _Z6matmulP6__halfS0_S0_iiiff_param_4,
	.param .u32 _Z6matmulP6__halfS0_S0_iiiff_param_5,
	.param .f32 _Z6matmulP6__halfS0_S0_iiiff_param_6,
	.param .f32 _Z6matmulP6__halfS0_S0_iiiff_param_7
)
{
	.reg .pred 	%p<44>;
	.reg .b16 	%rs<9>;
	.reg .b32 	%r<3480>;
	.reg .b32 	%f<7691>;
	.reg .b64 	%rd<261>;

	ld.param.u64 	%rd14, [_Z6matmulP6__halfS0_S0_iiiff_param_0];
	ld.param.u64 	%rd15, [_Z6matmulP6__halfS0_S0_iiiff_param_1];
	ld.param.u32 	%r132, [_Z6matmulP6__halfS0_S0_iiiff_param_5];
	mov.u32 	%r1, %ctaid.y;
	mov.u32 	%r2, %tid.x;
	mov.u32 	%r3, %tid.y;
	mov.u32 	%r181, %tid.z;
	shl.b32 	%r4, %r181, 6;
	shl.b32 	%r5, %r3, 5;
	add.s32 	%r182, %r5, %r2;
	add.s32 	%r183, %r182, %r4;
	shr.u32 	%r184, %r183, 2;
	shl.b32 	%r185, %r2, 3;
	shl.b32 	%r186, %r2, 7;
	and.b32  	%r187, %r186, 256;
	shl.b32 	%r188, %r183, 2;
	and.b32  	%r189, %r188, 240;
	and.b32  	%r190, %r185, 8;
	or.b32  	%r191, %r190, %r187;
	or.b32  	%r192, %r191, %r189;
	shl.b32 	%r193, %r1, 7;
	and.b32  	%r6, %r185, 24;
	shl.b32 	%r194, %r184, 5;
	and.b32  	%r195, %r194, 1048064;
	or.b32  	%r196, %r192, %r195;
	mul.wide.u32 	%rd65, %r196, 2;
	mov.u32 	%r197, shared_storage;
	cvt.u64.u32 	%rd66, %r197;
	cvta.shared.u64 	%rd67, %rd66;
	add.s64 	%rd17, %rd67, %rd65;
	// begin inline asm
	{ .reg .u64 smem_ptr; cvta.to.shared.u64 smem_ptr, %rd17; cvt.u32.u64 %r133, smem_ptr; }

	// end inline asm
	add.s32 	%r198, %r193, %r184;
	mul.lo.s32 	%r8, %r198, %r132;
	add.s32 	%r199, %r8, %r6;
	mul.wide.s32 	%rd68, %r199, 2;
	add.s64 	%rd18, %rd14, %rd68;
	// begin inline asm
	cp.async.cg.shared.global [%r133], [%rd18], 16;

	// end inline asm
	add.s32 	%r200, %r194, 1024;
	and.b32  	%r201, %r200, 2147483136;
	or.b32  	%r202, %r192, %r201;
	mul.wide.u32 	%rd69, %r202, 2;
	add.s64 	%rd19, %rd67, %rd69;
	// begin inline asm
	{ .reg .u64 smem_ptr; cvta.to.shared.u64 smem_ptr, %rd19; cvt.u32.u64 %r135, smem_ptr; }

	// end inline asm
	add.s32 	%r203, %r198, 32;
	mul.lo.s32 	%r10, %r203, %r132;
	add.s32 	%r204, %r10, %r6;
	mul.wide.s32 	%rd70, %r204, 2;
	add.s64 	%rd20, %rd14, %rd70;
	// begin inline asm
	cp.async.cg.shared.global [%r135], [%rd20], 16;

	// end inline asm
	add.s32 	%r205, %r194, 2048;
	and.b32  	%r206, %r205, 2147483136;
	or.b32  	%r207, %r192, %r206;
	mul.wide.u32 	%rd71, %r207, 2;
	add.s64 	%rd21, %rd67, %rd71;
	// begin inline asm
	{ .reg .u64 smem_ptr; cvta.to.shared.u64 smem_ptr, %rd21; cvt.u32.u64 %r137, smem_ptr; }

	// end inline asm
	add.s32 	%r208, %r198, 64;
	mul.lo.s32 	%r12, %r208, %r132;
	add.s32 	%r209, %r12, %r6;
	mul.wide.s32 	%rd72, %r209, 2;
	add.s64 	%rd22, %rd14, %rd72;
	// begin inline asm
	cp.async.cg.shared.global [%r137], [%rd22], 16;

	// end inline asm
	add.s32 	%r210, %r194, 3072;
	and.b32  	%r211, %r210, 2147483136;
	or.b32  	%r212, %r192, %r211;
	mul.wide.u32 	%rd73, %r212, 2;
	add.s64 	%rd23, %rd67, %rd73;
	// begin inline asm
	{ .reg .u64 smem_ptr; cvta.to.shared.u64 smem_ptr, %rd23; cvt.u32.u64 %r139, smem_ptr; }

	// end inline asm
	add.s32 	%r213, %r198, 96;
	mul.lo.s32 	%r14, %r213, %r132;
	add.s32 	%r214, %r14, %r6;
	mul.wide.s32 	%rd74, %r214, 2;
	add.s64 	%rd24, %rd14, %rd74;
	// begin inline asm
	cp.async.cg.shared.global [%r139], [%rd24], 16;

	// end inline asm
	mov.u32 	%r215, %ctaid.x;
	shl.b32 	%r15, %r215, 7;
	add.s64 	%rd25, %rd17, 32768;
	// begin inline asm
	{ .reg .u64 smem_ptr; cvta.to.shared.u64 smem_ptr, %rd25; cvt.u32.u64 %r141, smem_ptr; }

	// end inline asm
	add.s32 	%r216, %r15, %r184;
	mul.lo.s32 	%r17, %r216, %r132;
	add.s32 	%r217, %r17, %r6;
	mul.wide.s32 	%rd75, %r217, 2;
	add.s64 	%rd26, %rd15, %rd75;
	// begin inline asm
	cp.async.cg.shared.global [%r141], [%rd26], 16;

	// end inline asm
	add.s64 	%rd27, %rd19, 32768;
	// begin inline asm
	{ .reg .u64 smem_ptr; cvta.to.shared.u64 smem_ptr, %rd27; cvt.u32.u64 %r143, smem_ptr; }

	// end inline asm
	add.s32 	%r218, %r216, 32;
	mul.lo.s32 	%r19, %r218, %r132;
	add.s32 	%r219, %r19, %r6;
	mul.wide.s32 	%rd76, %r219, 2;
	add.s64 	%rd28, %rd15, %rd76;
	// begin inline asm
	cp.async.cg.shared.global [%r143], [%rd28], 16;

	// end inline asm
	add.s64 	%rd29, %rd21, 32768;
	// begin inline asm
	{ .reg .u64 smem_ptr; cvta.to.shared.u64 smem_ptr, %rd29; cvt.u32.u64 %r145, smem_ptr; }

	// end inline asm
	add.s32 	%r220, %r216, 64;
	mul.lo.s32 	%r21, %r220, %r132;
	add.s32 	%r221, %r21, %r6;
	mul.wide.s32 	%rd77, %r221, 2;
	add.s64 	%rd30, %rd15, %rd77;
	// begin inline asm
	cp.async.cg.shared.global [%r145], [%rd30], 16;

	// end inline asm
	add.s64 	%rd31, %rd23, 32768;
	// begin inline asm
	{ .reg .u64 smem_ptr; cvta.to.shared.u64 smem_ptr, %rd31; cvt.u32.u64 %r147, smem_ptr; }

	// end inline asm
	add.s32 	%r222, %r216, 96;
	mul.lo.s32 	%r23, %r222, %r132;
	add.s32 	%r223, %r23, %r6;
	mul.wide.s32 	%rd78, %r223, 2;
	add.s64 	%rd32, %rd15, %rd78;
	// begin inline asm
	cp.async.cg.shared.global [%r147], [%rd32], 16;

	// end inline asm
	// begin inline asm
	cp.async.commit_group;

	// end inline asm
	add.s64 	%rd33, %rd17, 8192;
	// begin inline asm
	{ .reg .u64 smem_ptr; cvta.to.shared.u64 smem_ptr, %rd33; cvt.u32.u64 %r149, smem_ptr; }

	// end inline asm
	cvt.s64.s32 	%rd79, %r8;
	cvt.u64.u32 	%rd80, %r6;
	add.s64 	%rd81, %rd80, %rd79;
	shl.b64 	%rd82, %rd81, 1;
	add.s64 	%rd5, %rd14, %rd82;
	add.s64 	%rd34, %rd5, 64;
	// begin inline asm
	cp.async.cg.shared.global [%r149], [%rd34], 16;

	// end inline asm
	add.s64 	%rd35, %rd19, 8192;
	// begin inline asm
	{ .reg .u64 smem_ptr; cvta.to.shared.u64 smem_ptr, %rd35; cvt.u32.u64 %r151, smem_ptr; }

	// end inline asm
	cvt.s64.s32 	%rd83, %r10;
	add.s64 	%rd84, %rd80, %rd83;
	shl.b64 	%rd85, %rd84, 1;
	add.s64 	%rd6, %rd14, %rd85;
	add.s64 	%rd36, %rd6, 64;
	// begin inline asm
	cp.async.cg.shared.global [%r151], [%rd36], 16;

	// end inline asm
	add.s64 	%rd37, %rd21, 8192;
	// begin inline asm
	{ .reg .u64 smem_ptr; cvta.to.shared.u64 smem_ptr, %rd37; cvt.u32.u64 %r153, smem_ptr; }

	// end inline asm
	cvt.s64.s32 	%rd86, %r12;
	add.s64 	%rd87, %rd80, %rd86;
	shl.b64 	%rd88, %rd87, 1;
	add.s64 	%rd7, %rd14, %rd88;
	add.s64 	%rd38, %rd7, 64;
	// begin inline asm
	cp.async.cg.shared.global [%r153], [%rd38], 16;

	// end inline asm
	add.s64 	%rd39, %rd23, 8192;
	// begin inline asm
	{ .reg .u64 smem_ptr; cvta.to.shared.u64 smem_ptr, %rd39; cvt.u32.u64 %r155, smem_ptr; }

	// end inline asm
	cvt.s64.s32 	%rd89, %r14;
	add.s64 	%rd90, %rd80, %rd89;
	shl.b64 	%rd91, %rd90, 1;
	add.s64 	%rd8, %rd14, %rd91;
	add.s64 	%rd40, %rd8, 64;
	// begin inline asm
	cp.async.cg.shared.global [%r155], [%rd40], 16;

	// end inline asm
	add.s64 	%rd41, %rd17, 40960;
	// begin inline asm
	{ .reg .u64 smem_ptr; cvta.to.shared.u64 smem_ptr, %rd41; cvt.u32.u64 %r157, smem_ptr; }

	// end inline asm
	cvt.s64.s32 	%rd92, %r17;
	add.s64 	%rd93, %rd80, %rd92;
	shl.b64 	%rd94, %rd93, 1;
	add.s64 	%rd9, %rd15, %rd94;
	add.s64 	%rd42, %rd9, 64;
	// begin inline asm
	cp.async.cg.shared.global [%r157], [%rd42], 16;

	// end inline asm
	add.s64 	%rd43, %rd19, 40960;
	// begin inline asm
	{ .reg .u64 smem_ptr; cvta.to.shared.u64 smem_ptr, %rd43; cvt.u32.u64 %r159, smem_ptr; }

	// end inline asm
	cvt.s64.s32 	%rd95, %r19;
	add.s64 	%rd96, %rd80, %rd95;
	shl.b64 	%rd97, %rd96, 1;
	add.s64 	%rd10, %rd15, %rd97;
	add.s64 	%rd44, %rd10, 64;
	// begin inline asm
	cp.async.cg.shared.global [%r159], [%rd44], 16;

	// end inline asm
	add.s64 	%rd45, %rd21, 40960;
	// begin inline asm
	{ .reg .u64 smem_ptr; cvta.to.shared.u64 smem_ptr, %rd45; cvt.u32.u64 %r161, smem_ptr; }

	// end inline asm
	cvt.s64.s32 	%rd98, %r21;
	add.s64 	%rd99, %rd80, %rd98;
	shl.b64 	%rd100, %rd99, 1;
	add.s64 	%rd11, %rd15, %rd100;
	add.s64 	%rd46, %rd11, 64;
	// begin inline asm
	cp.async.cg.shared.global [%r161], [%rd46], 16;

	// end inline asm
	add.s64 	%rd47, %rd23, 40960;
	// begin inline asm
	{ .reg .u64 smem_ptr; cvta.to.shared.u64 smem_ptr, %rd47; cvt.u32.u64 %r163, smem_ptr; }

	// end inline asm
	cvt.s64.s32 	%rd101, %r23;
	add.s64 	%rd102, %rd80, %rd101;
	shl.b64 	%rd103, %rd102, 1;
	add.s64 	%rd12, %rd15, %rd103;
	add.s64 	%rd48, %rd12, 64;
	// begin inline asm
	cp.async.cg.shared.global [%r163], [%rd48], 16;

	// end inline asm
	// begin inline asm
	cp.async.commit_group;

	// end inline asm
	add.s64 	%rd49, %rd17, 16384;
	// begin inline asm
	{ .reg .u64 smem_ptr; cvta.to.shared.u64 smem_ptr, %rd49; cvt.u32.u64 %r165, smem_ptr; }

	// end inline asm
	add.s64 	%rd50, %rd5, 128;
	// begin inline asm
	cp.async.cg.shared.global [%r165], [%rd50], 16;

	// end inline asm
	add.s64 	%rd51, %rd19, 16384;
	// begin inline asm
	{ .reg .u64 smem_ptr; cvta.to.shared.u64 smem_ptr, %rd51; cvt.u32.u64 %r167, smem_ptr; }

	// end inline asm
	add.s64 	%rd52, %rd6, 128;
	// begin inline asm
	cp.async.cg.shared.global [%r167], [%rd52], 16;

	// end inline asm
	add.s64 	%rd53, %rd21, 16384;
	// begin inline asm
	{ .reg .u64 smem_ptr; cvta.to.shared.u64 smem_ptr, %rd53; cvt.u32.u64 %r169, smem_ptr; }

	// end inline asm
	add.s64 	%rd54, %rd7, 128;
	// begin inline asm
	cp.async.cg.shared.global [%r169], [%rd54], 16;

	// end inline asm
	add.s64 	%rd55, %rd23, 16384;
	// begin inline asm
	{ .reg .u64 smem_ptr; cvta.to.shared.u64 smem_ptr, %rd55; cvt.u32.u64 %r171, smem_ptr; }

	// end inline asm
	add.s64 	%rd56, %rd8, 128;
	// begin inline asm
	cp.async.cg.shared.global [%r171], [%rd56], 16;

	// end inline asm
	add.s64 	%rd57, %rd17, 49152;
	// begin inline asm
	{ .reg .u64 smem_ptr; cvta.to.shared.u64 smem_ptr, %rd57; cvt.u32.u64 %r173, smem_ptr; }

	// end inline asm
	add.s64 	%rd58, %rd9, 128;
	// begin inline asm
	cp.async.cg.shared.global [%r173], [%rd58], 16;

	// end inline asm
	add.s64 	%rd59, %rd19, 49152;
	// begin inline asm
	{ .reg .u64 smem_ptr; cvta.to.shared.u64 smem_ptr, %rd59; cvt.u32.u64 %r175, smem_ptr; }

	// end inline asm
	add.s64 	%rd60, %rd10, 128;
	// begin inline asm
	cp.async.cg.shared.global [%r175], [%rd60], 16;

	// end inline asm
	add.s64 	%rd61, %rd21, 49152;
	// begin inline asm
	{ .reg .u64 smem_ptr; cvta.to.shared.u64 smem_ptr, %rd61; cvt.u32.u64 %r177, smem_ptr; }

	// end inline asm
	add.s64 	%rd62, %rd11, 128;
	// begin inline asm
	cp.async.cg.shared.global [%r177], [%rd62], 16;

	// end inline asm
	add.s64 	%rd63, %rd23, 49152;
	// begin inline asm
	{ .reg .u64 smem_ptr; cvta.to.shared.u64 smem_ptr, %rd63; cvt.u32.u64 %r179, smem_ptr; }

	// end inline asm
	add.s64 	%rd64, %rd12, 128;
	// begin inline asm
	cp.async.cg.shared.global [%r179], [%rd64], 16;

	// end inline asm
	// begin inline asm
	cp.async.commit_group;

	// end inline asm
	shr.s32 	%r224, %r132, 31;
	shr.u32 	%r225, %r224, 27;
	add.s32 	%r226, %r132, %r225;
	shr.s32 	%r40, %r226, 5;
	setp.lt.s32 	%p9, %r132, 160;
	mov.f32 	%f6923, 0f00000000;
	mov.f32 	%f6924, %f6923;
	mov.f32 	%f6925, %f6923;
	mov.f32 	%f6926, %f6923;
	mov.f32 	%f6927, %f6923;
	mov.f32 	%f6928, %f6923;
	mov.f32 	%f6929, %f6923;
	mov.f32 	%f6930, %f6923;
	mov.f32 	%f6931, %f6923;
	mov.f32 	%f6932, %f6923;
	mov.f32 	%f6933, %f6923;
	mov.f32 	%f6934, %f6923;
	mov.f32 	%f6935, %f6923;
	mov.f32 	%f6936, %f6923;
	mov.f32 	%f6937, %f6923;
	mov.f32 	%f6938, %f6923;
	mov.f32 	%f6939, %f6923;
	mov.f32 	%f6940, %f6923;
	mov.f32 	%f6941, %f6923;
	mov.f32 	%f6942, %f6923;
	mov.f32 	%f6943, %f6923;
	mov.f32 	%f6944, %f6923;
	mov.f32 	%f6945, %f6923;
	mov.f32 	%f6946, %f6923;
	mov.f32 	%f6947, %f6923;
	mov.f32 	%f6948, %f6923;
	mov.f32 	%f6949, %f6923;
	mov.f32 	%f6950, %f6923;
	mov.f32 	%f6951, %f6923;
	mov.f32 	%f6952, %f6923;
	mov.f32 	%f6953, %f6923;
	mov.f32 	%f6954, %f6923;
	mov.f32 	%f6955, %f6923;
	mov.f32 	%f6956, %f6923;
	mov.f32 	%f6957, %f6923;
	mov.f32 	%f6958, %f6923;
	mov.f32 	%f6959, %f6923;
	mov.f32 	%f6960, %f6923;
	mov.f32 	%f6961, %f6923;
	mov.f32 	%f6962, %f6923;
	mov.f32 	%f6963, %f6923;
	mov.f32 	%f6964, %f6923;
	mov.f32 	%f6965, %f6923;
	mov.f32 	%f6966, %f6923;
	mov.f32 	%f6967, %f6923;
	mov.f32 	%f6968, %f6923;
	mov.f32 	%f6969, %f6923;
	mov.f32 	%f6970, %f6923;
	mov.f32 	%f6971, %f6923;
	mov.f32 	%f6972, %f6923;
	mov.f32 	%f6973, %f6923;
	mov.f32 	%f6974, %f6923;
	mov.f32 	%f6975, %f6923;
	mov.f32 	%f6976, %f6923;
	mov.f32 	%f6977, %f6923;
	mov.f32 	%f6978, %f6923;
	mov.f32 	%f6979, %f6923;
	mov.f32 	%f6980, %f6923;
	mov.f32 	%f6981, %f6923;
	mov.f32 	%f6982, %f6923;
	mov.f32 	%f6983, %f6923;
	mov.f32 	%f6984, %f6923;
	mov.f32 	%f6985, %f6923;
	mov.f32 	%f6986, %f6923;
	mov.f32 	%f6987, %f6923;
	mov.f32 	%f6988, %f6923;
	mov.f32 	%f6989, %f6923;
	mov.f32 	%f6990, %f6923;
	mov.f32 	%f6991, %f6923;
	mov.f32 	%f6992, %f6923;
	mov.f32 	%f6993, %f6923;
	mov.f32 	%f6994, %f6923;
	mov.f32 	%f6995, %f6923;
	mov.f32 	%f6996, %f6923;
	mov.f32 	%f6997, %f6923;
	mov.f32 	%f6998, %f6923;
	mov.f32 	%f6999, %f6923;
	mov.f32 	%f7000, %f6923;
	mov.f32 	%f7001, %f6923;
	mov.f32 	%f7002, %f6923;
	mov.f32 	%f7003, %f6923;
	mov.f32 	%f7004, %f6923;
	mov.f32 	%f7005, %f6923;
	mov.f32 	%f7006, %f6923;
	mov.f32 	%f7007, %f6923;
	mov.f32 	%f7008, %f6923;
	mov.f32 	%f7009, %f6923;
	mov.f32 	%f7010, %f6923;
	mov.f32 	%f7011, %f6923;
	mov.f32 	%f7012, %f6923;
	mov.f32 	%f7013, %f6923;
	mov.f32 	%f7014, %f6923;
	mov.f32 	%f7015, %f6923;
	mov.f32 	%f7016, %f6923;
	mov.f32 	%f7017, %f6923;
	mov.f32 	%f7018, %f6923;
	mov.f32 	%f7019, %f6923;
	mov.f32 	%f7020, %f6923;
	mov.f32 	%f7021, %f6923;
	mov.f32 	%f7022, %f6923;
	mov.f32 	%f7023, %f6923;
	mov.f32 	%f7024, %f6923;
	mov.f32 	%f7025, %f6923;
	mov.f32 	%f7026, %f6923;
	mov.f32 	%f7027, %f6923;
	mov.f32 	%f7028, %f6923;
	mov.f32 	%f7029, %f6923;
	mov.f32 	%f7030, %f6923;
	mov.f32 	%f7031, %f6923;
	mov.f32 	%f7032, %f6923;
	mov.f32 	%f7033, %f6923;
	mov.f32 	%f7034, %f6923;
	mov.f32 	%f7035, %f6923;
	mov.f32 	%f7036, %f6923;
	mov.f32 	%f7037, %f6923;
	mov.f32 	%f7038, %f6923;
	mov.f32 	%f7039, %f6923;
	mov.f32 	%f7040, %f6923;
	mov.f32 	%f7041, %f6923;
	mov.f32 	%f7042, %f6923;
	mov.f32 	%f7043, %f6923;
	mov.f32 	%f7044, %f6923;
	mov.f32 	%f7045, %f6923;
	mov.f32 	%f7046, %f6923;
	mov.f32 	%f7047, %f6923;
	mov.f32 	%f7048, %f6923;
	mov.f32 	%f7049, %f6923;
	mov.f32 	%f7050, %f6923;
	@%p9 bra 	$L__BB0_19;
	shr.u32 	%r228, %r2, 2;
	add.s32 	%r229, %r228, %r4;
	shl.b32 	%r230, %r2, 1;
	and.b32  	%r41, %r230, 6;
	shl.b32 	%r231, %r3, 6;
	add.s32 	%r232, %r228, %r231;
	shl.b32 	%r233, %r229, 5;
	and.b32  	%r234, %r233, 261632;
	shl.b32 	%r235, %r229, 4;
	and.b32  	%r236, %r235, 240;
	or.b32  	%r42, %r236, %r234;
	add.s32 	%r237, %r229, 8;
	shl.b32 	%r238, %r237, 5;
	and.b32  	%r239, %r238, 523776;
	shl.b32 	%r240, %r237, 4;
	and.b32  	%r241, %r240, 240;
	or.b32  	%r43, %r241, %r239;
	add.s32 	%r242, %r229, 16;
	shl.b32 	%r243, %r242, 5;
	and.b32  	%r244, %r243, 523776;
	shl.b32 	%r245, %r242, 4;
	and.b32  	%r246, %r245, 240;
	or.b32  	%r44, %r246, %r244;
	add.s32 	%r247, %r229, 24;
	shl.b32 	%r248, %r247, 5;
	and.b32  	%r249, %r248, 523776;
	shl.b32 	%r250, %r247, 4;
	and.b32  	%r251, %r250, 240;
	or.b32  	%r45, %r251, %r249;
	add.s32 	%r252, %r229, 32;
	shl.b32 	%r253, %r252, 5;
	and.b32  	%r254, %r253, 523776;
	shl.b32 	%r255, %r252, 4;
	and.b32  	%r256, %r255, 240;
	or.b32  	%r46, %r256, %r254;
	add.s32 	%r257, %r229, 40;
	shl.b32 	%r258, %r257, 5;
	and.b32  	%r259, %r258, 523776;
	shl.b32 	%r260, %r257, 4;
	and.b32  	%r261, %r260, 240;
	or.b32  	%r47, %r261, %r259;
	add.s32 	%r262, %r229, 48;
	shl.b32 	%r263, %r262, 5;
	and.b32  	%r264, %r263, 523776;
	shl.b32 	%r265, %r262, 4;
	and.b32  	%r266, %r265, 240;
	or.b32  	%r48, %r266, %r264;
	add.s32 	%r267, %r229, 56;
	shl.b32 	%r268, %r267, 5;
	and.b32  	%r269, %r268, 523776;
	shl.b32 	%r270, %r267, 4;
	and.b32  	%r271, %r270, 240;
	or.b32  	%r49, %r271, %r269;
	shl.b32 	%r272, %r232, 5;
	and.b32  	%r273, %r272, 4193792;
	shl.b32 	%r274, %r232, 4;
	and.b32  	%r275, %r274, 240;
	or.b32  	%r50, %r275, %r273;
	add.s32 	%r276, %r232, 8;
	shl.b32 	%r277, %r276, 5;
	and.b32  	%r278, %r277, 8388096;
	shl.b32 	%r279, %r276, 4;
	and.b32  	%r280, %r279, 240;
	or.b32  	%r51, %r280, %r278;
	add.s32 	%r281, %r232, 16;
	shl.b32 	%r282, %r281, 5;
	and.b32  	%r283, %r282, 8388096;
	shl.b32 	%r284, %r281, 4;
	and.b32  	%r285, %r284, 240;
	or.b32  	%r52, %r285, %r283;
	add.s32 	%r286, %r232, 24;
	shl.b32 	%r287, %r286, 5;
	and.b32  	%r288, %r287, 8388096;
	shl.b32 	%r289, %r286, 4;
	and.b32  	%r290, %r289, 240;
	or.b32  	%r53, %r290, %r288;
	add.s32 	%r291, %r232, 32;
	shl.b32 	%r292, %r291, 5;
	and.b32  	%r293, %r292, 8388096;
	shl.b32 	%r294, %r291, 4;
	and.b32  	%r295, %r294, 240;
	or.b32  	%r54, %r295, %r293;
	add.s32 	%r296, %r232, 40;
	shl.b32 	%r297, %r296, 5;
	and.b32  	%r298, %r297, 8388096;
	shl.b32 	%r299, %r296, 4;
	and.b32  	%r300, %r299, 240;
	or.b32  	%r55, %r300, %r298;
	add.s32 	%r301, %r232, 48;
	shl.b32 	%r302, %r301, 5;
	and.b32  	%r303, %r302, 8388096;
	shl.b32 	%r304, %r301, 4;
	and.b32  	%r305, %r304, 240;
	or.b32  	%r56, %r305, %r303;
	add.s32 	%r306, %r232, 56;
	shl.b32 	%r307, %r306, 5;
	and.b32  	%r308, %r307, 8388096;
	shl.b32 	%r309, %r306, 4;
	and.b32  	%r310, %r309, 240;
	or.b32  	%r57, %r310, %r308;
	mov.b32 	%r3468, 0;
	mov.f32 	%f6923, 0f00000000;
	bra.uni 	$L__BB0_3;
$L__BB0_2:
	add.s32 	%r1718, %r40, -4;
	setp.ge.s32 	%p22, %r61, %r1718;
	mov.u32 	%r3468, %r61;
	@%p22 bra 	$L__BB0_19;
$L__BB0_3:
	// begin inline asm
	cp.async.wait_group 2;

	// end inline asm
	bar.sync 	0;
	add.s32 	%r59, %r3468, 3;
	setp.ge.s32 	%p10, %r59, %r40;
	@%p10 bra 	$L__BB0_5;
	shl.b32 	%r327, %r59, 5;
	or.b32  	%r328, %r327, %r6;
	add.s64 	%rd104, %rd17, 24576;
	// begin inline asm
	{ .reg .u64 smem_ptr; cvta.to.shared.u64 smem_ptr, %rd104; cvt.u32.u64 %r311, smem_ptr; }

	// end inline asm
	add.s32 	%r329, %r328, %r8;
	mul.wide.u32 	%rd120, %r329, 2;
	add.s64 	%rd105, %rd14, %rd120;
	// begin inline asm
	cp.async.cg.shared.global [%r311], [%rd105], 16;

	// end inline asm
	add.s64 	%rd106, %rd19, 24576;
	// begin inline asm
	{ .reg .u64 smem_ptr; cvta.to.shared.u64 smem_ptr, %rd106; cvt.u32.u64 %r313, smem_ptr; }

	// end inline asm
	add.s32 	%r330, %r328, %r10;
	mul.wide.u32 	%rd121, %r330, 2;
	add.s64 	%rd107, %rd14, %rd121;
	// begin inline asm
	cp.async.cg.shared.global [%r313], [%rd107], 16;

	// end inline asm
	add.s64 	%rd108, %rd21, 24576;
	// begin inline asm
	{ .reg .u64 smem_ptr; cvta.to.shared.u64 smem_ptr, %rd108; cvt.u32.u64 %r315, smem_ptr; }

	// end inline asm
	add.s32 	%r331, %r328, %r12;
	mul.wide.u32 	%rd122, %r331, 2;
	add.s64 	%rd109, %rd14, %rd122;
	// begin inline asm
	cp.async.cg.shared.global [%r315], [%rd109], 16;

	// end inline asm
	add.s64 	%rd110, %rd23, 24576;
	// begin inline asm
	{ .reg .u64 smem_ptr; cvta.to.shared.u64 smem_ptr, %rd110; cvt.u32.u64 %r317, smem_ptr; }

	// end inline asm
	add.s32 	%r332, %r328, %r14;
	mul.wide.u32 	%rd123, %r332, 2;
	add.s64 	%rd111, %rd14, %rd123;
	// begin inline asm
	cp.async.cg.shared.global [%r317], [%rd111], 16;

	// end inline asm
	add.s64 	%rd112, %rd17, 57344;
	// begin inline asm
	{ .reg .u64 smem_ptr; cvta.to.shared.u64 smem_ptr, %rd112; cvt.u32.u64 %r319, smem_ptr; }

	// end inline asm
	add.s32 	%r333, %r328, %r17;
	mul.wide.u32 	%rd124, %r333, 2;
	add.s64 	%rd113, %rd15, %rd124;
	// begin inline asm
	cp.async.cg.shared.global [%r319], [%rd113], 16;

	// end inline asm
	add.s64 	%rd114, %rd19, 57344;
	// begin inline asm
	{ .reg .u64 smem_ptr; cvta.to.shared.u64 smem_ptr, %rd114; cvt.u32.u64 %r321, smem_ptr; }

	// end inline asm
	add.s32 	%r334, %r328, %r19;
	mul.wide.u32 	%rd125, %r334, 2;
	add.s64 	%rd115, %rd15, %rd125;
	// begin inline asm
	cp.async.cg.shared.global [%r321], [%rd115], 16;

	// end inline asm
	add.s64 	%rd116, %rd21, 57344;
	// begin inline asm
	{ .reg .u64 smem_ptr; cvta.to.shared.u64 smem_ptr, %rd116; cvt.u32.u64 %r323, smem_ptr; }

	// end inline asm
	add.s32 	%r335, %r328, %r21;
	mul.wide.u32 	%rd126, %r335, 2;
	add.s64 	%rd117, %rd15, %rd126;
	// begin inline asm
	cp.async.cg.shared.global [%r323], [%rd117], 16;

	// end inline asm
	add.s64 	%rd118, %rd23, 57344;
	// begin inline asm
	{ .reg .u64 smem_ptr; cvta.to.shared.u64 smem_ptr, %rd118; cvt.u32.u64 %r325, smem_ptr; }

	// end inline asm
	add.s32 	%r336, %r328, %r23;
	mul.wide.u32 	%rd127, %r336, 2;
	add.s64 	%rd119, %rd15, %rd127;
	// begin inline asm
	cp.async.cg.shared.global [%r325], [%rd119], 16;

	// end inline asm
	// begin inline asm
	cp.async.commit_group;

	// end inline asm
$L__BB0_5:
	mov.b32 	%r3469, 0;
	mov.pred 	%p36, -1;
$L__BB0_6:
	mov.pred 	%p1, %p36;
	add.s32 	%r531, %r3469, %r41;
	shl.b32 	%r532, %r531, 4;
	and.b32  	%r533, %r532, 256;
	add.s32 	%r534, %r42, %r41;
	add.s32 	%r535, %r534, %r533;
	shl.b32 	%r536, %r535, 1;
	add.s32 	%r538, %r197, %r536;
	ld.shared.u32 	%r338, [%r538];
	add.s32 	%r539, %r531, 8;
	shl.b32 	%r540, %r539, 4;
	and.b32  	%r541, %r540, 256;
	and.b32  	%r542, %r539, 14;
	add.s32 	%r543, %r42, %r542;
	add.s32 	%r544, %r543, %r541;
	shl.b32 	%r545, %r544, 1;
	add.s32 	%r546, %r197, %r545;
	ld.shared.u32 	%r341, [%r546];
	add.s32 	%r547, %r43, %r41;
	add.s32 	%r548, %r547, %r533;
	shl.b32 	%r549, %r548, 1;
	add.s32 	%r550, %r197, %r549;
	ld.shared.u32 	%r339, [%r550];
	add.s32 	%r551, %r43, %r542;
	add.s32 	%r552, %r551, %r541;
	shl.b32 	%r553, %r552, 1;
	add.s32 	%r554, %r197, %r553;
	ld.shared.u32 	%r342, [%r554];
	add.s32 	%r555, %r44, %r41;
	add.s32 	%r556, %r555, %r533;
	shl.b32 	%r557, %r556, 1;
	add.s32 	%r558, %r197, %r557;
	ld.shared.u32 	%r386, [%r558];
	add.s32 	%r559, %r44, %r542;
	add.s32 	%r560, %r559, %r541;
	shl.b32 	%r561, %r560, 1;
	add.s32 	%r562, %r197, %r561;
	ld.shared.u32 	%r389, [%r562];
	add.s32 	%r563, %r45, %r41;
	add.s32 	%r564, %r563, %r533;
	shl.b32 	%r565, %r564, 1;
	add.s32 	%r566, %r197, %r565;
	ld.shared.u32 	%r387, [%r566];
	add.s32 	%r567, %r45, %r542;
	add.s32 	%r568, %r567, %r541;
	shl.b32 	%r569, %r568, 1;
	add.s32 	%r570, %r197, %r569;
	ld.shared.u32 	%r390, [%r570];
	add.s32 	%r571, %r46, %r41;
	add.s32 	%r572, %r571, %r533;
	shl.b32 	%r573, %r572, 1;
	add.s32 	%r574, %r197, %r573;
	ld.shared.u32 	%r434, [%r574];
	add.s32 	%r575, %r46, %r542;
	add.s32 	%r576, %r575, %r541;
	shl.b32 	%r577, %r576, 1;
	add.s32 	%r578, %r197, %r577;
	ld.shared.u32 	%r437, [%r578];
	add.s32 	%r579, %r47, %r41;
	add.s32 	%r580, %r579, %r533;
	shl.b32 	%r581, %r580, 1;
	add.s32 	%r582, %r197, %r581;
	ld.shared.u32 	%r435, [%r582];
	add.s32 	%r583, %r47, %r542;
	add.s32 	%r584, %r583, %r541;
	shl.b32 	%r585, %r584, 1;
	add.s32 	%r586, %r197, %r585;
	ld.shared.u32 	%r438, [%r586];
	add.s32 	%r587, %r48, %r41;
	add.s32 	%r588, %r587, %r533;
	shl.b32 	%r589, %r588, 1;
	add.s32 	%r590, %r197, %r589;
	ld.shared.u32 	%r482, [%r590];
	add.s32 	%r591, %r48, %r542;
	add.s32 	%r592, %r591, %r541;
	shl.b32 	%r593, %r592, 1;
	add.s32 	%r594, %r197, %r593;
	ld.shared.u32 	%r485, [%r594];
	add.s32 	%r595, %r49, %r41;
	add.s32 	%r596, %r595, %r533;
	shl.b32 	%r597, %r596, 1;
	add.s32 	%r598, %r197, %r597;
	ld.shared.u32 	%r483, [%r598];
	add.s32 	%r599, %r49, %r542;
	add.s32 	%r600, %r599, %r541;
	shl.b32 	%r601, %r600, 1;
	add.s32 	%r602, %r197, %r601;
	ld.shared.u32 	%r486, [%r602];
	add.s32 	%r603, %r50, %r41;
	add.s32 	%r604, %r603, %r533;
	shl.b32 	%r605, %r604, 1;
	add.s32 	%r606, %r197, 32768;
	add.s32 	%r607, %r606, %r605;
	ld.shared.u32 	%r340, [%r607];
	add.s32 	%r608, %r50, %r542;
	add.s32 	%r609, %r608, %r541;
	shl.b32 	%r610, %r609, 1;
	add.s32 	%r611, %r606, %r610;
	ld.shared.u32 	%r343, [%r611];
	add.s32 	%r612, %r51, %r41;
	add.s32 	%r613, %r612, %r533;
	shl.b32 	%r614, %r613, 1;
	add.s32 	%r615, %r606, %r614;
	ld.shared.u32 	%r346, [%r615];
	add.s32 	%r616, %r51, %r542;
	add.s32 	%r617, %r616, %r541;
	shl.b32 	%r618, %r617, 1;
	add.s32 	%r619, %r606, %r618;
	ld.shared.u32 	%r349, [%r619];
	add.s32 	%r620, %r52, %r41;
	add.s32 	%r621, %r620, %r533;
	shl.b32 	%r622, %r621, 1;
	add.s32 	%r623, %r606, %r622;
	ld.shared.u32 	%r352, [%r623];
	add.s32 	%r624, %r52, %r542;
	add.s32 	%r625, %r624, %r541;
	shl.b32 	%r626, %r625, 1;
	add.s32 	%r627, %r606, %r626;
	ld.shared.u32 	%r355, [%r627];
	add.s32 	%r628, %r53, %r41;
	add.s32 	%r629, %r628, %r533;
	shl.b32 	%r630, %r629, 1;
	add.s32 	%r631, %r606, %r630;
	ld.shared.u32 	%r358, [%r631];
	add.s32 	%r632, %r53, %r542;
	add.s32 	%r633, %r632, %r541;
	shl.b32 	%r634, %r633, 1;
	add.s32 	%r635, %r606, %r634;
	ld.shared.u32 	%r361, [%r635];
	add.s32 	%r636, %r54, %r41;
	add.s32 	%r637, %r636, %r533;
	shl.b32 	%r638, %r637, 1;
	add.s32 	%r639, %r606, %r638;
	ld.shared.u32 	%r364, [%r639];
	add.s32 	%r640, %r54, %r542;
	add.s32 	%r641, %r640, %r541;
	shl.b32 	%r642, %r641, 1;
	add.s32 	%r643, %r606, %r642;
	ld.shared.u32 	%r367, [%r643];
	add.s32 	%r644, %r55, %r41;
	add.s32 	%r645, %r644, %r533;
	shl.b32 	%r646, %r645, 1;
	add.s32 	%r647, %r606, %r646;
	ld.shared.u32 	%r370, [%r647];
	add.s32 	%r648, %r55, %r542;
	add.s32 	%r649, %r648, %r541;
	shl.b32 	%r650, %r649, 1;
	add.s32 	%r651, %r606, %r650;
	ld.shared.u32 	%r373, [%r651];
	add.s32 	%r652, %r56, %r41;
	add.s32 	%r653, %r652, %r533;
	shl.b32 	%r654, %r653, 1;
	add.s32 	%r655, %r606, %r654;
	ld.shared.u32 	%r376, [%r655];
	add.s32 	%r656, %r56, %r542;
	add.s32 	%r657, %r656, %r541;
	shl.b32 	%r658, %r657, 1;
	add.s32 	%r659, %r606, %r658;
	ld.shared.u32 	%r379, [%r659];
	add.s32 	%r660, %r57, %r41;
	add.s32 	%r661, %r660, %r533;
	shl.b32 	%r662, %r661, 1;
	add.s32 	%r663, %r606, %r662;
	ld.shared.u32 	%r382, [%r663];
	add.s32 	%r664, %r57, %r542;
	add.s32 	%r665, %r664, %r541;
	shl.b32 	%r666, %r665, 1;
	add.s32 	%r667, %r606, %r666;
	ld.shared.u32 	%r385, [%r667];
	// begin inline asm
	mma.sync.aligned.m16n8k8.row.col.f32.f16.f16.f32 {%f2307,  %f2308,  %f2309,  %f2310},{%r338,  %r339},{%r340},{%f7050,  %f7049,  %f7046,  %f7045};

	// end inline asm
	// begin inline asm
	mma.sync.aligned.m16n8k8.row.col.f32.f16.f16.f32 {%f7050,  %f7049,  %f7046,  %f7045},{%r341,  %r342},{%r343},{%f2307,  %f2308,  %f2309,  %f2310};

	// end inline asm
	// begin inline asm
	mma.sync.aligned.m16n8k8.row.col.f32.f16.f16.f32 {%f2323,  %f2324,  %f2325,  %f2326},{%r338,  %r339},{%r346},{%f7048,  %f7047,  %f7044,  %f7043};

	// end inline asm
	// begin inline asm
	mma.sync.aligned.m16n8k8.row.col.f32.f16.f16.f32 {%f7048,  %f7047,  %f7044,  %f7043},{%r341,  %r342},{%r349},{%f2323,  %f2324,  %f2325,  %f2326};

	// end inline asm
	// begin inline asm
	mma.sync.aligned.m16n8k8.row.col.f32.f16.f16.f32 {%f2339,  %f2340,  %f2341,  %f2342},{%r338,  %r339},{%r352},{%f7042,  %f7041,  %f7038,  %f7037};

	// end inline asm
	// begin inline asm
	mma.sync.aligned.m16n8k8.row.col.f32.f16.f16.f32 {%f7042,  %f7041,  %f7038,  %f7037},{%r341,  %r342},{%r355},{%f2339,  %f2340,  %f2341,  %f2342};

	// end inline asm
	// begin inline asm
	mma.sync.aligned.m16n8k8.row.col.f32.f16.f16.f32 {%f2355,  %f2356,  %f2357,  %f2358},{%r338,  %r339},{%r358},{%f7040,  %f7039,  %f7036,  %f7035};

	// end inline asm
	// begin inline asm
	mma.sync.aligned.m16n8k8.row.col.f32.f16.f16.f32 {%f7040,  %f7039,  %f7036,  %f7035},{%r341,  %r342},{%r361},{%f2355,  %f2356,  %f2357,  %f2358};

	// end inline asm
	// begin inline asm
	mma.sync.aligned.m16n8k8.row.col.f32.f16.f16.f32 {%f2371,  %f2372,  %f2373,  %f2374},{%r338,  %r339},{%r364},{%f7034,  %f7033,  %f7030,  %f7029};

	// end inline asm
	// begin inline asm
	mma.sync.aligned.m16n8k8.row.col.f32.f16.f16.f32 {%f7034,  %f7033,  %f7030,  %f7029},{%r341,  %r342},{%r367},{%f2371,  %f2372,  %f2373,  %f2374};

	// end inline asm
	// begin inline asm
	mma.sync.aligned.m16n8k8.row.col.f32.f16.f16.f32 {%f2387,  %f2388,  %f2389,  %f2390},{%r338,  %r339},{%r370},{%f7032,  %f7031,  %f7028,  %f7027};

	// end inline asm
	// begin inline asm
	mma.sync.aligned.m16n8k8.row.col.f32.f16.f16.f32 {%f7032,  %f7031,  %f7028,  %f7027},{%r341,  %r342},{%r373},{%f2387,  %f2388,  %f2389,  %f2390};

	// end inline asm
	// begin inline asm
	mma.sync.aligned.m16n8k8.row.col.f32.f16.f16.f32 {%f2403,  %f2404,  %f2405,  %f2406},{%r338,  %r339},{%r376},{%f7026,  %f7025,  %f7022,  %f7021};

	// end inline asm
	// begin inline asm
	mma.sync.aligned.m16n8k8.row.col.f32.f16.f16.f32 {%f7026,  %f7025,  %f7022,  %f7021},{%r341,  %r342},{%r379},{%f2403,  %f2404,  %f2405,  %f2406};

	// end inline asm
	// begin inline asm
	mma.sync.aligned.m16n8k8.row.col.f32.f16.f16.f32 {%f2419,  %f2420,  %f2421,  %f2422},{%r338,  %r339},{%r382},{%f7024,  %f7023,  %f7020,  %f7019};

	// end inline asm
	// begin inline asm
	mma.sync.aligned.m16n8k8.row.col.f32.f16.f16.f32 {%f7024,  %f7023,  %f7020,  %f7019},{%r341,  %r342},{%r385},{%f2419,  %f2420,  %f2421,  %f2422};

	// end inline asm
	// begin inline asm
	mma.sync.aligned.m16n8k8.row.col.f32.f16.f16.f32 {%f2435,  %f2436,  %f2437,  %f2438},{%r386,  %r387},{%r340},{%f7018,  %f7017,  %f7014,  %f7013};

	// end inline asm
	// begin inline asm
	mma.sync.aligned.m16n8k8.row.col.f32.f16.f16.f32 {%f7018,  %f7017,  %f7014,  %f7013},{%r389,  %r390},{%r343},{%f2435,  %f2436,  %f2437,  %f2438};

	// end inline asm
	// begin inline asm
	mma.sync.aligned.m16n8k8.row.col.f32.f16.f16.f32 {%f2451,  %f2452,  %f2453,  %f2454},{%r386,  %r387},{%r346},{%f7016,  %f7015,  %f7012,  %f7011};

	// end inline asm
	// begin inline asm
	mma.sync.aligned.m16n8k8.row.col.f32.f16.f16.f32 {%f7016,  %f7015,  %f7012,  %f7011},{%r389,  %r390},{%r349},{%f2451,  %f2452,  %f2453,  %f2454};

	// end inline asm
	// begin inline asm
	mma.sync.aligned.m16n8k8.row.col.f32.f16.f16.f32 {%f2467,  %f2468,  %f2469,  %f2470},{%r386,  %r387},{%r352},{%f7010,  %f7009,  %f7006,  %f7005};

	// end inline asm
	// begin inline asm
	mma.sync.aligned.m16n8k8.row.col.f32.f16.f16.f32 {%f7010,  %f7009,  %f7006,  %f7005},{%r389,  %r390},{%r355},{%f2467,  %f2468,  %f2469,  %f2470};

	// end inline asm
	// begin inline asm
	mma.sync.aligned.m16n8k8.row.col.f32.f16.f16.f32 {%f2483,  %f2484,  %f2485,  %f2486},{%r386,  %r387},{%r358},{%f7008,  %f7007,  %f7004,  %f7003};

	// end inline asm
	// begin inline asm
	mma.sync.aligned.m16n8k8.row.col.f32.f16.f16.f32 {%f7008,  %f7007,  %f7004,  %f7003},{%r389,  %r390},{%r361},{%f2483,  %f2484,  %f2485,  %f2486};

	// end inline asm
	// begin inline asm
	mma.sync.aligned.m16n8k8.row.col.f32.f16.f16.f32 {%f2499,  %f2500,  %f2501,  %f2502},{%r386,  %r387},{%r364},{%f7002,  %f7001,  %f6998,  %f6997};

	// end inline asm
	// begin inline asm
	mma.sync.aligned.m16n8k8.row.col.f32.f16.f16.f32 {%f7002,  %f7001,  %f6998,  %f6997},{%r389,  %r390},{%r367},{%f2499,  %f2500,  %f2501,  %f2502};

	// end inline asm
	// begin inline asm
	mma.sync.aligned.m16n8k8.row.col.f32.f16.f16.f32 {%f2515,  %f2516,  %f2517,  %f2518},{%r386,  %r387},{%r370},{%f7000,  %f6999,  %f6996,  %f6995};

	// end inline asm
	// begin inline asm
	mma.sync.aligned.m16n8k8.row.col.f32.f16.f16.f32 {%f7000,  %f6999,  %f6996,  %f6995},{%r389,  %r390},{%r373},{%f2515,  %f2516,  %f2517,  %f2518};

	// end inline asm
	// begin inline asm
	mma.sync.aligned.m16n8k8.row.col.f32.f16.f16.f32 {%f2531,  %f2532,  %f2533,  %f2534},{%r386,  %r387},{%r376},{%f6994,  %f6993,  %f6990,  %f6989};

	// end inline asm
	// begin inline asm
	mma.sync.aligned.m16n8k8.row.col.f32.f16.f16.f32 {%f6994,  %f6993,  %f6990,  %f6989},{%r389,  %r390},{%r379},{%f2531,  %f2532,  %f2533,  %f2534};

	// end inline asm
	// begin inline asm
	mma.sync.aligned.m16n8k8.row.col.f32.f16.f16.f32 {%f2547,  %f2548,  %f2549,  %f2550},{%r386,  %r387},{%r382},{%f6992,  %f6991,  %f6988,  %f6987};

	// end inline asm
	// begin inline asm
	mma.sync.aligned.m16n8k8.row.col.f32.f16.f16.f32 {%f6992,  %f6991,  %f6988,  %f6987},{%r389,  %r390},{%r385},{%f2547,  %f2548,  %f2549,  %f2550};

	// end inline asm
	// begin inline asm
	mma.sync.aligned.m16n8k8.row.col.f32.f16.f16.f32 {%f2563,  %f2564,  %f2565,  %f2566},{%r434,  %r435},{%r340},{%f6986,  %f6985,  %f6982,  %f6981};

	// end inline asm
	// begin inline asm
	mma.sync.aligned.m16n8k8.row.col.f32.f16.f16.f32 {%f6986,  %f6985,  %f6982,  %f6981},{%r437,  %r438},{%r343},{%f2563,  %f2564,  %f2565,  %f2566};

	// end inline asm
	// begin inline asm
	mma.sync.aligned.m16n8k8.row.col.f32.f16.f16.f32 {%f2579,  %f2580,  %f2581,  %f2582},{%r434,  %r435},{%r346},{%f6984,  %f6983,  %f6980,  %f6979};

	// end inline asm
	// begin inline asm
	mma.sync.aligned.m16n8k8.row.col.f32.f16.f16.f32 {%f6984,  %f6983,  %f6980,  %f6979},{%r437,  %r438},{%r349},{%f2579,  %f2580,  %f2581,  %f2582};

	// end inline asm
	// begin inline asm
	mma.sync.aligned.m16n8k8.row.col.f32.f16.f16.f32 {%f2595,  %f2596,  %f2597,  %f2598},{%r434,  %r435},{%r352},{%f6978,  %f6977,  %f6974,  %f6973};

	// end inline asm
	// begin inline asm
	mma.sync.aligned.m16n8k8.row.col.f32.f16.f16.f32 {%f6978,  %f6977,  %f6974,  %f6973},{%r437,  %r438},{%r355},{%f2595,  %f2596,  %f2597,  %f2598};

	// end inline asm
	// begin inline asm
	mma.sync.aligned.m16n8k8.row.col.f32.f16.f16.f32 {%f2611,  %f2612,  %f2613,  %f2614},{%r434,  %r435},{%r358},{%f6976,  %f6975,  %f6972,  %f6971};

	// end inline asm
	// begin inline asm
	mma.sync.aligned.m16n8k8.row.col.f32.f16.f16.f32 {%f6976,  %f6975,  %f6972,  %f6971},{%r437,  %r438},{%r361},{%f2611,  %f2612,  %f2613,  %f2614};

	// end inline asm
	// begin inline asm
	mma.sync.aligned.m16n8k8.row.col.f32.f16.f16.f32 {%f2627,  %f2628,  %f2629,  %f2630},{%r434,  %r435},{%r364},{%f6970,  %f6969,  %f6966,  %f6965};

	// end inline asm
	// begin inline asm
	mma.sync.aligned.m16n8k8.row.col.f32.f16.f16.f32 {%f6970,  %f6969,  %f6966,  %f6965},{%r437,  %r438},{%r367},{%f2627,  %f2628,  %f2629,  %f2630};

	// end inline asm
	// begin inline asm
	mma.sync.aligned.m16n8k8.row.col.f32.f16.f16.f32 {%f2643,  %f2644,  %f2645,  %f2646},{%r434,  %r435},{%r370},{%f6968,  %f6967,  %f6964,  %f6963};

	// end inline asm
	// begin inline asm
	mma.sync.aligned.m16n8k8.row.col.f32.f16.f16.f32 {%f6968,  %f6967,  %f6964,  %f6963},{%r437,  %r438},{%r373},{%f2643,  %f2644,  %f2645,  %f2646};

	// end inline asm
	// begin inline asm
	mma.sync.aligned.m16n8k8.row.col.f32.f16.f16.f32 {%f2659,  %f2660,  %f2661,  %f2662},{%r434,  %r435},{%r376},{%f6962,  %f6961,  %f6958,  %f6957};

	// end inline asm
	// begin inline asm
	mma.sync.aligned.m16n8k8.row.col.f32.f16.f16.f32 {%f6962,  %f6961,  %f6958,  %f6957},{%r437,  %r438},{%r379},{%f2659,  %f2660,  %f2661,  %f2662};

	// end inline asm
	// begin inline asm
	mma.sync.aligned.m16n8k8.row.col.f32.f16.f16.f32 {%f2675,  %f2676,  %f2677,  %f2678},{%r434,  %r435},{%r382},{%f6960,  %f6959,  %f6956,  %f6955};

	// end inline asm
	// begin inline asm
	mma.sync.aligned.m16n8k8.row.col.f32.f16.f16.f32 {%f6960,  %f6959,  %f6956,  %f6955},{%r437,  %r438},{%r385},{%f2675,  %f2676,  %f2677,  %f2678};

	// end inline asm
	// begin inline asm
	mma.sync.aligned.m16n8k8.row.col.f32.f16.f16.f32 {%f2691,  %f2692,  %f2693,  %f2694},{%r482,  %r483},{%r340},{%f6954,  %f6953,  %f6950,  %f6949};

	// end inline asm
	// begin inline asm
	mma.sync.aligned.m16n8k8.row.col.f32.f16.f16.f32 {%f6954,  %f6953,  %f6950,  %f6949},{%r485,  %r486},{%r343},{%f2691,  %f2692,  %f2693,  %f2694};

	// end inline asm
	// begin inline asm
	mma.sync.aligned.m16n8k8.row.col.f32.f16.f16.f32 {%f2707,  %f2708,  %f2709,  %f2710},{%r482,  %r483},{%r346},{%f6952,  %f6951,  %f6948,  %f6947};

	// end inline asm
	// begin inline asm
	mma.sync.aligned.m16n8k8.row.col.f32.f16.f16.f32 {%f6952,  %f6951,  %f6948,  %f6947},{%r485,  %r486},{%r349},{%f2707,  %f2708,  %f2709,  %f2710};

	// end inline asm
	// begin inline asm
	mma.sync.aligned.m16n8k8.row.col.f32.f16.f16.f32 {%f2723,  %f2724,  %f2725,  %f2726},{%r482,  %r483},{%r352},{%f6946,  %f6945,  %f6942,  %f6941};

	// end inline asm
	// begin inline asm
	mma.sync.aligned.m16n8k8.row.col.f32.f16.f16.f32 {%f6946,  %f6945,  %f6942,  %f6941},{%r485,  %r486},{%r355},{%f2723,  %f2724,  %f2725,  %f2726};

	// end inline asm
	// begin inline asm
	mma.sync.aligned.m16n8k8.row.col.f32.f16.f16.f32 {%f2739,  %f2740,  %f2741,  %f2742},{%r482,  %r483},{%r358},{%f6944,  %f6943,  %f6940,  %f6939};

	// end inline asm
	// begin inline asm
	mma.sync.aligned.m16n8k8.row.col.f32.f16.f16.f32 {%f6944,  %f6943,  %f6940,  %f6939},{%r485,  %r486},{%r361},{%f2739,  %f2740,  %f2741,  %f2742};

	// end inline asm
	// begin inline asm
	mma.sync.aligned.m16n8k8.row.col.f32.f16.f16.f32 {%f2755,  %f2756,  %f2757,  %f2758},{%r482,  %r483},{%r364},{%f6938,  %f6937,  %f6934,  %f6933};

	// end inline asm
	// begin inline asm
	mma.sync.aligned.m16n8k8.row.col.f32.f16.f16.f32 {%f6938,  %f6937,  %f6934,  %f6933},{%r485,  %r486},{%r367},{%f2755,  %f2756,  %f2757,  %f2758};

	// end inline asm
	// begin inline asm
	mma.sync.aligned.m16n8k8.row.col.f32.f16.f16.f32 {%f2771,  %f2772,  %f2773,  %f2774},{%r482,  %r483},{%r370},{%f6936,  %f6935,  %f6932,  %f6931};

	// end inline asm
	// begin inline asm
	mma.sync.aligned.m16n8k8.row.col.f32.f16.f16.f32 {%f6936,  %f6935,  %f6932,  %f6931},{%r485,  %r486},{%r373},{%f2771,  %f2772,  %f2773,  %f2774};

	// end inline asm
	// begin inline asm
	mma.sync.aligned.m16n8k8.row.col.f32.f16.f16.f32 {%f2787,  %f2788,  %f2789,  %f2790},{%r482,  %r483},{%r376},{%f6930,  %f6929,  %f6926,  %f6925};

	// end inline asm
	// begin inline asm
	mma.sync.aligned.m16n8k8.row.col.f32.f16.f16.f32 {%f6930,  %f6929,  %f6926,  %f6925},{%r485,  %r486},{%r379},{%f2787,  %f2788,  %f2789,  %f2790};

	// end inline asm
	// begin inline asm
	mma.sync.aligned.m16n8k8.row.col.f32.f16.f16.f32 {%f2803,  %f2804,  %f2805,  %f2806},{%r482,  %r483},{%r382},{%f6928,  %f6927,  %f6924,  %f6923};

	// end inline asm
	// begin inline asm
	mma.sync.aligned.m16n8k8.row.col.f32.f16.f16.f32 {%f6928,  %f6927,  %f6924,  %f6923},{%r485,  %r486},{%r385},{%f2803,  %f2804,  %f2805,  %f2806};

	// end inline asm
	mov.b32 	%r3469, 16;
	mov.pred 	%p36, 0;
	@%p1 bra 	$L__BB0_6;
	// begin inline asm
	cp.async.wait_group 2;

	// end inline asm
	bar.sync 	0;
	add.s32 	%r61, %r3468, 4;
	setp.ge.s32 	%p13, %r61, %r40;
	@%p13 bra 	$L__BB0_9;
	shl.b32 	%r676, %r61, 5;
	or.b32  	%r677, %r676, %r6;
	add.s32 	%r678, %r677, %r8;
	mul.wide.u32 	%rd136, %r678, 2;
	add.s64 	%rd128, %rd14, %rd136;
	// begin inline asm
	cp.async.cg.shared.global [%r133], [%rd128], 16;

	// end inline asm
	add.s32 	%r679, %r677, %r10;
	mul.wide.u32 	%rd137, %r679, 2;
	add.s64 	%rd129, %rd14, %rd137;
	// begin inline asm
	cp.async.cg.shared.global [%r135], [%rd129], 16;

	// end inline asm
	add.s32 	%r680, %r677, %r12;
	mul.wide.u32 	%rd138, %r680, 2;
	add.s64 	%rd130, %rd14, %rd138;
	// begin inline asm
	cp.async.cg.shared.global [%r137], [%rd130], 16;

	// end inline asm
	add.s32 	%r681, %r677, %r14;
	mul.wide.u32 	%rd139, %r681, 2;
	add.s64 	%rd131, %rd14, %rd139;
	// begin inline asm
	cp.async.cg.shared.global [%r139], [%rd131], 16;

	// end inline asm
	add.s32 	%r682, %r677, %r17;
	mul.wide.u32 	%rd140, %r682, 2;
	add.s64 	%rd132, %rd15, %rd140;
	// begin inline asm
	cp.async.cg.shared.global [%r141], [%rd132], 16;

	// end inline asm
	add.s32 	%r683, %r677, %r19;
	mul.wide.u32 	%rd141, %r683, 2;
	add.s64 	%rd133, %rd15, %rd141;
	// begin inline asm
	cp.async.cg.shared.global [%r143], [%rd133], 16;

	// end inline asm
	add.s32 	%r684, %r677, %r21;
	mul.wide.u32 	%rd142, %r684, 2;
	add.s64 	%rd134, %rd15, %rd142;
	// begin inline asm
	cp.async.cg.shared.global [%r145], [%rd134], 16;

	// end inline asm
	add.s32 	%r685, %r677, %r23;
	mul.wide.u32 	%rd143, %r685, 2;
	add.s64 	%rd135, %rd15, %rd143;
	// begin inline asm
	cp.async.cg.shared.global [%r147], [%rd135], 16;

	// end inline asm
	// begin inline asm
	cp.async.commit_group;

	// end inline asm
$L__BB0_9:
	mov.b32 	%r3470, 0;
	mov.pred 	%p37, -1;
$L__BB0_10:
	mov.pred 	%p2, %p37;
	add.s32 	%r880, %r3470, %r41;
	shl.b32 	%r881, %r880, 4;
	and.b32  	%r882, %r881, 256;
	add.s32 	%r884, %r534, %r882;
	shl.b32 	%r885, %r884, 1;
	add.s32 	%r887, %r197, 8192;
	add.s32 	%r888, %r887, %r885;
	ld.shared.u32 	%r687, [%r888];
	add.s32 	%r889, %r880, 8;
	shl.b32 	%r890, %r889, 4;
	and.b32  	%r891, %r890, 256;
	and.b32  	%r892, %r889, 14;
	add.s32 	%r893, %r42, %r892;
	add.s32 	%r894, %r893, %r891;
	shl.b32 	%r895, %r894, 1;
	add.s32 	%r896, %r887, %r895;
	ld.shared.u32 	%r690, [%r896];
	add.s32 	%r897, %r43, %r41;
	add.s32 	%r898, %r897, %r882;
	shl.b32 	%r899, %r898, 1;
	add.s32 	%r900, %r887, %r899;
	ld.shared.u32 	%r688, [%r900];
	add.s32 	%r901, %r43, %r892;
	add.s32 	%r902, %r901, %r891;
	shl.b32 	%r903, %r902, 1;
	add.s32 	%r904, %r887, %r903;
	ld.shared.u32 	%r691, [%r904];
	add.s32 	%r905, %r44, %r41;
	add.s32 	%r906, %r905, %r882;
	shl.b32 	%r907, %r906, 1;
	add.s32 	%r908, %r887, %r907;
	ld.shared.u32 	%r735, [%r908];
	add.s32 	%r909, %r44, %r892;
	add.s32 	%r910, %r909, %r891;
	shl.b32 	%r911, %r910, 1;
	add.s32 	%r912, %r887, %r911;
	ld.shared.u32 	%r738, [%r912];
	add.s32 	%r913, %r45, %r41;
	add.s32 	%r914, %r913, %r882;
	shl.b32 	%r915, %r914, 1;
	add.s32 	%r916, %r887, %r915;
	ld.shared.u32 	%r736, [%r916];
	add.s32 	%r917, %r45, %r892;
	add.s32 	%r918, %r917, %r891;
	shl.b32 	%r919, %r918, 1;
	add.s32 	%r920, %r887, %r919;
	ld.shared.u32 	%r739, [%r920];
	add.s32 	%r921, %r46, %r41;
	add.s32 	%r922, %r921, %r882;
	shl.b32 	%r923, %r922, 1;
	add.s32 	%r924, %r887, %r923;
	ld.shared.u32 	%r783, [%r924];
	add.s32 	%r925, %r46, %r892;
	add.s32 	%r926, %r925, %r891;
	shl.b32 	%r927, %r926, 1;
	add.s32 	%r928, %r887, %r927;
	ld.shared.u32 	%r786, [%r928];
	add.s32 	%r929, %r47, %r41;
	add.s32 	%r930, %r929, %r882;
	shl.b32 	%r931, %r930, 1;
	add.s32 	%r932, %r887, %r931;
	ld.shared.u32 	%r784, [%r932];
	add.s32 	%r933, %r47, %r892;
	add.s32 	%r934, %r933, %r891;
	shl.b32 	%r935, %r934, 1;
	add.s32 	%r936, %r887, %r935;
	ld.shared.u32 	%r787, [%r936];
	add.s32 	%r937, %r48, %r41;
	add.s32 	%r938, %r937, %r882;
	shl.b32 	%r939, %r938, 1;
	add.s32 	%r940, %r887, %r939;
	ld.shared.u32 	%r831, [%r940];
	add.s32 	%r941, %r48, %r892;
	add.s32 	%r942, %r941, %r891;
	shl.b32 	%r943, %r942, 1;
	add.s32 	%r944, %r887, %r943;
	ld.shared.u32 	%r834, [%r944];
	add.s32 	%r945, %r49, %r41;
	add.s32 	%r946, %r945, %r882;
	shl.b32 	%r947, %r946, 1;
	add.s32 	%r948, %r887, %r947;
	ld.shared.u32 	%r832, [%r948];
	add.s32 	%r949, %r49, %r892;
	add.s32 	%r950, %r949, %r891;
	shl.b32 	%r951, %r950, 1;
	add.s32 	%r952, %r887, %r951;
	ld.shared.u32 	%r835, [%r952];
	add.s32 	%r953, %r50, %r41;
	add.s32 	%r954, %r953, %r882;
	shl.b32 	%r955, %r954, 1;
	add.s32 	%r956, %r197, 40960;
	add.s32 	%r957, %r956, %r955;
	ld.shared.u32 	%r689, [%r957];
	add.s32 	%r958, %r50, %r892;
	add.s32 	%r959, %r958, %r891;
	shl.b32 	%r960, %r959, 1;
	add.s32 	%r961, %r956, %r960;
	ld.shared.u32 	%r692, [%r961];
	add.s32 	%r962, %r51, %r41;
	add.s32 	%r963, %r962, %r882;
	shl.b32 	%r964, %r963, 1;
	add.s32 	%r965, %r956, %r964;
	ld.shared.u32 	%r695, [%r965];
	add.s32 	%r966, %r51, %r892;
	add.s32 	%r967, %r966, %r891;
	shl.b32 	%r968, %r967, 1;
	add.s32 	%r969, %r956, %r968;
	ld.shared.u32 	%r698, [%r969];
	add.s32 	%r970, %r52, %r41;
	add.s32 	%r971, %r970, %r882;
	shl.b32 	%r972, %r971, 1;
	add.s32 	%r973, %r956, %r972;
	ld.shared.u32 	%r701, [%r973];
	add.s32 	%r974, %r52, %r892;
	add.s32 	%r975, %r974, %r891;
	shl.b32 	%r976, %r975, 1;
	add.s32 	%r977, %r956, %r976;
	ld.shared.u32 	%r704, [%r977];
	add.s32 	%r978, %r53, %r41;
	add.s32 	%r979, %r978, %r882;
	shl.b32 	%r980, %r979, 1;
	add.s32 	%r981, %r956, %r980;
	ld.shared.u32 	%r707, [%r981];
	add.s32 	%r982, %r53, %r892;
	add.s32 	%r983, %r982, %r891;
	shl.b32 	%r984, %r983, 1;
	add.s32 	%r985, %r956, %r984;
	ld.shared.u32 	%r710, [%r985];
	add.s32 	%r986, %r54, %r41;
	add.s32 	%r987, %r986, %r882;
	shl.b32 	%r988, %r987, 1;
	add.s32 	%r989, %r956, %r988;
	ld.shared.u32 	%r713, [%r989];
	add.s32 	%r990, %r54, %r892;
	add.s32 	%r991, %r990, %r891;
	shl.b32 	%r992, %r991, 1;
	add.s32 	%r993, %r956, %r992;
	ld.shared.u32 	%r716, [%r993];
	add.s32 	%r994, %r55, %r41;
	add.s32 	%r995, %r994, %r882;
	shl.b32 	%r996, %r995, 1;
	add.s32 	%r997, %r956, %r996;
	ld.shared.u32 	%r719, [%r997];
	add.s32 	%r998, %r55, %r892;
	add.s32 	%r999, %r998, %r891;
	shl.b32 	%r1000, %r999, 1;
	add.s32 	%r1001, %r956, %r1000;
	ld.shared.u32 	%r722, [%r1001];
	add.s32 	%r1002, %r56, %r41;
	add.s32 	%r1003, %r1002, %r882;
	shl.b32 	%r1004, %r1003, 1;
	add.s32 	%r1005, %r956, %r1004;
	ld.shared.u32 	%r725, [%r1005];
	add.s32 	%r1006, %r56, %r892;
	add.s32 	%r1007, %r1006, %r891;
	shl.b32 	%r1008, %r1007, 1;
	add.s32 	%r1009, %r956, %r1008;
	ld.shared.u32 	%r728, [%r1009];
	add.s32 	%r1010, %r57, %r41;
	add.s32 	%r1011, %r1010, %r882;
	shl.b32 	%r1012, %r1011, 1;
	add.s32 	%r1013, %r956, %r1012;
	ld.shared.u32 	%r731, [%r1013];
	add.s32 	%r1014, %r57, %r892;
	add.s32 	%r1015, %r1014, %r891;
	shl.b32 	%r1016, %r1015, 1;
	add.s32 	%r1017, %r956, %r1016;
	ld.shared.u32 	%r734, [%r1017];
	// begin inline asm
	mma.sync.aligned.m16n8k8.row.col.f32.f16.f16.f32 {%f2819,  %f2820,  %f2821,  %f2822},{%r687,  %r688},{%r689},{%f7050,  %f7049,  %f7046,  %f7045};

	// end inline asm
	// begin inline asm
	mma.sync.aligned.m16n8k8.row.col.f32.f16.f16.f32 {%f7050,  %f7049,  %f7046,  %f7045},{%r690,  %r691},{%r692},{%f2819,  %f2820,  %f2821,  %f2822};

	// end inline asm
	// begin inline asm
	mma.sync.aligned.m16n8k8.row.col.f32.f16.f16.f32 {%f2835,  %f2836,  %f2837,  %f2838},{%r687,  %r688},{%r695},{%f7048,  %f7047,  %f7044,  %f7043};

	// end inline asm
	// begin inline asm
	mma.sync.aligned.m16n8k8.row.col.f32.f16.f16.f32 {%f7048,  %f7047,  %f7044,  %f7043},{%r690,  %r691},{%r698},{%f2835,  %f2836,  %f2837,  %f2838};

	// end inline asm
	// begin inline asm
	mma.sync.aligned.m16n8k8.row.col.f32.f16.f16.f32 {%f2851,  %f2852,  %f2853,  %f2854},{%r687,  %r688},{%r701},{%f7042,  %f7041,  %f7038,  %f7037};

	// end inline asm
	// begin inline asm
	mma.sync.aligned.m16n8k8.row.col.f32.f16.f16.f32 {%f7042,  %f7041,  %f7038,  %f7037},{%r690,  %r691},{%r704},{%f2851,  %f2852,  %f2853,  %f2854};

	// end inline asm
	// begin inline asm
	mma.sync.aligned.m16n8k8.row.col.f32.f16.f16.f32 {%f2867,  %f2868,  %f2869,  %f2870},{%r687,  %r688},{%r707},{%f7040,  %f7039,  %f7036,  %f7035};

	// end inline asm
	// begin inline asm
	mma.sync.aligned.m16n8k8.row.col.f32.f16.f16.f32 {%f7040,  %f7039,  %f7036,  %f7035},{%r690,  %r691},{%r710},{%f2867,  %f2868,  %f2869,  %f2870};

	// end inline asm
	// begin inline asm
	mma.sync.aligned.m16n8k8.row.col.f32.f16.f16.f32 {%f2883,  %f2884,  %f2885,  %f2886},{%r687,  %r688},{%r713},{%f7034,  %f7033,  %f7030,  %f7029};

	// end inline asm
	// begin inline asm
	mma.sync.aligned.m16n8k8.row.col.f32.f16.f16.f32 {%f7034,  %f7033,  %f7030,  %f7029},{%r690,  %r691},{%r716},{%f2883,  %f2884,  %f2885,  %f2886};

	// end inline asm
	// begin inline asm
	mma.sync.aligned.m16n8k8.row.col.f32.f16.f16.f32 {%f2899,  %f2900,  %f2901,  %f2902},{%r687,  %r688},{%r719},{%f7032,  %f7031,  %f7028,  %f7027};

	// end inline asm
	// begin inline asm
	mma.sync.aligned.m16n8k8.row.col.f32.f16.f16.f32 {%f7032,  %f7031,  %f7028,  %f7027},{%r690,  %r691},{%r722},{%f2899,  %f2900,  %f2901,  %f2902};

	// end inline asm
	// begin inline asm
	mma.sync.aligned.m16n8k8.row.col.f32.f16.f16.f32 {%f2915,  %f2916,  %f2917,  %f2918},{%r687,  %r688},{%r725},{%f7026,  %f7025,  %f7022,  %f7021};

	// end inline asm
	// begin inline asm
	mma.sync.aligned.m16n8k8.row.col.f32.f16.f16.f32 {%f7026,  %f7025,  %f7022,  %f7021},{%r690,  %r691},{%r728},{%f2915,  %f2916,  %f2917,  %f2918};

	// end inline asm
	// begin inline asm
	mma.sync.aligned.m16n8k8.row.col.f32.f16.f16.f32 {%f2931,  %f2932,  %f2933,  %f2934},{%r687,  %r688},{%r731},{%f7024,  %f7023,  %f7020,  %f7019};

	// end inline asm
	// begin inline asm
	mma.sync.aligned.m16n8k8.row.col.f32.f16.f16.f32 {%f7024,  %f7023,  %f7020,  %f7019},{%r690,  %r691},{%r734},{%f2931,  %f2932,  %f2933,  %f2934};

	// end inline asm
	// begin inline asm
	mma.sync.aligned.m16n8k8.row.col.f32.f16.f16.f32 {%f2947,  %f2948,  %f2949,  %f2950},{%r735,  %r736},{%r689},{%f7018,  %f7017,  %f7014,  %f7013};

	// end inline asm
	// begin inline asm
	mma.sync.aligned.m16n8k8.row.col.f32.f16.f16.f32 {%f7018,  %f7017,  %f7014,  %f7013},{%r738,  %r739},{%r692},{%f2947,  %f2948,  %f2949,  %f2950};

	// end inline asm
	// begin inline asm
	mma.sync.aligned.m16n8k8.row.col.f32.f16.f16.f32 {%f2963,  %f2964,  %f2965,  %f2966},{%r735,  %r736},{%r695},{%f7016,  %f7015,  %f7012,  %f7011};

	// end inline asm
	// begin inline asm
	mma.sync.aligned.m16n8k8.row.col.f32.f16.f16.f32 {%f7016,  %f7015,  %f7012,  %f7011},{%r738,  %r739},{%r698},{%f2963,  %f2964,  %f2965,  %f2966};

	// end inline asm
	// begin inline asm
	mma.sync.aligned.m16n8k8.row.col.f32.f16.f16.f32 {%f2979,  %f2980,  %f2981,  %f2982},{%r735,  %r736},{%r701},{%f7010,  %f7009,  %f7006,  %f7005};

	// end inline asm
	// begin inline asm
	mma.sync.aligned.m16n8k8.row.col.f32.f16.f16.f32 {%f7010,  %f7009,  %f7006,  %f7005},{%r738,  %r739},{%r704},{%f2979,  %f2980,  %f2981,  %f2982};

	// end inline asm
	// begin inline asm
	mma.sync.aligned.m16n8k8.row.col.f32.f16.f16.f32 {%f2995,  %f2996,  %f2997,  %f2998},{%r735,  %r736},{%r707},{%f7008,  %f7007,  %f7004,  %f7003};

	// end inline asm
	// begin inline asm
	mma.sync.aligned.m16n8k8.row.col.f32.f16.f16.f32 {%f7008,  %f7007,  %f7004,  %f7003},{%r738,  %r739},{%r710},{%f2995,  %f2996,  %f2997,  %f2998};

	// end inline asm
	// begin inline asm
	mma.sync.aligned.m16n8k8.row.col.f32.f16.f16.f32 {%f3011,  %f3012,  %f3013,  %f3014},{%r735,  %r736},{%r713},{%f7002,  %f7001,  %f6998,  %f6997};

	// end inline asm
	// begin inline asm
	mma.sync.aligned.m16n8k8.row.col.f32.f16.f16.f32 {%f7002,  %f7001,  %f6998,  %f6997},{%r738,  %r739},{%r716},{%f3011,  %f3012,  %f3013,  %f3014};

	// end inline asm
	// begin inline asm
	mma.sync.aligned.m16n8k8.row.col.f32.f16.f16.f32 {%f3027,  %f3028,  %f3029,  %f3030},{%r735,  %r736},{%r719},{%f7000,  %f6999,  %f6996,  %f6995};

	// end inline asm
	// begin inline asm
	mma.sync.aligned.m16n8k8.row.col.f32.f16.f16.f32 {%f7000,  %f6999,  %f6996,  %f6995},{%r738,  %r739},{%r722},{%f3027,  %f3028,  %f3029,  %f3030};

	// end inline asm
	// begin inline asm
	mma.sync.aligned.m16n8k8.row.col.f32.f16.f16.f32 {%f3043,  %f3044,  %f3045,  %f3046},{%r735,  %r736},{%r725},{%f6994,  %f6993,  %f6990,  %f6989};

	// end inline asm
	// begin inline asm
	mma.sync.aligned.m16n8k8.row.col.f32.f16.f16.f32 {%f6994,  %f6993,  %f6990,  %f6989},{%r738,  %r739},{%r728},{%f3043,  %f3044,  %f3045,  %f3046};

	// end inline asm
	// begin inline asm
	mma.sync.aligned.m16n8k8.row.col.f32.f16.f16.f32 {%f3059,  %f3060,  %f3061,  %f3062},{%r735,  %r736},{%r731},{%f6992,  %f6991,  %f6988,  %f6987};

	// end inline asm
	// begin inline asm
	mma.sync.aligned.m16n8k8.row.col.f32.f16.f16.f32 {%f6992,  %f6991,  %f6988,  %f6987},{%r738,  %r739},{%r734},{%f3059,  %f3060,  %f3061,  %f3062};

	// end inline asm
	// begin inline asm
	mma.sync.aligned.m16n8k8.row.col.f32.f16.f16.f32 {%f3075,  %f3076,  %f3077,  %f3078},{%r783,  %r784},{%r689},{%f6986,  %f6985,  %f6982,  %f6981};

	// end inline asm
	// begin inline asm
	mma.sync.aligned.m16n8k8.row.col.f32.f16.f16.f32 {%f6986,  %f6985,  %f6982,  %f6981},{%r786,  %r787},{%r692},{%f3075,  %f3076,  %f3077,  %f3078};

	// end inline asm
	// begin inline asm
	mma.sync.aligned.m16n8k8.row.col.f32.f16.f16.f32 {%f3091,  %f3092,  %f3093,  %f3094},{%r783,  %r784},{%r695},{%f6984,  %f6983,  %f6980,  %f6979};

	// end inline asm
	// begin inline asm
	mma.sync.aligned.m16n8k8.row.col.f32.f16.f16.f32 {%f6984,  %f6983,  %f6980,  %f6979},{%r786,  %r787},{%r698},{%f3091,  %f3092,  %f3093,  %f3094};

	// end inline asm
	// begin inline asm
	mma.sync.aligned.m16n8k8.row.col.f32.f16.f16.f32 {%f3107,  %f3108,  %f3109,  %f3110},{%r783,  %r784},{%r701},{%f6978,  %f6977,  %f6974,  %f6973};

	// end inline asm
	// begin inline asm
	mma.sync.aligned.m16n8k8.row.col.f32.f16.f16.f32 {%f6978,  %f6977,  %f6974,  %f6973},{%r786,  %r787},{%r704},{%f3107,  %f3108,  %f3109,  %f3110};

	// end inline asm
	// begin inline asm
	mma.sync.aligned.m16n8k8.row.col.f32.f16.f16.f32 {%f3123,  %f3124,  %f3125,  %f3126},{%r783,  %r784},{%r707},{%f6976,  %f6975,  %f6972,  %f6971};

	// end inline asm
	// begin inline asm
	mma.sync.aligned.m16n8k8.row.col.f32.f16.f16.f32 {%f6976,  %f6975,  %f6972,  %f6971},{%r786,  %r787},{%r710},{%f3123,  %f3124,  %f3125,  %f3126};

	// end inline asm
	// begin inline asm
	mma.sync.aligned.m16n8k8.row.col.f32.f16.f16.f32 {%f3139,  %f3140,  %f3141,  %f3142},{%r783,  %r784},{%r713},{%f6970,  %f6969,  %f6966,  %f6965};

	// end inline asm
	// begin inline asm
	mma.sync.aligned.m16n8k8.row.col.f32.f16.f16.f32 {%f6970,  %f6969,  %f6966,  %f6965},{%r786,  %r787},{%r716},{%f3139,  %f3140,  %f3141,  %f3142};

	// end inline asm
	// begin inline asm
	mma.sync.aligned.m16n8k8.row.col.f32.f16.f16.f32 {%f3155,  %f3156,  %f3157,  %f3158},{%r783,  %r784},{%r719},{%f6968,  %f6967,  %f6964,  %f6963};

	// end inline asm
	// begin inline asm
	mma.sync.aligned.m16n8k8.row.col.f32.f16.f16.f32 {%f6968,  %f6967,  %f6964,  %f6963},{%r786,  %r787},{%r722},{%f3155,  %f3156,  %f3157,  %f3158};

	// end inline asm
	// begin inline asm
	mma.sync.aligned.m16n8k8.row.col.f32.f16.f16.f32 {%f3171,  %f3172,  %f3173,  %f3174},{%r783,  %r784},{%r725},{%f6962,  %f6961,  %f6958,  %f6957};

	// end inline asm
	// begin inline asm
	mma.sync.aligned.m16n8k8.row.col.f32.f16.f16.f32 {%f6962,  %f6961,  %f6958,  %f6957},{%r786,  %r787},{%r728},{%f3171,  %f3172,  %f3173,  %f3174};

	// end inline asm
	// begin inline asm
	mma.sync.aligned.m16n8k8.row.col.f32.f16.f16.f32 {%f3187,  %f3188,  %f3189,  %f3190},{%r783,  %r784},{%r731},{%f6960,  %f6959,  %f6956,  %f6955};

	// end inline asm
	// begin inline asm
	mma.sync.aligned.m16n8k8.row.col.f32.f16.f16.f32 {%f6960,  %f6959,  %f6956,  %f6955},{%r786,  %r787},{%r734},{%f3187,  %f3188,  %f3189,  %f3190};

	// end inline asm
	// begin inline asm
	mma.sync.aligned.m16n8k8.row.col.f32.f16.f16.f32 {%f3203,  %f3204,  %f3205,  %f3206},{%r831,  %r832},{%r689},{%f6954,  %f6953,  %f6950,  %f6949};

	// end inline asm
	// begin inline asm
	mma.sync.aligned.m16n8k8.row.col.f32.f16.f16.f32 {%f6954,  %f6953,  %f6950,  %f6949},{%r834,  %r835},{%r692},{%f3203,  %f3204,  %f3205,  %f3206};

	// end inline asm
	// begin inline asm
	mma.sync.aligned.m16n8k8.row.col.f32.f16.f16.f32 {%f3219,  %f3220,  %f3221,  %f3222},{%r831,  %r832},{%r695},{%f6952,  %f6951,  %f6948,  %f6947};

	// end inline asm
	// begin inline asm
	mma.sync.aligned.m16n8k8.row.col.f32.f16.f16.f32 {%f6952,  %f6951,  %f6948,  %f6947},{%r834,  %r835},{%r698},{%f3219,  %f3220,  %f3221,  %f3222};

	// end inline asm
	// begin inline asm
	mma.sync.aligned.m16n8k8.row.col.f32.f16.f16.f32 {%f3235,  %f3236,  %f3237,  %f3238},{%r831,  %r832},{%r701},{%f6946,  %f6945,  %f6942,  %f6941};

	// end inline asm
	// begin inline asm
	mma.sync.aligned.m16n8k8.row.col.f32.f16.f16.f32 {%f6946,  %f6945,  %f6942,  %f6941},{%r834,  %r835},{%r704},{%f3235,  %f3236,  %f3237,  %f3238};

	// end inline asm
	// begin inline asm
	mma.sync.aligned.m16n8k8.row.col.f32.f16.f16.f32 {%f3251,  %f3252,  %f3253,  %f3254},{%r831,  %r832},{%r707},{%f6944,  %f6943,  %f6940,  %f6939};

	// end inline asm
	// begin inline asm
	mma.sync.aligned.m16n8k8.row.col.f32.f16.f16.f32 {%f6944,  %f6943,  %f6940,  %f6939},{%r834,  %r835},{%r710},{%f3251,  %f3252,  %f3253,  %f3254};

	// end inline asm
	// begin inline asm
	mma.sync.aligned.m16n8k8.row.col.f32.f16.f16.f32 {%f3267,  %f3268,  %f3269,  %f3270},{%r831,  %r832},{%r713},{%f6938,  %f6937,  %f6934,  %f6933};

	// end inline asm
	// begin inline asm
	mma.sync.aligned.m16n8k8.row.col.f32.f16.f16.f32 {%f6938,  %f6937,  %f6934,  %f6933},{%r834,  %r835},{%r716},{%f3267,  %f3268,  %f3269,  %f3270};

	// end inline asm
	// begin inline asm
	mma.sync.aligned.m16n8k8.row.col.f32.f16.f16.f32 {%f3283,  %f3284,  %f3285,  %f3286},{%r831,  %r832},{%r719},{%f6936,  %f6935,  %f6932,  %f6931};

	// end inline asm
	// begin inline asm
	mma.sync.aligned.m16n8k8.row.col.f32.f16.f16.f32 {%f6936,  %f6935,  %f6932,  %f6931},{%r834,  %r835},{%r722},{%f3283,  %f3284,  %f3285,  %f3286};

	// end inline asm
	// begin inline asm
	mma.sync.aligned.m16n8k8.row.col.f32.f16.f16.f32 {%f3299,  %f3300,  %f3301,  %f3302},{%r831,  %r832},{%r725},{%f6930,  %f6929,  %f6926,  %f6925};

	// end inline asm
	// begin inline asm
	mma.sync.aligned.m16n8k8.row.col.f32.f16.f16.f32 {%f6930,  %f6929,  %f6926,  %f6925},{%r834,  %r835},{%r728},{%f3299,  %f3300,  %f3301,  %f3302};

	// end inline asm
	// begin inline asm
	mma.sync.aligned.m16n8k8.row.col.f32.f16.f16.f32 {%f3315,  %f3316,  %f3317,  %f3318},{%r831,  %r832},{%r731},{%f6928,  %f6927,  %f6924,  %f6923};

	// end inline asm
	// begin inline asm
	mma.sync.aligned.m16n8k8.row.col.f32.f16.f16.f32 {%f6928,  %f6927,  %f6924,  %f6923},{%r834,  %r835},{%r734},{%f3315,  %f3316,  %f3317,  %f3318};

	// end inline asm
	mov.b32 	%r3470, 16;
	mov.pred 	%p37, 0;
	@%p2 bra 	$L__BB0_10;
	// begin inline asm
	cp.async.wait_group 2;

	// end inline asm
	bar.sync 	0;
	add.s32 	%r63, %r3468, 5;
	setp.ge.s32 	%p16, %r63, %r40;
	@%p16 bra 	$L__BB0_13;
	shl.b32 	%r1026, %r63, 5;
	or.b32  	%r1027, %r1026, %r6;
	add.s32 	%r1028, %r1027, %r8;
	mul.wide.u32 	%rd152, %r1028, 2;
	add.s64 	%rd144, %rd14, %rd152;
	// begin inline asm
	cp.async.cg.shared.global [%r149], [%rd144], 16;

	// end inline asm
	add.s32 	%r1029, %r1027, %r10;
	mul.wide.u32 	%rd153, %r1029, 2;
	add.s64 	%rd145, %rd14, %rd153;
	// begin inline asm
	cp.async.cg.shared.global [%r151], [%rd145], 16;

	// end inline asm
	add.s32 	%r1030, %r1027, %r12;
	mul.wide.u32 	%rd154, %r1030, 2;
	add.s64 	%rd146, %rd14, %rd154;
	// begin inline asm
	cp.async.cg.shared.global [%r153], [%rd146], 16;

	// end inline asm
	add.s32 	%r1031, %r1027, %r14;
	mul.wide.u32 	%rd155, %r1031, 2;
	add.s64 	%rd147, %rd14, %rd155;
	// begin inline asm
	cp.async.cg.shared.global [%r155], [%rd147], 16;

	// end inline asm
	add.s32 	%r1032, %r1027, %r17;
	mul.wide.u32 	%rd156, %r1032, 2;
	add.s64 	%rd148, %rd15, %rd156;
	// begin inline asm
	cp.async.cg.shared.global [%r157], [%rd148], 16;

	// end inline asm
	add.s32 	%r1033, %r1027, %r19;
	mul.wide.u32 	%rd157, %r1033, 2;
	add.s64 	%rd149, %rd15, %rd157;
	// begin inline asm
	cp.async.cg.shared.global [%r159], [%rd149], 16;

	// end inline asm
	add.s32 	%r1034, %r1027, %r21;
	mul.wide.u32 	%rd158, %r1034, 2;
	add.s64 	%rd150, %rd15, %rd158;
	// begin inline asm
	cp.async.cg.shared.global [%r161], [%rd150], 16;

	// end inline asm
	add.s32 	%r1035, %r1027, %r23;
	mul.wide.u32 	%rd159, %r1035, 2;
	add.s64 	%rd151, %rd15, %rd159;
	// begin inline asm
	cp.async.cg.shared.global [%r163], [%rd151], 16;

	// end inline asm
	// begin inline asm
	cp.async.commit_group;

	// end inline asm
$L__BB0_13:
	mov.b32 	%r3471, 0;
	mov.pred 	%p38, -1;
$L__BB0_14:
	mov.pred 	%p3, %p38;
	add.s32 	%r1230, %r3471, %r41;
	shl.b32 	%r1231, %r1230, 4;
	and.b32  	%r1232, %r1231, 256;
	add.s32 	%r1234, %r534, %r1232;
	shl.b32 	%r1235, %r1234, 1;
	add.s32 	%r1237, %r197, 16384;
	add.s32 	%r1238, %r1237, %r1235;
	ld.shared.u32 	%r1037, [%r1238];
	add.s32 	%r1239, %r1230, 8;
	shl.b32 	%r1240, %r1239, 4;
	and.b32  	%r1241, %r1240, 256;
	and.b32  	%r1242, %r1239, 14;
	add.s32 	%r1243, %r42, %r1242;
	add.s32 	%r1244, %r1243, %r1241;
	shl.b32 	%r1245, %r1244, 1;
	add.s32 	%r1246, %r1237, %r1245;
	ld.shared.u32 	%r1040, [%r1246];
	add.s32 	%r1247, %r43, %r41;
	add.s32 	%r1248, %r1247, %r1232;
	shl.b32 	%r1249, %r1248, 1;
	add.s32 	%r1250, %r1237, %r1249;
	ld.shared.u32 	%r1038, [%r1250];
	add.s32 	%r1251, %r43, %r1242;
	add.s32 	%r1252, %r1251, %r1241;
	shl.b32 	%r1253, %r1252, 1;
	add.s32 	%r1254, %r1237, %r1253;
	ld.shared.u32 	%r1041, [%r1254];
	add.s32 	%r1255, %r44, %r41;
	add.s32 	%r1256, %r1255, %r1232;
	shl.b32 	%r1257, %r1256, 1;
	add.s32 	%r1258, %r1237, %r1257;
	ld.shared.u32 	%r1085, [%r1258];
	add.s32 	%r1259, %r44, %r1242;
	add.s32 	%r1260, %r1259, %r1241;
	shl.b32 	%r1261, %r1260, 1;
	add.s32 	%r1262, %r1237, %r1261;
	ld.shared.u32 	%r1088, [%r1262];
	add.s32 	%r1263, %r45, %r41;
	add.s32 	%r1264, %r1263, %r1232;
	shl.b32 	%r1265, %r1264, 1;
	add.s32 	%r1266, %r1237, %r1265;
	ld.shared.u32 	%r1086, [%r1266];
	add.s32 	%r1267, %r45, %r1242;
	add.s32 	%r1268, %r1267, %r1241;
	shl.b32 	%r1269, %r1268, 1;
	add.s32 	%r1270, %r1237, %r1269;
	ld.shared.u32 	%r1089, [%r1270];
	add.s32 	%r1271, %r46, %r41;
	add.s32 	%r1272, %r1271, %r1232;
	shl.b32 	%r1273, %r1272, 1;
	add.s32 	%r1274, %r1237, %r1273;
	ld.shared.u32 	%r1133, [%r1274];
	add.s32 	%r1275, %r46, %r1242;
	add.s32 	%r1276, %r1275, %r1241;
	shl.b32 	%r1277, %r1276, 1;
	add.s32 	%r1278, %r1237, %r1277;
	ld.shared.u32 	%r1136, [%r1278];
	add.s32 	%r1279, %r47, %r41;
	add.s32 	%r1280, %r1279, %r1232;
	shl.b32 	%r1281, %r1280, 1;
	add.s32 	%r1282, %r1237, %r1281;
	ld.shared.u32 	%r1134, [%r1282];
	add.s32 	%r1283, %r47, %r1242;
	add.s32 	%r1284, %r1283, %r1241;
	shl.b32 	%r1285, %r1284, 1;
	add.s32 	%r1286, %r1237, %r1285;
	ld.shared.u32 	%r1137, [%r1286];
	add.s32 	%r1287, %r48, %r41;
	add.s32 	%r1288, %r1287, %r1232;
	shl.b32 	%r1289, %r1288, 1;
	add.s32 	%r1290, %r1237, %r1289;
	ld.shared.u32 	%r1181, [%r1290];
	add.s32 	%r1291, %r48, %r1242;
	add.s32 	%r1292, %r1291, %r1241;
	shl.b32 	%r1293, %r1292, 1;
	add.s32 	%r1294, %r1237, %r1293;
	ld.shared.u32 	%r1184, [%r1294];
	add.s32 	%r1295, %r49, %r41;
	add.s32 	%r1296, %r1295, %r1232;
	shl.b32 	%r1297, %r1296, 1;
	add.s32 	%r1298, %r1237, %r1297;
	ld.shared.u32 	%r1182, [%r1298];
	add.s32 	%r1299, %r49, %r1242;
	add.s32 	%r1300, %r1299, %r1241;
	shl.b32 	%r1301, %r1300, 1;
	add.s32 	%r1302, %r1237, %r1301;
	ld.shared.u32 	%r1185, [%r1302];
	add.s32 	%r1303, %r50, %r41;
	add.s32 	%r1304, %r1303, %r1232;
	shl.b32 	%r1305, %r1304, 1;
	add.s32 	%r1306, %r197, 49152;
	add.s32 	%r1307, %r1306, %r1305;
	ld.shared.u32 	%r1039, [%r1307];
	add.s32 	%r1308, %r50, %r1242;
	add.s32 	%r1309, %r1308, %r1241;
	shl.b32 	%r1310, %r1309, 1;
	add.s32 	%r1311, %r1306, %r1310;
	ld.shared.u32 	%r1042, [%r1311];
	add.s32 	%r1312, %r51, %r41;
	add.s32 	%r1313, %r1312, %r1232;
	shl.b32 	%r1314, %r1313, 1;
	add.s32 	%r1315, %r1306, %r1314;
	ld.shared.u32 	%r1045, [%r1315];
	add.s32 	%r1316, %r51, %r1242;
	add.s32 	%r1317, %r1316, %r1241;
	shl.b32 	%r1318, %r1317, 1;
	add.s32 	%r1319, %r1306, %r1318;
	ld.shared.u32 	%r1048, [%r1319];
	add.s32 	%r1320, %r52, %r41;
	add.s32 	%r1321, %r1320, %r1232;
	shl.b32 	%r1322, %r1321, 1;
	add.s32 	%r1323, %r1306, %r1322;
	ld.shared.u32 	%r1051, [%r1323];
	add.s32 	%r1324, %r52, %r1242;
	add.s32 	%r1325, %r1324, %r1241;
	shl.b32 	%r1326, %r1325, 1;
	add.s32 	%r1327, %r1306, %r1326;
	ld.shared.u32 	%r1054, [%r1327];
	add.s32 	%r1328, %r53, %r41;
	add.s32 	%r1329, %r1328, %r1232;
	shl.b32 	%r1330, %r1329, 1;
	add.s32 	%r1331, %r1306, %r1330;
	ld.shared.u32 	%r1057, [%r1331];
	add.s32 	%r1332, %r53, %r1242;
	add.s32 	%r1333, %r1332, %r1241;
	shl.b32 	%r1334, %r1333, 1;
	add.s32 	%r1335, %r1306, %r1334;
	ld.shared.u32 	%r1060, [%r1335];
	add.s32 	%r1336, %r54, %r41;
	add.s32 	%r1337, %r1336, %r1232;
	shl.b32 	%r1338, %r1337, 1;
	add.s32 	%r1339, %r1306, %r1338;
	ld.shared.u32 	%r1063, [%r1339];
	add.s32 	%r1340, %r54, %r1242;
	add.s32 	%r1341, %r1340, %r1241;
	shl.b32 	%r1342, %r1341, 1;
	add.s32 	%r1343, %r1306, %r1342;
	ld.shared.u32 	%r1066, [%r1343];
	add.s32 	%r1344, %r55, %r41;
	add.s32 	%r1345, %r1344, %r1232;
	shl.b32 	%r1346, %r1345, 1;
	add.s32 	%r1347, %r1306, %r1346;
	ld.shared.u32 	%r1069, [%r1347];
	add.s32 	%r1348, %r55, %r1242;
	add.s32 	%r1349, %r1348, %r1241;
	shl.b32 	%r1350, %r1349, 1;
	add.s32 	%r1351, %r1306, %r1350;
	ld.shared.u32 	%r1072, [%r1351];
	add.s32 	%r1352, %r56, %r41;
	add.s32 	%r1353, %r1352, %r1232;
	shl.b32 	%r1354, %r1353, 1;
	add.s32 	%r1355, %r1306, %r1354;
	ld.shared.u32 	%r1075, [%r1355];
	add.s32 	%r1356, %r56, %r1242;
	add.s32 	%r1357, %r1356, %r1241;
	shl.b32 	%r1358, %r1357, 1;
	add.s32 	%r1359, %r1306, %r1358;
	ld.shared.u32 	%r1078, [%r1359];
	add.s32 	%r1360, %r57, %r41;
	add.s32 	%r1361, %r1360, %r1232;
	shl.b32 	%r1362, %r1361, 1;
	add.s32 	%r1363, %r1306, %r1362;
	ld.shared.u32 	%r1081, [%r1363];
	add.s32 	%r1364, %r57, %r1242;
	add.s32 	%r1365, %r1364, %r1241;
	shl.b32 	%r1366, %r1365, 1;
	add.s32 	%r1367, %r1306, %r1366;
	ld.shared.u32 	%r1084, [%r1367];
	// begin inline asm
	mma.sync.aligned.m16n8k8.row.col.f32.f16.f16.f32 {%f3331,  %f3332,  %f3333,  %f3334},{%r1037,  %r1038},{%r1039},{%f7050,  %f7049,  %f7046,  %f7045};

	// end inline asm
	// begin inline asm
	mma.sync.aligned.m16n8k8.row.col.f32.f16.f16.f32 {%f7050,  %f7049,  %f7046,  %f7045},{%r1040,  %r1041},{%r1042},{%f3331,  %f3332,  %f3333,  %f3334};

	// end inline asm
	// begin inline asm
	mma.sync.aligned.m16n8k8.row.col.f32.f16.f16.f32 {%f3347,  %f3348,  %f3349,  %f3350},{%r1037,  %r1038},{%r1045},{%f7048,  %f7047,  %f7044,  %f7043};

	// end inline asm
	// begin inline asm
	mma.sync.aligned.m16n8k8.row.col.f32.f16.f16.f32 {%f7048,  %f7047,  %f7044,  %f7043},{%r1040,  %r1041},{%r1048},{%f3347,  %f3348,  %f3349,  %f3350};

	// end inline asm
	// begin inline asm
	mma.sync.aligned.m16n8k8.row.col.f32.f16.f16.f32 {%f3363,  %f3364,  %f3365,  %f3366},{%r1037,  %r1038},{%r1051},{%f7042,  %f7041,  %f7038,  %f7037};

	// end inline asm
	// begin inline asm
	mma.sync.aligned.m16n8k8.row.col.f32.f16.f16.f32 {%f7042,  %f7041,  %f7038,  %f7037},{%r1040,  %r1041},{%r1054},{%f3363,  %f3364,  %f3365,  %f3366};

	// end inline asm
	// begin inline asm
	mma.sync.aligned.m16n8k8.row.col.f32.f16.f16.f32 {%f3379,  %f3380,  %f3381,  %f3382},{%r1037,  %r1038},{%r1057},{%f7040,  %f7039,  %f7036,  %f7035};

	// end inline asm
	// begin inline asm
	mma.sync.aligned.m16n8k8.row.col.f32.f16.f16.f32 {%f7040,  %f7039,  %f7036,  %f7035},{%r1040,  %r1041},{%r1060},{%f3379,  %f3380,  %f3381,  %f3382};

	// end inline asm
	// begin inline asm
	mma.sync.aligned.m16n8k8.row.col.f32.f16.f16.f32 {%f3395,  %f3396,  %f3397,  %f3398},{%r1037,  %r1038},{%r1063},{%f7034,  %f7033,  %f7030,  %f7029};

	// end inline asm
	// begin inline asm
	mma.sync.aligned.m16n8k8.row.col.f32.f16.f16.f32 {%f7034,  %f7033,  %f7030,  %f7029},{%r1040,  %r1041},{%r1066},{%f3395,  %f3396,  %f3397,  %f3398};

	// end inline asm
	// begin inline asm
	mma.sync.aligned.m16n8k8.row.col.f32.f16.f16.f32 {%f3411,  %f3412,  %f3413,  %f3414},{%r1037,  %r1038},{%r1069},{%f7032,  %f7031,  %f7028,  %f7027};

	// end inline asm
	// begin inline asm
	mma.sync.aligned.m16n8k8.row.col.f32.f16.f16.f32 {%f7032,  %f7031,  %f7028,  %f7027},{%r1040,  %r1041},{%r1072},{%f3411,  %f3412,  %f3413,  %f3414};

	// end inline asm
	// begin inline asm
	mma.sync.aligned.m16n8k8.row.col.f32.f16.f16.f32 {%f3427,  %f3428,  %f3429,  %f3430},{%r1037,  %r1038},{%r1075},{%f7026,  %f7025,  %f7022,  %f7021};

	// end inline asm
	// begin inline asm
	mma.sync.aligned.m16n8k8.row.col.f32.f16.f16.f32 {%f7026,  %f7025,  %f7022,  %f7021},{%r1040,  %r1041},{%r1078},{%f3427,  %f3428,  %f3429,  %f3430};

	// end inline asm
	// begin inline asm
	mma.sync.aligned.m16n8k8.row.col.f32.f16.f16.f32 {%f3443,  %f3444,  %f3445,  %f3446},{%r1037,  %r1038},{%r1081},{%f7024,  %f7023,  %f7020,  %f7019};

	// end inline asm
	// begin inline asm
	mma.sync.aligned.m16n8k8.row.col.f32.f16.f16.f32 {%f7024,  %f7023,  %f7020,  %f7019},{%r1040,  %r1041},{%r1084},{%f3443,  %f3444,  %f3445,  %f3446};

	// end inline asm
	// begin inline asm
	mma.sync.aligned.m16n8k8.row.col.f32.f16.f16.f32 {%f3459,  %f3460,  %f3461,  %f3462},{%r1085,  %r1086},{%r1039},{%f7018,  %f7017,  %f7014,  %f7013};

	// end inline asm
	// begin inline asm
	mma.sync.aligned.m16n8k8.row.col.f32.f16.f16.f32 {%f7018,  %f7017,  %f7014,  %f7013},{%r1088,  %r1089},{%r1042},{%f3459,  %f3460,  %f3461,  %f3462};

	// end inline asm
	// begin inline asm
	mma.sync.aligned.m16n8k8.row.col.f32.f16.f16.f32 {%f3475,  %f3476,  %f3477,  %f3478},{%r1085,  %r1086},{%r1045},{%f7016,  %f7015,  %f7012,  %f7011};

	// end inline asm
	// begin inline asm
	mma.sync.aligned.m16n8k8.row.col.f32.f16.f16.f32 {%f7016,  %f7015,  %f7012,  %f7011},{%r1088,  %r1089},{%r1048},{%f3475,  %f3476,  %f3477,  %f3478};

	// end inline asm
	// begin inline asm
	mma.sync.aligned.m16n8k8.row.col.f32.f16.f16.f32 {%f3491,  %f3492,  %f3493,  %f3494},{%r1085,  %r1086},{%r1051},{%f7010,  %f7009,  %f7006,  %f7005};

	// end inline asm
	// begin inline asm
	mma.sync.aligned.m16n8k8.row.col.f32.f16.f16.f32 {%f7010,  %f7009,  %f7006,  %f7005},{%r1088,  %r1089},{%r1054},{%f3491,  %f3492,  %f3493,  %f3494};

	// end inline asm
	// begin inline asm
	mma.sync.aligned.m16n8k8.row.col.f32.f16.f16.f32 {%f3507,  %f3508,  %f3509,  %f3510},{%r1085,  %r1086},{%r1057},{%f7008,  %f7007,  %f7004,  %f7003};

	// end inline asm
	// begin inline asm
	mma.sync.aligned.m16n8k8.row.col.f32.f16.f16.f32 {%f7008,  %f7007,  %f7004,  %f7003},{%r1088,  %r1089},{%r1060},{%f3507,  %f3508,  %f3509,  %f3510};

	// end inline asm
	// begin inline asm
	mma.sync.aligned.m16n8k8.row.col.f32.f16.f16.f32 {%f3523,  %f3524,  %f3525,  %f3526},{%r1085,  %r1086},{%r1063},{%f7002,  %f7001,  %f6998,  %f6997};

	// end inline asm
	// begin inline asm
	mma.sync.aligned.m16n8k8.row.col.f32.f16.f16.f32 {%f7002,  %f7001,  %f6998,  %f6997},{%r1088,  %r1089},{%r1066},{%f3523,  %f3524,  %f3525,  %f3526};

	// end inline asm
	// begin inline asm
	mma.sync.aligned.m16n8k8.row.col.f32.f16.f16.f32 {%f3539,  %f3540,  %f3541,  %f3542},{%r1085,  %r1086},{%r1069},{%f7000,  %f6999,  %f6996,  %f6995};

	// end inline asm
	// begin inline asm
	mma.sync.aligned.m16n8k8.row.col.f32.f16.f16.f32 {%f7000,  %f6999,  %f6996,  %f6995},{%r1088,  %r1089},{%r1072},{%f3539,  %f3540,  %f3541,  %f3542};

	// end inline asm
	// begin inline asm
	mma.sync.aligned.m16n8k8.row.col.f32.f16.f16.f32 {%f3555,  %f3556,  %f3557,  %f3558},{%r1085,  %r1086},{%r1075},{%f6994,  %f6993,  %f6990,  %f6989};

	// end inline asm
	// begin inline asm
	mma.sync.aligned.m16n8k8.row.col.f32.f16.f16.f32 {%f6994,  %f6993,  %f6990,  %f6989},{%r1088,  %r1089},{%r1078},{%f3555,  %f3556,  %f3557,  %f3558};

	// end inline asm
	// begin inline asm
	mma.sync.aligned.m16n8k8.row.col.f32.f16.f16.f32 {%f3571,  %f3572,  %f3573,  %f3574},{%r1085,  %r1086},{%r1081},{%f6992,  %f6991,  %f6988,  %f6987};

	// end inline asm
	// begin inline asm
	mma.sync.aligned.m16n8k8.row.col.f32.f16.f16.f32 {%f6992,  %f6991,  %f6988,  %f6987},{%r1088,  %r1089},{%r1084},{%f3571,  %f3572,  %f3573,  %f3574};

	// end inline asm
	// begin inline asm
	mma.sync.aligned.m16n8k8.row.col.f32.f16.f16.f32 {%f3587,  %f3588,  %f3589,  %f3590},{%r1133,  %r1134},{%r1039},{%f6986,  %f6985,  %f6982,  %f6981};

	// end inline asm
	// begin inline asm
	mma.sync.aligned.m16n8k8.row.col.f32.f16.f16.f32 {%f6986,  %f6985,  %f6982,  %f6981},{%r1136,  %r1137},{%r1042},{%f3587,  %f3588,  %f3589,  %f3590};

	// end inline asm
	// begin inline asm
	mma.sync.aligned.m16n8k8.row.col.f32.f16.f16.f32 {%f3603,  %f3604,  %f3605,  %f3606},{%r1133,  %r1134},{%r1045},{%f6984,  %f6983,  %f6980,  %f6979};

	// end inline asm
	// begin inline asm
	mma.sync.aligned.m16n8k8.row.col.f32.f16.f16.f32 {%f6984,  %f6983,  %f6980,  %f6979},{%r1136,  %r1137},{%r1048},{%f3603,  %f3604,  %f3605,  %f3606};

	// end inline asm
	// begin inline asm
	mma.sync.aligned.m16n8k8.row.col.f32.f16.f16.f32 {%f3619,  %f3620,  %f3621,  %f3622},{%r1133,  %r1134},{%r1051},{%f6978,  %f6977,  %f6974,  %f6973};

	// end inline asm
	// begin inline asm
	mma.sync.aligned.m16n8k8.row.col.f32.f16.f16.f32 {%f6978,  %f6977,  %f6974,  %f6973},{%r1136,  %r1137},{%r1054},{%f3619,  %f3620,  %f3621,  %f3622};

	// end inline asm
	// begin inline asm
	mma.sync.aligned.m16n8k8.row.col.f32.f16.f16.f32 {%f3635,  %f3636,  %f3637,  %f3638},{%r1133,  %r1134},{%r1057},{%f6976,  %f6975,  %f6972,  %f6971};

	// end inline asm
	// begin inline asm
	mma.sync.aligned.m16n8k8.row.col.f32.f16.f16.f32 {%f6976,  %f6975,  %f6972,  %f6971},{%r1136,  %r1137},{%r1060},{%f3635,  %f3636,  %f3637,  %f3638};

	// end inline asm
	// begin inline asm
	mma.sync.aligned.m16n8k8.row.col.f32.f16.f16.f32 {%f3651,  %f3652,  %f3653,  %f3654},{%r1133,  %r1134},{%r1063},{%f6970,  %f6969,  %f6966,  %f6965};

	// end inline asm
	// begin inline asm
	mma.sync.aligned.m16n8k8.row.col.f32.f16.f16.f32 {%f6970,  %f6969,  %f6966,  %f6965},{%r1136,  %r1137},{%r1066},{%f3651,  %f3652,  %f3653,  %f3654};

	// end inline asm
	// begin inline asm
	mma.sync.aligned.m16n8k8.row.col.f32.f16.f16.f32 {%f3667,  %f3668,  %f3669,  %f3670},{%r1133,  %r1134},{%r1069},{%f6968,  %f6967,  %f6964,  %f6963};

	// end inline asm
	// begin inline asm
	mma.sync.aligned.m16n8k8.row.col.f32.f16.f16.f32 {%f6968,  %f6967,  %f6964,  %f6963},{%r1136,  %r1137},{%r1072},{%f3667,  %f3668,  %f3669,  %f3670};

	// end inline asm
	// begin inline asm
	mma.sync.aligned.m16n8k8.row.col.f32.f16.f16.f32 {%f3683,  %f3684,  %f3685,  %f3686},{%r1133,  %r1134},{%r1075},{%f6962,  %f6961,  %f6958,  %f6957};

	// end inline asm
	// begin inline asm
	mma.sync.aligned.m16n8k8.row.col.f32.f16.f16.f32 {%f6962,  %f6961,  %f6958,  %f6957},{%r1136,  %r1137},{%r1078},{%f3683,  %f3684,  %f3685,  %f3686};

	// end inline asm
	// begin inline asm
	mma.sync.aligned.m16n8k8.row.col.f32.f16.f16.f32 {%f3699,  %f3700,  %f3701,  %f3702},{%r1133,  %r1134},{%r1081},{%f6960,  %f6959,  %f6956,  %f6955};

	// end inline asm
	// begin inline asm
	mma.sync.aligned.m16n8k8.row.col.f32.f16.f16.f32 {%f6960,  %f6959,  %f6956,  %f6955},{%r1136,  %r1137},{%r1084},{%f3699,  %f3700,  %f3701,  %f3702};

	// end inline asm
	// begin inline asm
	mma.sync.aligned.m16n8k8.row.col.f32.f16.f16.f32 {%f3715,  %f3716,  %f3717,  %f3718},{%r1181,  %r1182},{%r1039},{%f6954,  %f6953,  %f6950,  %f6949};

	// end inline asm
	// begin inline asm
	mma.sync.aligned.m16n8k8.row.col.f32.f16.f16.f32 {%f6954,  %f6953,  %f6950,  %f6949},{%r1184,  %r1185},{%r1042},{%f3715,  %f3716,  %f3717,  %f3718};

	// end inline asm
	// begin inline asm
	mma.sync.aligned.m16n8k8.row.col.f32.f16.f16.f32 {%f3731,  %f3732,  %f3733,  %f3734},{%r1181,  %r1182},{%r1045},{%f6952,  %f6951,  %f6948,  %f6947};

	// end inline asm
	// begin inline asm
	mma.sync.aligned.m16n8k8.row.col.f32.f16.f16.f32 {%f6952,  %f6951,  %f6948,  %f6947},{%r1184,  %r1185},{%r1048},{%f3731,  %f3732,  %f3733,  %f3734};

	// end inline asm
	// begin inline asm
	mma.sync.aligned.m16n8k8.row.col.f32.f16.f16.f32 {%f3747,  %f3748,  %f3749,  %f3750},{%r1181,  %r1182},{%r1051},{%f6946,  %f6945,  %f6942,  %f6941};

	// end inline asm
	// begin inline asm
	mma.sync.aligned.m16n8k8.row.col.f32.f16.f16.f32 {%f6946,  %f6945,  %f6942,  %f6941},{%r1184,  %r1185},{%r1054},{%f3747,  %f3748,  %f3749,  %f3750};

	// end inline asm
	// begin inline asm
	mma.sync.aligned.m16n8k8.row.col.f32.f16.f16.f32 {%f3763,  %f3764,  %f3765,  %f3766},{%r1181,  %r1182},{%r1057},{%f6944,  %f6943,  %f6940,  %f6939};

	// end inline asm
	// begin inline asm
	mma.sync.aligned.m16n8k8.row.col.f32.f16.f16.f32 {%f6944,  %f6943,  %f6940,  %f6939},{%r1184,  %r1185},{%r1060},{%f3763,  %f3764,  %f3765,  %f3766};

	// end inline asm
	// begin inline asm
	mma.sync.aligned.m16n8k8.row.col.f32.f16.f16.f32 {%f3779,  %f3780,  %f3781,  %f3782},{%r1181,  %r1182},{%r1063},{%f6938,  %f6937,  %f6934,  %f6933};

	// end inline asm
	// begin inline asm
	mma.sync.aligned.m16n8k8.row.col.f32.f16.f16.f32 {%f6938,  %f6937,  %f6934,  %f6933},{%r1184,  %r1185},{%r1066},{%f3779,  %f3780,  %f3781,  %f3782};

	// end inline asm
	// begin inline asm
	mma.sync.aligned.m16n8k8.row.col.f32.f16.f16.f32 {%f3795,  %f3796,  %f3797,  %f3798},{%r1181,  %r1182},{%r1069},{%f6936,  %f6935,  %f6932,  %f6931};

	// end inline asm
	// begin inline asm
	mma.sync.aligned.m16n8k8.row.col.f32.f16.f16.f32 {%f6936,  %f6935,  %f6932,  %f6931},{%r1184,  %r1185},{%r1072},{%f3795,  %f3796,  %f3797,  %f3798};

	// end inline asm
	// begin inline asm
	mma.sync.aligned.m16n8k8.row.col.f32.f16.f16.f32 {%f3811,  %f3812,  %f3813,  %f3814},{%r1181,  %r1182},{%r1075},{%f6930,  %f6929,  %f6926,  %f6925};

	// end inline asm
	// begin inline asm
	mma.sync.aligned.m16n8k8.row.col.f32.f16.f16.f32 {%f6930,  %f6929,  %f6926,  %f6925},{%r1184,  %r1185},{%r1078},{%f3811,  %f3812,  %f3813,  %f3814};

	// end inline asm
	// begin inline asm
	mma.sync.aligned.m16n8k8.row.col.f32.f16.f16.f32 {%f3827,  %f3828,  %f3829,  %f3830},{%r1181,  %r1182},{%r1081},{%f6928,  %f6927,  %f6924,  %f6923};

	// end inline asm
	// begin inline asm
	mma.sync.aligned.m16n8k8.row.col.f32.f16.f16.f32 {%f6928,  %f6927,  %f6924,  %f6923},{%r1184,  %r1185},{%r1084},{%f3827,  %f3828,  %f3829,  %f3830};

	// end inline asm
	mov.b32 	%r3471, 16;
	mov.pred 	%p38, 0;
	@%p3 bra 	$L__BB0_14;
	// begin inline asm
	cp.async.wait_group 2;

	// end inline asm
	bar.sync 	0;
	add.s32 	%r65, %r3468, 6;
	setp.ge.s32 	%p19, %r65, %r40;
	@%p19 bra 	$L__BB0_17;
	shl.b32 	%r1376, %r65, 5;
	or.b32  	%r1377, %r1376, %r6;
	add.s32 	%r1378, %r1377, %r8;
	mul.wide.u32 	%rd168, %r1378, 2;
	add.s64 	%rd160, %rd14, %rd168;
	// begin inline asm
	cp.async.cg.shared.global [%r165], [%rd160], 16;

	// end inline asm
	add.s32 	%r1379, %r1377, %r10;
	mul.wide.u32 	%rd169, %r1379, 2;
	add.s64 	%rd161, %rd14, %rd169;
	// begin inline asm
	cp.async.cg.shared.global [%r167], [%rd161], 16;

	// end inline asm
	add.s32 	%r1380, %r1377, %r12;
	mul.wide.u32 	%rd170, %r1380, 2;
	add.s64 	%rd162, %rd14, %rd170;
	// begin inline asm
	cp.async.cg.shared.global [%r169], [%rd162], 16;

	// end inline asm
	add.s32 	%r1381, %r1377, %r14;
	mul.wide.u32 	%rd171, %r1381, 2;
	add.s64 	%rd163, %rd14, %rd171;
	// begin inline asm
	cp.async.cg.shared.global [%r171], [%rd163], 16;

	// end inline asm
	add.s32 	%r1382, %r1377, %r17;
	mul.wide.u32 	%rd172, %r1382, 2;
	add.s64 	%rd164, %rd15, %rd172;
	// begin inline asm
	cp.async.cg.shared.global [%r173], [%rd164], 16;

	// end inline asm
	add.s32 	%r1383, %r1377, %r19;
	mul.wide.u32 	%rd173, %r1383, 2;
	add.s64 	%rd165, %rd15, %rd173;
	// begin inline asm
	cp.async.cg.shared.global [%r175], [%rd165], 16;

	// end inline asm
	add.s32 	%r1384, %r1377, %r21;
	mul.wide.u32 	%rd174, %r1384, 2;
	add.s64 	%rd166, %rd15, %rd174;
	// begin inline asm
	cp.async.cg.shared.global [%r177], [%rd166], 16;

	// end inline asm
	add.s32 	%r1385, %r1377, %r23;
	mul.wide.u32 	%rd175, %r1385, 2;
	add.s64 	%rd167, %rd15, %rd175;
	// begin inline asm
	cp.async.cg.shared.global [%r179], [%rd167], 16;

	// end inline asm
$L__BB0_17:
	mov.b32 	%r3472, 0;
	mov.pred 	%p39, -1;
$L__BB0_18:
	mov.pred 	%p4, %p39;
	add.s32 	%r1580, %r3472, %r41;
	shl.b32 	%r1581, %r1580, 4;
	and.b32  	%r1582, %r1581, 256;
	add.s32 	%r1584, %r534, %r1582;
	shl.b32 	%r1585, %r1584, 1;
	add.s32 	%r1587, %r197, 24576;
	add.s32 	%r1588, %r1587, %r1585;
	ld.shared.u32 	%r1387, [%r1588];
	add.s32 	%r1589, %r1580, 8;
	shl.b32 	%r1590, %r1589, 4;
	and.b32  	%r1591, %r1590, 256;
	and.b32  	%r1592, %r1589, 14;
	add.s32 	%r1593, %r42, %r1592;
	add.s32 	%r1594, %r1593, %r1591;
	shl.b32 	%r1595, %r1594, 1;
	add.s32 	%r1596, %r1587, %r1595;
	ld.shared.u32 	%r1390, [%r1596];
	add.s32 	%r1598, %r1247, %r1582;
	shl.b32 	%r1599, %r1598, 1;
	add.s32 	%r1600, %r1587, %r1599;
	ld.shared.u32 	%r1388, [%r1600];
	add.s32 	%r1601, %r43, %r1592;
	add.s32 	%r1602, %r1601, %r1591;
	shl.b32 	%r1603, %r1602, 1;
	add.s32 	%r1604, %r1587, %r1603;
	ld.shared.u32 	%r1391, [%r1604];
	add.s32 	%r1605, %r44, %r41;
	add.s32 	%r1606, %r1605, %r1582;
	shl.b32 	%r1607, %r1606, 1;
	add.s32 	%r1608, %r1587, %r1607;
	ld.shared.u32 	%r1435, [%r1608];
	add.s32 	%r1609, %r44, %r1592;
	add.s32 	%r1610, %r1609, %r1591;
	shl.b32 	%r1611, %r1610, 1;
	add.s32 	%r1612, %r1587, %r1611;
	ld.shared.u32 	%r1438, [%r1612];
	add.s32 	%r1613, %r45, %r41;
	add.s32 	%r1614, %r1613, %r1582;
	shl.b32 	%r1615, %r1614, 1;
	add.s32 	%r1616, %r1587, %r1615;
	ld.shared.u32 	%r1436, [%r1616];
	add.s32 	%r1617, %r45, %r1592;
	add.s32 	%r1618, %r1617, %r1591;
	shl.b32 	%r1619, %r1618, 1;
	add.s32 	%r1620, %r1587, %r1619;
	ld.shared.u32 	%r1439, [%r1620];
	add.s32 	%r1621, %r46, %r41;
	add.s32 	%r1622, %r1621, %r1582;
	shl.b32 	%r1623, %r1622, 1;
	add.s32 	%r1624, %r1587, %r1623;
	ld.shared.u32 	%r1483, [%r1624];
	add.s32 	%r1625, %r46, %r1592;
	add.s32 	%r1626, %r1625, %r1591;
	shl.b32 	%r1627, %r1626, 1;
	add.s32 	%r1628, %r1587, %r1627;
	ld.shared.u32 	%r1486, [%r1628];
	add.s32 	%r1629, %r47, %r41;
	add.s32 	%r1630, %r1629, %r1582;
	shl.b32 	%r1631, %r1630, 1;
	add.s32 	%r1632, %r1587, %r1631;
	ld.shared.u32 	%r1484, [%r1632];
	add.s32 	%r1633, %r47, %r1592;
	add.s32 	%r1634, %r1633, %r1591;
	shl.b32 	%r1635, %r1634, 1;
	add.s32 	%r1636, %r1587, %r1635;
	ld.shared.u32 	%r1487, [%r1636];
	add.s32 	%r1637, %r48, %r41;
	add.s32 	%r1638, %r1637, %r1582;
	shl.b32 	%r1639, %r1638, 1;
	add.s32 	%r1640, %r1587, %r1639;
	ld.shared.u32 	%r1531, [%r1640];
	add.s32 	%r1641, %r48, %r1592;
	add.s32 	%r1642, %r1641, %r1591;
	shl.b32 	%r1643, %r1642, 1;
	add.s32 	%r1644, %r1587, %r1643;
	ld.shared.u32 	%r1534, [%r1644];
	add.s32 	%r1645, %r49, %r41;
	add.s32 	%r1646, %r1645, %r1582;
	shl.b32 	%r1647, %r1646, 1;
	add.s32 	%r1648, %r1587, %r1647;
	ld.shared.u32 	%r1532, [%r1648];
	add.s32 	%r1649, %r49, %r1592;
	add.s32 	%r1650, %r1649, %r1591;
	shl.b32 	%r1651, %r1650, 1;
	add.s32 	%r1652, %r1587, %r1651;
	ld.shared.u32 	%r1535, [%r1652];
	add.s32 	%r1653, %r50, %r41;
	add.s32 	%r1654, %r1653, %r1582;
	shl.b32 	%r1655, %r1654, 1;
	add.s32 	%r1656, %r197, 57344;
	add.s32 	%r1657, %r1656, %r1655;
	ld.shared.u32 	%r1389, [%r1657];
	add.s32 	%r1658, %r50, %r1592;
	add.s32 	%r1659, %r1658, %r1591;
	shl.b32 	%r1660, %r1659, 1;
	add.s32 	%r1661, %r1656, %r1660;
	ld.shared.u32 	%r1392, [%r1661];
	add.s32 	%r1662, %r51, %r41;
	add.s32 	%r1663, %r1662, %r1582;
	shl.b32 	%r1664, %r1663, 1;
	add.s32 	%r1665, %r1656, %r1664;
	ld.shared.u32 	%r1395, [%r1665];
	add.s32 	%r1666, %r51, %r1592;
	add.s32 	%r1667, %r1666, %r1591;
	shl.b32 	%r1668, %r1667, 1;
	add.s32 	%r1669, %r1656, %r1668;
	ld.shared.u32 	%r1398, [%r1669];
	add.s32 	%r1670, %r52, %r41;
	add.s32 	%r1671, %r1670, %r1582;
	shl.b32 	%r1672, %r1671, 1;
	add.s32 	%r1673, %r1656, %r1672;
	ld.shared.u32 	%r1401, [%r1673];
	add.s32 	%r1674, %r52, %r1592;
	add.s32 	%r1675, %r1674, %r1591;
	shl.b32 	%r1676, %r1675, 1;
	add.s32 	%r1677, %r1656, %r1676;
	ld.shared.u32 	%r1404, [%r1677];
	add.s32 	%r1678, %r53, %r41;
	add.s32 	%r1679, %r1678, %r1582;
	shl.b32 	%r1680, %r1679, 1;
	add.s32 	%r1681, %r1656, %r1680;
	ld.shared.u32 	%r1407, [%r1681];
	add.s32 	%r1682, %r53, %r1592;
	add.s32 	%r1683, %r1682, %r1591;
	shl.b32 	%r1684, %r1683, 1;
	add.s32 	%r1685, %r1656, %r1684;
	ld.shared.u32 	%r1410, [%r1685];
	add.s32 	%r1686, %r54, %r41;
	add.s32 	%r1687, %r1686, %r1582;
	shl.b32 	%r1688, %r1687, 1;
	add.s32 	%r1689, %r1656, %r1688;
	ld.shared.u32 	%r1413, [%r1689];
	add.s32 	%r1690, %r54, %r1592;
	add.s32 	%r1691, %r1690, %r1591;
	shl.b32 	%r1692, %r1691, 1;
	add.s32 	%r1693, %r1656, %r1692;
	ld.shared.u32 	%r1416, [%r1693];
	add.s32 	%r1694, %r55, %r41;
	add.s32 	%r1695, %r1694, %r1582;
	shl.b32 	%r1696, %r1695, 1;
	add.s32 	%r1697, %r1656, %r1696;
	ld.shared.u32 	%r1419, [%r1697];
	add.s32 	%r1698, %r55, %r1592;
	add.s32 	%r1699, %r1698, %r1591;
	shl.b32 	%r1700, %r1699, 1;
	add.s32 	%r1701, %r1656, %r1700;
	ld.shared.u32 	%r1422, [%r1701];
	add.s32 	%r1702, %r56, %r41;
	add.s32 	%r1703, %r1702, %r1582;
	shl.b32 	%r1704, %r1703, 1;
	add.s32 	%r1705, %r1656, %r1704;
	ld.shared.u32 	%r1425, [%r1705];
	add.s32 	%r1706, %r56, %r1592;
	add.s32 	%r1707, %r1706, %r1591;
	shl.b32 	%r1708, %r1707, 1;
	add.s32 	%r1709, %r1656, %r1708;
	ld.shared.u32 	%r1428, [%r1709];
	add.s32 	%r1710, %r57, %r41;
	add.s32 	%r1711, %r1710, %r1582;
	shl.b32 	%r1712, %r1711, 1;
	add.s32 	%r1713, %r1656, %r1712;
	ld.shared.u32 	%r1431, [%r1713];
	add.s32 	%r1714, %r57, %r1592;
	add.s32 	%r1715, %r1714, %r1591;
	shl.b32 	%r1716, %r1715, 1;
	add.s32 	%r1717, %r1656, %r1716;
	ld.shared.u32 	%r1434, [%r1717];
	// begin inline asm
	mma.sync.aligned.m16n8k8.row.col.f32.f16.f16.f32 {%f3843,  %f3844,  %f3845,  %f3846},{%r1387,  %r1388},{%r1389},{%f7050,  %f7049,  %f7046,  %f7045};

	// end inline asm
	// begin inline asm
	mma.sync.aligned.m16n8k8.row.col.f32.f16.f16.f32 {%f7050,  %f7049,  %f7046,  %f7045},{%r1390,  %r1391},{%r1392},{%f3843,  %f3844,  %f3845,  %f3846};

	// end inline asm
	// begin inline asm
	mma.sync.aligned.m16n8k8.row.col.f32.f16.f16.f32 {%f3859,  %f3860,  %f3861,  %f3862},{%r1387,  %r1388},{%r1395},{%f7048,  %f7047,  %f7044,  %f7043};

	// end inline asm
	// begin inline asm
	mma.sync.aligned.m16n8k8.row.col.f32.f16.f16.f32 {%f7048,  %f7047,  %f7044,  %f7043},{%r1390,  %r1391},{%r1398},{%f3859,  %f3860,  %f3861,  %f3862};

	// end inline asm
	// begin inline asm
	mma.sync.aligned.m16n8k8.row.col.f32.f16.f16.f32 {%f3875,  %f3876,  %f3877,  %f3878},{%r1387,  %r1388},{%r1401},{%f7042,  %f7041,  %f7038,  %f7037};

	// end inline asm
	// begin inline asm
	mma.sync.aligned.m16n8k8.row.col.f32.f16.f16.f32 {%f7042,  %f7041,  %f7038,  %f7037},{%r1390,  %r1391},{%r1404},{%f3875,  %f3876,  %f3877,  %f3878};

	// end inline asm
	// begin inline asm
	mma.sync.aligned.m16n8k8.row.col.f32.f16.f16.f32 {%f3891,  %f3892,  %f3893,  %f3894},{%r1387,  %r1388},{%r1407},{%f7040,  %f7039,  %f7036,  %f7035};

	// end inline asm
	// begin inline asm
	mma.sync.aligned.m16n8k8.row.col.f32.f16.f16.f32 {%f7040,  %f7039,  %f7036,  %f7035},{%r1390,  %r1391},{%r1410},{%f3891,  %f3892,  %f3893,  %f3894};

	// end inline asm
	// begin inline asm
	mma.sync.aligned.m16n8k8.row.col.f32.f16.f16.f32 {%f3907,  %f3908,  %f3909,  %f3910},{%r1387,  %r1388},{%r1413},{%f7034,  %f7033,  %f7030,  %f7029};

	// end inline asm
	// begin inline asm
	mma.sync.aligned.m16n8k8.row.col.f32.f16.f16.f32 {%f7034,  %f7033,  %f7030,  %f7029},{%r1390,  %r1391},{%r1416},{%f3907,  %f3908,  %f3909,  %f3910};

	// end inline asm
	// begin inline asm
	mma.sync.aligned.m16n8k8.row.col.f32.f16.f16.f32 {%f3923,  %f3924,  %f3925,  %f3926},{%r1387,  %r1388},{%r1419},{%f7032,  %f7031,  %f7028,  %f7027};

	// end inline asm
	// begin inline asm
	mma.sync.aligned.m16n8k8.row.col.f32.f16.f16.f32 {%f7032,  %f7031,  %f7028,  %f7027},{%r1390,  %r1391},{%r1422},{%f3923,  %f3924,  %f3925,  %f3926};

	// end inline asm
	// begin inline asm
	mma.sync.aligned.m16n8k8.row.col.f32.f16.f16.f32 {%f3939,  %f3940,  %f3941,  %f3942},{%r1387,  %r1388},{%r1425},{%f7026,  %f7025,  %f7022,  %f7021};

	// end inline asm
	// begin inline asm
	mma.sync.aligned.m16n8k8.row.col.f32.f16.f16.f32 {%f7026,  %f7025,  %f7022,  %f7021},{%r1390,  %r1391},{%r1428},{%f3939,  %f3940,  %f3941,  %f3942};

	// end inline asm
	// begin inline asm
	mma.sync.aligned.m16n8k8.row.col.f32.f16.f16.f32 {%f3955,  %f3956,  %f3957,  %f3958},{%r1387,  %r1388},{%r1431},{%f7024,  %f7023,  %f7020,  %f7019};

	// end inline asm
	// begin inline asm
	mma.sync.aligned.m16n8k8.row.col.f32.f16.f16.f32 {%f7024,  %f7023,  %f7020,  %f7019},{%r1390,  %r1391},{%r1434},{%f3955,  %f3956,  %f3957,  %f3958};

	// end inline asm
	// begin inline asm
	mma.sync.aligned.m16n8k8.row.col.f32.f16.f16.f32 {%f3971,  %f3972,  %f3973,  %f3974},{%r1435,  %r1436},{%r1389},{%f7018,  %f7017,  %f7014,  %f7013};

	// end inline asm
	// begin inline asm
	mma.sync.aligned.m16n8k8.row.col.f32.f16.f16.f32 {%f7018,  %f7017,  %f7014,  %f7013},{%r1438,  %r1439},{%r1392},{%f3971,  %f3972,  %f3973,  %f3974};

	// end inline asm
	// begin inline asm
	mma.sync.aligned.m16n8k8.row.col.f32.f16.f16.f32 {%f3987,  %f3988,  %f3989,  %f3990},{%r1435,  %r1436},{%r1395},{%f7016,  %f7015,  %f7012,  %f7011};

	// end inline asm
	// begin inline asm
	mma.sync.aligned.m16n8k8.row.col.f32.f16.f16.f32 {%f7016,  %f7015,  %f7012,  %f7011},{%r1438,  %r1439},{%r1398},{%f3987,  %f3988,  %f3989,  %f3990};

	// end inline asm
	// begin inline asm
	mma.sync.aligned.m16n8k8.row.col.f32.f16.f16.f32 {%f4003,  %f4004,  %f4005,  %f4006},{%r1435,  %r1436},{%r1401},{%f7010,  %f7009,  %f7006,  %f7005};

	// end inline asm
	// begin inline asm
	mma.sync.aligned.m16n8k8.row.col.f32.f16.f16.f32 {%f7010,  %f7009,  %f7006,  %f7005},{%r1438,  %r1439},{%r1404},{%f4003,  %f4004,  %f4005,  %f4006};

	// end inline asm
	// begin inline asm
	mma.sync.aligned.m16n8k8.row.col.f32.f16.f16.f32 {%f4019,  %f4020,  %f4021,  %f4022},{%r1435,  %r1436},{%r1407},{%f7008,  %f7007,  %f7004,  %f7003};

	// end inline asm
	// begin inline asm
	mma.sync.aligned.m16n8k8.row.col.f32.f16.f16.f32 {%f7008,  %f7007,  %f7004,  %f7003},{%r1438,  %r1439},{%r1410},{%f4019,  %f4020,  %f4021,  %f4022};

	// end inline asm
	// begin inline asm
	mma.sync.aligned.m16n8k8.row.col.f32.f16.f16.f32 {%f4035,  %f4036,  %f4037,  %f4038},{%r1435,  %r1436},{%r1413},{%f7002,  %f7001,  %f6998,  %f6997};

	// end inline asm
	// begin inline asm
	mma.sync.aligned.m16n8k8.row.col.f32.f16.f16.f32 {%f7002,  %f7001,  %f6998,  %f6997},{%r1438,  %r1439},{%r1416},{%f4035,  %f4036,  %f4037,  %f4038};

	// end inline asm
	// begin inline asm
	mma.sync.aligned.m16n8k8.row.col.f32.f16.f16.f32 {%f4051,  %f4052,  %f4053,  %f4054},{%r1435,  %r1436},{%r1419},{%f7000,  %f6999,  %f6996,  %f6995};

	// end inline asm
	// begin inline asm
	mma.sync.aligned.m16n8k8.row.col.f32.f16.f16.f32 {%f7000,  %f6999,  %f6996,  %f6995},{%r1438,  %r1439},{%r1422},{%f4051,  %f4052,  %f4053,  %f4054};

	// end inline asm
	// begin inline asm
	mma.sync.aligned.m16n8k8.row.col.f32.f16.f16.f32 {%f4067,  %f4068,  %f4069,  %f4070},{%r1435,  %r1436},{%r1425},{%f6994,  %f6993,  %f6990,  %f6989};

	// end inline asm
	// begin inline asm
	mma.sync.aligned.m16n8k8.row.col.f32.f16.f16.f32 {%f6994,  %f6993,  %f6990,  %f6989},{%r1438,  %r1439},{%r1428},{%f4067,  %f4068,  %f4069,  %f4070};

	// end inline asm
	// begin inline asm
	mma.sync.aligned.m16n8k8.row.col.f32.f16.f16.f32 {%f4083,  %f4084,  %f4085,  %f4086},{%r1435,  %r1436},{%r1431},{%f6992,  %f6991,  %f6988,  %f6987};

	// end inline asm
	// begin inline asm
	mma.sync.aligned.m16n8k8.row.col.f32.f16.f16.f32 {%f6992,  %f6991,  %f6988,  %f6987},{%r1438,  %r1439},{%r1434},{%f4083,  %f4084,  %f4085,  %f4086};

	// end inline asm
	// begin inline asm
	mma.sync.aligned.m16n8k8.row.col.f32.f16.f16.f32 {%f4099,  %f4100,  %f4101,  %f4102},{%r1483,  %r1484},{%r1389},{%f6986,  %f6985,  %f6982,  %f6981};

	// end inline asm
	// begin inline asm
	mma.sync.aligned.m16n8k8.row.col.f32.f16.f16.f32 {%f6986,  %f6985,  %f6982,  %f6981},{%r1486,  %r1487},{%r1392},{%f4099,  %f4100,  %f4101,  %f4102};

	// end inline asm
	// begin inline asm
	mma.sync.aligned.m16n8k8.row.col.f32.f16.f16.f32 {%f4115,  %f4116,  %f4117,  %f4118},{%r1483,  %r1484},{%r1395},{%f6984,  %f6983,  %f6980,  %f6979};

	// end inline asm
	// begin inline asm
	mma.sync.aligned.m16n8k8.row.col.f32.f16.f16.f32 {%f6984,  %f6983,  %f6980,  %f6979},{%r1486,  %r1487},{%r1398},{%f4115,  %f4116,  %f4117,  %f4118};

	// end inline asm
	// begin inline asm
	mma.sync.aligned.m16n8k8.row.col.f32.f16.f16.f32 {%f4131,  %f4132,  %f4133,  %f4134},{%r1483,  %r1484},{%r1401},{%f6978,  %f6977,  %f6974,  %f6973};

	// end inline asm
	// begin inline asm
	mma.sync.aligned.m16n8k8.row.col.f32.f16.f16.f32 {%f6978,  %f6977,  %f6974,  %f6973},{%r1486,  %r1487},{%r1404},{%f4131,  %f4132,  %f4133,  %f4134};

	// end inline asm
	// begin inline asm
	mma.sync.aligned.m16n8k8.row.col.f32.f16.f16.f32 {%f4147,  %f4148,  %f4149,  %f4150},{%r1483,  %r1484},{%r1407},{%f6976,  %f6975,  %f6972,  %f6971};

	// end inline asm
	// begin inline asm
	mma.sync.aligned.m16n8k8.row.col.f32.f16.f16.f32 {%f6976,  %f6975,  %f6972,  %f6971},{%r1486,  %r1487},{%r1410},{%f4147,  %f4148,  %f4149,  %f4150};

	// end inline asm
	// begin inline asm
	mma.sync.aligned.m16n8k8.row.col.f32.f16.f16.f32 {%f4163,  %f4164,  %f4165,  %f4166},{%r1483,  %r1484},{%r1413},{%f6970,  %f6969,  %f6966,  %f6965};

	// end inline asm
	// begin inline asm
	mma.sync.aligned.m16n8k8.row.col.f32.f16.f16.f32 {%f6970,  %f6969,  %f6966,  %f6965},{%r1486,  %r1487},{%r1416},{%f4163,  %f4164,  %f4165,  %f4166};

	// end inline asm
	// begin inline asm
	mma.sync.aligned.m16n8k8.row.col.f32.f16.f16.f32 {%f4179,  %f4180,  %f4181,  %f4182},{%r1483,  %r1484},{%r1419},{%f6968,  %f6967,  %f6964,  %f6963};

	// end inline asm
	// begin inline asm
	mma.sync.aligned.m16n8k8.row.col.f32.f16.f16.f32 {%f6968,  %f6967,  %f6964,  %f6963},{%r1486,  %r1487},{%r1422},{%f4179,  %f4180,  %f4181,  %f4182};

	// end inline asm
	// begin inline asm
	mma.sync.aligned.m16n8k8.row.col.f32.f16.f16.f32 {%f4195,  %f4196,  %f4197,  %f4198},{%r1483,  %r1484},{%r1425},{%f6962,  %f6961,  %f6958,  %f6957};

	// end inline asm
	// begin inline asm
	mma.sync.aligned.m16n8k8.row.col.f32.f16.f16.f32 {%f6962,  %f6961,  %f6958,  %f6957},{%r1486,  %r1487},{%r1428},{%f4195,  %f4196,  %f4197,  %f4198};

	// end inline asm
	// begin inline asm
	mma.sync.aligned.m16n8k8.row.col.f32.f16.f16.f32 {%f4211,  %f4212,  %f4213,  %f4214},{%r1483,  %r1484},{%r1431},{%f6960,  %f6959,  %f6956,  %f6955};

	// end inline asm
	// begin inline asm
	mma.sync.aligned.m16n8k8.row.col.f32.f16.f16.f32 {%f6960,  %f6959,  %f6956,  %f6955},{%r1486,  %r1487},{%r1434},{%f4211,  %f4212,  %f4213,  %f4214};

	// end inline asm
	// begin inline asm
	mma.sync.aligned.m16n8k8.row.col.f32.f16.f16.f32 {%f4227,  %f4228,  %f4229,  %f4230},{%r1531,  %r1532},{%r1389},{%f6954,  %f6953,  %f6950,  %f6949};

	// end inline asm
	// begin inline asm
	mma.sync.aligned.m16n8k8.row.col.f32.f16.f16.f32 {%f6954,  %f6953,  %f6950,  %f6949},{%r1534,  %r1535},{%r1392},{%f4227,  %f4228,  %f4229,  %f4230};

	// end inline asm
	// begin inline asm
	mma.sync.aligned.m16n8k8.row.col.f32.f16.f16.f32 {%f4243,  %f4244,  %f4245,  %f4246},{%r1531,  %r1532},{%r1395},{%f6952,  %f6951,  %f6948,  %f6947};

	// end inline asm
	// begin inline asm
	mma.sync.aligned.m16n8k8.row.col.f32.f16.f16.f32 {%f6952,  %f6951,  %f6948,  %f6947},{%r1534,  %r1535},{%r1398},{%f4243,  %f4244,  %f4245,  %f4246};

	// end inline asm
	// begin inline asm
	mma.sync.aligned.m16n8k8.row.col.f32.f16.f16.f32 {%f4259,  %f4260,  %f4261,  %f4262},{%r1531,  %r1532},{%r1401},{%f6946,  %f6945,  %f6942,  %f6941};

	// end inline asm
	// begin inline asm
	mma.sync.aligned.m16n8k8.row.col.f32.f16.f16.f32 {%f6946,  %f6945,  %f6942,  %f6941},{%r1534,  %r1535},{%r1404},{%f4259,  %f4260,  %f4261,  %f4262};

	// end inline asm
	// begin inline asm
	mma.sync.aligned.m16n8k8.row.col.f32.f16.f16.f32 {%f4275,  %f4276,  %f4277,  %f4278},{%r1531,  %r1532},{%r1407},{%f6944,  %f6943,  %f6940,  %f6939};

	// end inline asm
	// begin inline asm
	mma.sync.aligned.m16n8k8.row.col.f32.f16.f16.f32 {%f6944,  %f6943,  %f6940,  %f6939},{%r1534,  %r1535},{%r1410},{%f4275,  %f4276,  %f4277,  %f4278};

	// end inline asm
	// begin inline asm
	mma.sync.aligned.m16n8k8.row.col.f32.f16.f16.f32 {%f4291,  %f4292,  %f4293,  %f4294},{%r1531,  %r1532},{%r1413},{%f6938,  %f6937,  %f6934,  %f6933};

	// end inline asm
	// begin inline asm
	mma.sync.aligned.m16n8k8.row.col.f32.f16.f16.f32 {%f6938,  %f6937,  %f6934,  %f6933},{%r1534,  %r1535},{%r1416},{%f4291,  %f4292,  %f4293,  %f4294};

	// end inline asm
	// begin inline asm
	mma.sync.aligned.m16n8k8.row.col.f32.f16.f16.f32 {%f4307,  %f4308,  %f4309,  %f4310},{%r1531,  %r1532},{%r1419},{%f6936,  %f6935,  %f6932,  %f6931};

	// end inline asm
	// begin inline asm
	mma.sync.aligned.m16n8k8.row.col.f32.f16.f16.f32 {%f6936,  %f6935,  %f6932,  %f6931},{%r1534,  %r1535},{%r1422},{%f4307,  %f4308,  %f4309,  %f4310};

	// end inline asm
	// begin inline asm
	mma.sync.aligned.m16n8k8.row.col.f32.f16.f16.f32 {%f4323,  %f4324,  %f4325,  %f4326},{%r1531,  %r1532},{%r1425},{%f6930,  %f6929,  %f6926,  %f6925};

	// end inline asm
	// begin inline asm
	mma.sync.aligned.m16n8k8.row.col.f32.f16.f16.f32 {%f6930,  %f6929,  %f6926,  %f6925},{%r1534,  %r1535},{%r1428},{%f4323,  %f4324,  %f4325,  %f4326};

	// end inline asm
	// begin inline asm
	mma.sync.aligned.m16n8k8.row.col.f32.f16.f16.f32 {%f4339,  %f4340,  %f4341,  %f4342},{%r1531,  %r1532},{%r1431},{%f6928,  %f6927,  %f6924,  %f6923};

	// end inline asm
	// begin inline asm
	mma.sync.aligned.m16n8k8.row.col.f32.f16.f16.f32 {%f6928,  %f6927,  %f6924,  %f6923},{%r1534,  %r1535},{%r1434},{%f4339,  %f4340,  %f4341,  %f4342};

	// end inline asm
	mov.b32 	%r3472, 16;
	mov.pred 	%p39, 0;
	@%p4 bra 	$L__BB0_18;
	bra.uni 	$L__BB0_2;
$L__BB0_19:
	shr.u32 	%r1720, %r224, 25;
	add.s32 	%r1721, %r132, %r1720;
	shr.s32 	%r67, %r1721, 7;
	shl.b32 	%r68, %r67, 2;
	// begin inline asm
	cp.async.wait_group 2;

	// end inline asm
	bar.sync 	0;
	setp.gt.s32 	%p23, %r68, %r40;
	@%p23 bra 	$L__BB0_21;
	shl.b32 	%r1738, %r67, 7;
	or.b32  	%r1739, %r6, %r1738;
	add.s32 	%r1740, %r1739, -32;
	add.s64 	%rd176, %rd17, 24576;
	// begin inline asm
	{ .reg .u64 smem_ptr; cvta.to.shared.u64 smem_ptr, %rd176; cvt.u32.u64 %r1722, smem_ptr; }

	// end inline asm
	add.s32 	%r1741, %r1740, %r8;
	mul.wide.s32 	%rd192, %r1741, 2;
	add.s64 	%rd177, %rd14, %rd192;
	// begin inline asm
	cp.async.cg.shared.global [%r1722], [%rd177], 16;

	// end inline asm
	add.s64 	%rd178, %rd19, 24576;
	// begin inline asm
	{ .reg .u64 smem_ptr; cvta.to.shared.u64 smem_ptr, %rd178; cvt.u32.u64 %r1724, smem_ptr; }

	// end inline asm
	add.s32 	%r1742, %r1740, %r10;
	mul.wide.s32 	%rd193, %r1742, 2;
	add.s64 	%rd179, %rd14, %rd193;
	// begin inline asm
	cp.async.cg.shared.global [%r1724], [%rd179], 16;

	// end inline asm
	add.s64 	%rd180, %rd21, 24576;
	// begin inline asm
	{ .reg .u64 smem_ptr; cvta.to.shared.u64 smem_ptr, %rd180; cvt.u32.u64 %r1726, smem_ptr; }

	// end inline asm
	add.s32 	%r1743, %r1740, %r12;
	mul.wide.s32 	%rd194, %r1743, 2;
	add.s64 	%rd181, %rd14, %rd194;
	// begin inline asm
	cp.async.cg.shared.global [%r1726], [%rd181], 16;

	// end inline asm
	add.s64 	%rd182, %rd23, 24576;
	// begin inline asm
	{ .reg .u64 smem_ptr; cvta.to.shared.u64 smem_ptr, %rd182; cvt.u32.u64 %r1728, smem_ptr; }

	// end inline asm
	add.s32 	%r1744, %r1740, %r14;
	mul.wide.s32 	%rd195, %r1744, 2;
	add.s64 	%rd183, %rd14, %rd195;
	// begin inline asm
	cp.async.cg.shared.global [%r1728], [%rd183], 16;

	// end inline asm
	add.s64 	%rd184, %rd17, 57344;
	// begin inline asm
	{ .reg .u64 smem_ptr; cvta.to.shared.u64 smem_ptr, %rd184; cvt.u32.u64 %r1730, smem_ptr; }

	// end inline asm
	add.s32 	%r1745, %r1740, %r17;
	mul.wide.s32 	%rd196, %r1745, 2;
	add.s64 	%rd185, %rd15, %rd196;
	// begin inline asm
	cp.async.cg.shared.global [%r1730], [%rd185], 16;

	// end inline asm
	add.s64 	%rd186, %rd19, 57344;
	// begin inline asm
	{ .reg .u64 smem_ptr; cvta.to.shared.u64 smem_ptr, %rd186; cvt.u32.u64 %r1732, smem_ptr; }

	// end inline asm
	add.s32 	%r1746, %r1740, %r19;
	mul.wide.s32 	%rd197, %r1746, 2;
	add.s64 	%rd187, %rd15, %rd197;
	// begin inline asm
	cp.async.cg.shared.global [%r1732], [%rd187], 16;

	// end inline asm
	add.s64 	%rd188, %rd21, 57344;
	// begin inline asm
	{ .reg .u64 smem_ptr; cvta.to.shared.u64 smem_ptr, %rd188; cvt.u32.u64 %r1734, smem_ptr; }

	// end inline asm
	add.s32 	%r1747, %r1740, %r21;
	mul.wide.s32 	%rd198, %r1747, 2;
	add.s64 	%rd189, %rd15, %rd198;
	// begin inline asm
	cp.async.cg.shared.global [%r1734], [%rd189], 16;

	// end inline asm
	add.s64 	%rd190, %rd23, 57344;
	// begin inline asm
	{ .reg .u64 smem_ptr; cvta.to.shared.u64 smem_ptr, %rd190; cvt.u32.u64 %r1736, smem_ptr; }

	// end inline asm
	add.s32 	%r1748, %r1740, %r23;
	mul.wide.s32 	%rd199, %r1748, 2;
	add.s64 	%rd191, %rd15, %rd199;
	// begin inline asm
	cp.async.cg.shared.global [%r1736], [%rd191], 16;

	// end inline asm
	// begin inline asm
	cp.async.commit_group;

	// end inline asm
$L__BB0_21:
	shr.u32 	%r1750, %r2, 2;
	add.s32 	%r69, %r1750, %r4;
	shl.b32 	%r1751, %r2, 1;
	and.b32  	%r70, %r1751, 6;
	shl.b32 	%r71, %r3, 6;
	add.s32 	%r1752, %r1750, %r71;
	shl.b32 	%r1753, %r69, 5;
	and.b32  	%r1754, %r1753, 261632;
	shl.b32 	%r1755, %r69, 4;
	and.b32  	%r72, %r1755, 240;
	or.b32  	%r73, %r72, %r1754;
	add.s32 	%r74, %r69, 8;
	shl.b32 	%r1756, %r74, 5;
	and.b32  	%r1757, %r1756, 523776;
	shl.b32 	%r1758, %r74, 4;
	and.b32  	%r75, %r1758, 240;
	or.b32  	%r76, %r75, %r1757;
	add.s32 	%r1759, %r69, 16;
	shl.b32 	%r1760, %r1759, 5;
	and.b32  	%r1761, %r1760, 523776;
	shl.b32 	%r1762, %r1759, 4;
	and.b32  	%r77, %r1762, 240;
	or.b32  	%r78, %r77, %r1761;
	add.s32 	%r79, %r69, 24;
	shl.b32 	%r1763, %r79, 5;
	and.b32  	%r1764, %r1763, 523776;
	shl.b32 	%r1765, %r79, 4;
	and.b32  	%r80, %r1765, 240;
	or.b32  	%r81, %r80, %r1764;
	add.s32 	%r82, %r69, 32;
	shl.b32 	%r1766, %r82, 5;
	and.b32  	%r1767, %r1766, 523776;
	shl.b32 	%r1768, %r82, 4;
	and.b32  	%r83, %r1768, 240;
	or.b32  	%r84, %r83, %r1767;
	add.s32 	%r85, %r69, 40;
	shl.b32 	%r1769, %r85, 5;
	and.b32  	%r1770, %r1769, 523776;
	shl.b32 	%r1771, %r85, 4;
	and.b32  	%r86, %r1771, 240;
	or.b32  	%r87, %r86, %r1770;
	add.s32 	%r88, %r69, 48;
	shl.b32 	%r1772, %r88, 5;
	and.b32  	%r1773, %r1772, 523776;
	shl.b32 	%r1774, %r88, 4;
	and.b32  	%r89, %r1774, 240;
	or.b32  	%r90, %r89, %r1773;
	add.s32 	%r91, %r69, 56;
	shl.b32 	%r1775, %r91, 5;
	and.b32  	%r1776, %r1775, 523776;
	shl.b32 	%r1777, %r91, 4;
	and.b32  	%r92, %r1777, 240;
	or.b32  	%r93, %r92, %r1776;
	shl.b32 	%r1778, %r1752, 5;
	and.b32  	%r1779, %r1778, 4193792;
	shl.b32 	%r1780, %r1752, 4;
	and.b32  	%r1781, %r1780, 240;
	or.b32  	%r94, %r1781, %r1779;
	add.s32 	%r1782, %r1752, 8;
	shl.b32 	%r1783, %r1782, 5;
	and.b32  	%r1784, %r1783, 8388096;
	shl.b32 	%r1785, %r1782, 4;
	and.b32  	%r1786, %r1785, 240;
	or.b32  	%r95, %r1786, %r1784;
	add.s32 	%r1787, %r1752, 16;
	shl.b32 	%r1788, %r1787, 5;
	and.b32  	%r1789, %r1788, 8388096;
	shl.b32 	%r1790, %r1787, 4;
	and.b32  	%r1791, %r1790, 240;
	or.b32  	%r96, %r1791, %r1789;
	add.s32 	%r1792, %r1752, 24;
	shl.b32 	%r1793, %r1792, 5;
	and.b32  	%r1794, %r1793, 8388096;
	shl.b32 	%r1795, %r1792, 4;
	and.b32  	%r1796, %r1795, 240;
	or.b32  	%r97, %r1796, %r1794;
	add.s32 	%r1797, %r1752, 32;
	shl.b32 	%r1798, %r1797, 5;
	and.b32  	%r1799, %r1798, 8388096;
	shl.b32 	%r1800, %r1797, 4;
	and.b32  	%r1801, %r1800, 240;
	or.b32  	%r98, %r1801, %r1799;
	add.s32 	%r1802, %r1752, 40;
	shl.b32 	%r1803, %r1802, 5;
	and.b32  	%r1804, %r1803, 8388096;
	shl.b32 	%r1805, %r1802, 4;
	and.b32  	%r1806, %r1805, 240;
	or.b32  	%r99, %r1806, %r1804;
	add.s32 	%r1807, %r1752, 48;
	shl.b32 	%r1808, %r1807, 5;
	and.b32  	%r1809, %r1808, 8388096;
	shl.b32 	%r1810, %r1807, 4;
	and.b32  	%r1811, %r1810, 240;
	or.b32  	%r100, %r1811, %r1809;
	add.s32 	%r1812, %r1752, 56;
	shl.b32 	%r1813, %r1812, 5;
	and.b32  	%r1814, %r1813, 8388096;
	shl.b32 	%r1815, %r1812, 4;
	and.b32  	%r1816, %r1815, 240;
	or.b32  	%r101, %r1816, %r1814;
	mov.b32 	%r3473, 0;
	mov.pred 	%p40, -1;
$L__BB0_22:
	mov.pred 	%p5, %p40;
	add.s32 	%r2010, %r3473, %r70;
	shl.b32 	%r2011, %r2010, 4;
	and.b32  	%r2012, %r2011, 256;
	add.s32 	%r2013, %r73, %r70;
	add.s32 	%r2014, %r2013, %r2012;
	shl.b32 	%r2015, %r2014, 1;
	mov.u32 	%r2016, shared_storage;
	add.s32 	%r2017, %r2016, %r2015;
	ld.shared.u32 	%r1817, [%r2017];
	add.s32 	%r2018, %r2010, 8;
	shl.b32 	%r2019, %r2018, 4;
	and.b32  	%r2020, %r2019, 256;
	and.b32  	%r2021, %r2018, 14;
	add.s32 	%r2022, %r73, %r2021;
	add.s32 	%r2023, %r2022, %r2020;
	shl.b32 	%r2024, %r2023, 1;
	add.s32 	%r2025, %r2016, %r2024;
	ld.shared.u32 	%r1820, [%r2025];
	add.s32 	%r2026, %r76, %r70;
	add.s32 	%r2027, %r2026, %r2012;
	shl.b32 	%r2028, %r2027, 1;
	add.s32 	%r2029, %r2016, %r2028;
	ld.shared.u32 	%r1818, [%r2029];
	add.s32 	%r2030, %r76, %r2021;
	add.s32 	%r2031, %r2030, %r2020;
	shl.b32 	%r2032, %r2031, 1;
	add.s32 	%r2033, %r2016, %r2032;
	ld.shared.u32 	%r1821, [%r2033];
	add.s32 	%r2034, %r78, %r70;
	add.s32 	%r2035, %r2034, %r2012;
	shl.b32 	%r2036, %r2035, 1;
	add.s32 	%r2037, %r2016, %r2036;
	ld.shared.u32 	%r1865, [%r2037];
	add.s32 	%r2038, %r78, %r2021;
	add.s32 	%r2039, %r2038, %r2020;
	shl.b32 	%r2040, %r2039, 1;
	add.s32 	%r2041, %r2016, %r2040;
	ld.shared.u32 	%r1868, [%r2041];
	add.s32 	%r2042, %r81, %r70;
	add.s32 	%r2043, %r2042, %r2012;
	shl.b32 	%r2044, %r2043, 1;
	add.s32 	%r2045, %r2016, %r2044;
	ld.shared.u32 	%r1866, [%r2045];
	add.s32 	%r2046, %r81, %r2021;
	add.s32 	%r2047, %r2046, %r2020;
	shl.b32 	%r2048, %r2047, 1;
	add.s32 	%r2049, %r2016, %r2048;
	ld.shared.u32 	%r1869, [%r2049];
	add.s32 	%r2050, %r84, %r70;
	add.s32 	%r2051, %r2050, %r2012;
	shl.b32 	%r2052, %r2051, 1;
	add.s32 	%r2053, %r2016, %r2052;
	ld.shared.u32 	%r1913, [%r2053];
	add.s32 	%r2054, %r84, %r2021;
	add.s32 	%r2055, %r2054, %r2020;
	shl.b32 	%r2056, %r2055, 1;
	add.s32 	%r2057, %r2016, %r2056;
	ld.shared.u32 	%r1916, [%r2057];
	add.s32 	%r2058, %r87, %r70;
	add.s32 	%r2059, %r2058, %r2012;
	shl.b32 	%r2060, %r2059, 1;
	add.s32 	%r2061, %r2016, %r2060;
	ld.shared.u32 	%r1914, [%r2061];
	add.s32 	%r2062, %r87, %r2021;
	add.s32 	%r2063, %r2062, %r2020;
	shl.b32 	%r2064, %r2063, 1;
	add.s32 	%r2065, %r2016, %r2064;
	ld.shared.u32 	%r1917, [%r2065];
	add.s32 	%r2066, %r90, %r70;
	add.s32 	%r2067, %r2066, %r2012;
	shl.b32 	%r2068, %r2067, 1;
	add.s32 	%r2069, %r2016, %r2068;
	ld.shared.u32 	%r1961, [%r2069];
	add.s32 	%r2070, %r90, %r2021;
	add.s32 	%r2071, %r2070, %r2020;
	shl.b32 	%r2072, %r2071, 1;
	add.s32 	%r2073, %r2016, %r2072;
	ld.shared.u32 	%r1964, [%r2073];
	add.s32 	%r2074, %r93, %r70;
	add.s32 	%r2075, %r2074, %r2012;
	shl.b32 	%r2076, %r2075, 1;
	add.s32 	%r2077, %r2016, %r2076;
	ld.shared.u32 	%r1962, [%r2077];
	add.s32 	%r2078, %r93, %r2021;
	add.s32 	%r2079, %r2078, %r2020;
	shl.b32 	%r2080, %r2079, 1;
	add.s32 	%r2081, %r2016, %r2080;
	ld.shared.u32 	%r1965, [%r2081];
	add.s32 	%r2082, %r94, %r70;
	add.s32 	%r2083, %r2082, %r2012;
	shl.b32 	%r2084, %r2083, 1;
	add.s32 	%r2085, %r2016, 32768;
	add.s32 	%r2086, %r2085, %r2084;
	ld.shared.u32 	%r1819, [%r2086];
	add.s32 	%r2087, %r94, %r2021;
	add.s32 	%r2088, %r2087, %r2020;
	shl.b32 	%r2089, %r2088, 1;
	add.s32 	%r2090, %r2085, %r2089;
	ld.shared.u32 	%r1822, [%r2090];
	add.s32 	%r2091, %r95, %r70;
	add.s32 	%r2092, %r2091, %r2012;
	shl.b32 	%r2093, %r2092, 1;
	add.s32 	%r2094, %r2085, %r2093;
	ld.shared.u32 	%r1825, [%r2094];
	add.s32 	%r2095, %r95, %r2021;
	add.s32 	%r2096, %r2095, %r2020;
	shl.b32 	%r2097, %r2096, 1;
	add.s32 	%r2098, %r2085, %r2097;
	ld.shared.u32 	%r1828, [%r2098];
	add.s32 	%r2099, %r96, %r70;
	add.s32 	%r2100, %r2099, %r2012;
	shl.b32 	%r2101, %r2100, 1;
	add.s32 	%r2102, %r2085, %r2101;
	ld.shared.u32 	%r1831, [%r2102];
	add.s32 	%r2103, %r96, %r2021;
	add.s32 	%r2104, %r2103, %r2020;
	shl.b32 	%r2105, %r2104, 1;
	add.s32 	%r2106, %r2085, %r2105;
	ld.shared.u32 	%r1834, [%r2106];
	add.s32 	%r2107, %r97, %r70;
	add.s32 	%r2108, %r2107, %r2012;
	shl.b32 	%r2109, %r2108, 1;
	add.s32 	%r2110, %r2085, %r2109;
	ld.shared.u32 	%r1837, [%r2110];
	add.s32 	%r2111, %r97, %r2021;
	add.s32 	%r2112, %r2111, %r2020;
	shl.b32 	%r2113, %r2112, 1;
	add.s32 	%r2114, %r2085, %r2113;
	ld.shared.u32 	%r1840, [%r2114];
	add.s32 	%r2115, %r98, %r70;
	add.s32 	%r2116, %r2115, %r2012;
	shl.b32 	%r2117, %r2116, 1;
	add.s32 	%r2118, %r2085, %r2117;
	ld.shared.u32 	%r1843, [%r2118];
	add.s32 	%r2119, %r98, %r2021;
	add.s32 	%r2120, %r2119, %r2020;
	shl.b32 	%r2121, %r2120, 1;
	add.s32 	%r2122, %r2085, %r2121;
	ld.shared.u32 	%r1846, [%r2122];
	add.s32 	%r2123, %r99, %r70;
	add.s32 	%r2124, %r2123, %r2012;
	shl.b32 	%r2125, %r2124, 1;
	add.s32 	%r2126, %r2085, %r2125;
	ld.shared.u32 	%r1849, [%r2126];
	add.s32 	%r2127, %r99, %r2021;
	add.s32 	%r2128, %r2127, %r2020;
	shl.b32 	%r2129, %r2128, 1;
	add.s32 	%r2130, %r2085, %r2129;
	ld.shared.u32 	%r1852, [%r2130];
	add.s32 	%r2131, %r100, %r70;
	add.s32 	%r2132, %r2131, %r2012;
	shl.b32 	%r2133, %r2132, 1;
	add.s32 	%r2134, %r2085, %r2133;
	ld.shared.u32 	%r1855, [%r2134];
	add.s32 	%r2135, %r100, %r2021;
	add.s32 	%r2136, %r2135, %r2020;
	shl.b32 	%r2137, %r2136, 1;
	add.s32 	%r2138, %r2085, %r2137;
	ld.shared.u32 	%r1858, [%r2138];
	add.s32 	%r2139, %r101, %r70;
	add.s32 	%r2140, %r2139, %r2012;
	shl.b32 	%r2141, %r2140, 1;
	add.s32 	%r2142, %r2085, %r2141;
	ld.shared.u32 	%r1861, [%r2142];
	add.s32 	%r2143, %r101, %r2021;
	add.s32 	%r2144, %r2143, %r2020;
	shl.b32 	%r2145, %r2144, 1;
	add.s32 	%r2146, %r2085, %r2145;
	ld.shared.u32 	%r1864, [%r2146];
	// begin inline asm
	mma.sync.aligned.m16n8k8.row.col.f32.f16.f16.f32 {%f4355,  %f4356,  %f4357,  %f4358},{%r1817,  %r1818},{%r1819},{%f7050,  %f7049,  %f7046,  %f7045};

	// end inline asm
	// begin inline asm
	mma.sync.aligned.m16n8k8.row.col.f32.f16.f16.f32 {%f7050,  %f7049,  %f7046,  %f7045},{%r1820,  %r1821},{%r1822},{%f4355,  %f4356,  %f4357,  %f4358};

	// end inline asm
	// begin inline asm
	mma.sync.aligned.m16n8k8.row.col.f32.f16.f16.f32 {%f4371,  %f4372,  %f4373,  %f4374},{%r1817,  %r1818},{%r1825},{%f7048,  %f7047,  %f7044,  %f7043};

	// end inline asm
	// begin inline asm
	mma.sync.aligned.m16n8k8.row.col.f32.f16.f16.f32 {%f7048,  %f7047,  %f7044,  %f7043},{%r1820,  %r1821},{%r1828},{%f4371,  %f4372,  %f4373,  %f4374};

	// end inline asm
	// begin inline asm
	mma.sync.aligned.m16n8k8.row.col.f32.f16.f16.f32 {%f4387,  %f4388,  %f4389,  %f4390},{%r1817,  %r1818},{%r1831},{%f7042,  %f7041,  %f7038,  %f7037};

	// end inline asm
	// begin inline asm
	mma.sync.aligned.m16n8k8.row.col.f32.f16.f16.f32 {%f7042,  %f7041,  %f7038,  %f7037},{%r1820,  %r1821},{%r1834},{%f4387,  %f4388,  %f4389,  %f4390};

	// end inline asm
	// begin inline asm
	mma.sync.aligned.m16n8k8.row.col.f32.f16.f16.f32 {%f4403,  %f4404,  %f4405,  %f4406},{%r1817,  %r1818},{%r1837},{%f7040,  %f7039,  %f7036,  %f7035};

	// end inline asm
	// begin inline asm
	mma.sync.aligned.m16n8k8.row.col.f32.f16.f16.f32 {%f7040,  %f7039,  %f7036,  %f7035},{%r1820,  %r1821},{%r1840},{%f4403,  %f4404,  %f4405,  %f4406};

	// end inline asm
	// begin inline asm
	mma.sync.aligned.m16n8k8.row.col.f32.f16.f16.f32 {%f4419,  %f4420,  %f4421,  %f4422},{%r1817,  %r1818},{%r1843},{%f7034,  %f7033,  %f7030,  %f7029};

	// end inline asm
	// begin inline asm
	mma.sync.aligned.m16n8k8.row.col.f32.f16.f16.f32 {%f7034,  %f7033,  %f7030,  %f7029},{%r1820,  %r1821},{%r1846},{%f4419,  %f4420,  %f4421,  %f4422};

	// end inline asm
	// begin inline asm
	mma.sync.aligned.m16n8k8.row.col.f32.f16.f16.f32 {%f4435,  %f4436,  %f4437,  %f4438},{%r1817,  %r1818},{%r1849},{%f7032,  %f7031,  %f7028,  %f7027};

	// end inline asm
	// begin inline asm
	mma.sync.aligned.m16n8k8.row.col.f32.f16.f16.f32 {%f7032,  %f7031,  %f7028,  %f7027},{%r1820,  %r1821},{%r1852},{%f4435,  %f4436,  %f4437,  %f4438};

	// end inline asm
	// begin inline asm
	mma.sync.aligned.m16n8k8.row.col.f32.f16.f16.f32 {%f4451,  %f4452,  %f4453,  %f4454},{%r1817,  %r1818},{%r1855},{%f7026,  %f7025,  %f7022,  %f7021};

	// end inline asm
	// begin inline asm
	mma.sync.aligned.m16n8k8.row.col.f32.f16.f16.f32 {%f7026,  %f7025,  %f7022,  %f7021},{%r1820,  %r1821},{%r1858},{%f4451,  %f4452,  %f4453,  %f4454};

	// end inline asm
	// begin inline asm
	mma.sync.aligned.m16n8k8.row.col.f32.f16.f16.f32 {%f4467,  %f4468,  %f4469,  %f4470},{%r1817,  %r1818},{%r1861},{%f7024,  %f7023,  %f7020,  %f7019};

	// end inline asm
	// begin inline asm
	mma.sync.aligned.m16n8k8.row.col.f32.f16.f16.f32 {%f7024,  %f7023,  %f7020,  %f7019},{%r1820,  %r1821},{%r1864},{%f4467,  %f4468,  %f4469,  %f4470};

	// end inline asm
	// begin inline asm
	mma.sync.aligned.m16n8k8.row.col.f32.f16.f16.f32 {%f4483,  %f4484,  %f4485,  %f4486},{%r1865,  %r1866},{%r1819},{%f7018,  %f7017,  %f7014,  %f7013};

	// end inline asm
	// begin inline asm
	mma.sync.aligned.m16n8k8.row.col.f32.f16.f16.f32 {%f7018,  %f7017,  %f7014,  %f7013},{%r1868,  %r1869},{%r1822},{%f4483,  %f4484,  %f4485,  %f4486};

	// end inline asm
	// begin inline asm
	mma.sync.aligned.m16n8k8.row.col.f32.f16.f16.f32 {%f4499,  %f4500,  %f4501,  %f4502},{%r1865,  %r1866},{%r1825},{%f7016,  %f7015,  %f7012,  %f7011};

	// end inline asm
	// begin inline asm
	mma.sync.aligned.m16n8k8.row.col.f32.f16.f16.f32 {%f7016,  %f7015,  %f7012,  %f7011},{%r1868,  %r1869},{%r1828},{%f4499,  %f4500,  %f4501,  %f4502};

	// end inline asm
	// begin inline asm
	mma.sync.aligned.m16n8k8.row.col.f32.f16.f16.f32 {%f4515,  %f4516,  %f4517,  %f4518},{%r1865,  %r1866},{%r1831},{%f7010,  %f7009,  %f7006,  %f7005};

	// end inline asm
	// begin inline asm
	mma.sync.aligned.m16n8k8.row.col.f32.f16.f16.f32 {%f7010,  %f7009,  %f7006,  %f7005},{%r1868,  %r1869},{%r1834},{%f4515,  %f4516,  %f4517,  %f4518};

	// end inline asm
	// begin inline asm
	mma.sync.aligned.m16n8k8.row.col.f32.f16.f16.f32 {%f4531,  %f4532,  %f4533,  %f4534},{%r1865,  %r1866},{%r1837},{%f7008,  %f7007,  %f7004,  %f7003};

	// end inline asm
	// begin inline asm
	mma.sync.aligned.m16n8k8.row.col.f32.f16.f16.f32 {%f7008,  %f7007,  %f7004,  %f7003},{%r1868,  %r1869},{%r1840},{%f4531,  %f4532,  %f4533,  %f4534};

	// end inline asm
	// begin inline asm
	mma.sync.aligned.m16n8k8.row.col.f32.f16.f16.f32 {%f4547,  %f4548,  %f4549,  %f4550},{%r1865,  %r1866},{%r1843},{%f7002,  %f7001,  %f6998,  %f6997};

	// end inline asm
	// begin inline asm
	mma.sync.aligned.m16n8k8.row.col.f32.f16.f16.f32 {%f7002,  %f7001,  %f6998,  %f6997},{%r1868,  %r1869},{%r1846},{%f4547,  %f4548,  %f4549,  %f4550};

	// end inline asm
	// begin inline asm
	mma.sync.aligned.m16n8k8.row.col.f32.f16.f16.f32 {%f4563,  %f4564,  %f4565,  %f4566},{%r1865,  %r1866},{%r1849},{%f7000,  %f6999,  %f6996,  %f6995};

	// end inline asm
	// begin inline asm
	mma.sync.aligned.m16n8k8.row.col.f32.f16.f16.f32 {%f7000,  %f6999,  %f6996,  %f6995},{%r1868,  %r1869},{%r1852},{%f4563,  %f4564,  %f4565,  %f4566};

	// end inline asm
	// begin inline asm
	mma.sync.aligned.m16n8k8.row.col.f32.f16.f16.f32 {%f4579,  %f4580,  %f4581,  %f4582},{%r1865,  %r1866},{%r1855},{%f6994,  %f6993,  %f6990,  %f6989};

	// end inline asm
	// begin inline asm
	mma.sync.aligned.m16n8k8.row.col.f32.f16.f16.f32 {%f6994,  %f6993,  %f6990,  %f6989},{%r1868,  %r1869},{%r1858},{%f4579,  %f4580,  %f4581,  %f4582};

	// end inline asm
	// begin inline asm
	mma.sync.aligned.m16n8k8.row.col.f32.f16.f16.f32 {%f4595,  %f4596,  %f4597,  %f4598},{%r1865,  %r1866},{%r1861},{%f6992,  %f6991,  %f6988,  %f6987};

	// end inline asm
	// begin inline asm
	mma.sync.aligned.m16n8k8.row.col.f32.f16.f16.f32 {%f6992,  %f6991,  %f6988,  %f6987},{%r1868,  %r1869},{%r1864},{%f4595,  %f4596,  %f4597,  %f4598};

	// end inline asm
	// begin inline asm
	mma.sync.aligned.m16n8k8.row.col.f32.f16.f16.f32 {%f4611,  %f4612,  %f4613,  %f4614},{%r1913,  %r1914},{%r1819},{%f6986,  %f6985,  %f6982,  %f6981};

	// end inline asm
	// begin inline asm
	mma.sync.aligned.m16n8k8.row.col.f32.f16.f16.f32 {%f6986,  %f6985,  %f6982,  %f6981},{%r1916,  %r1917},{%r1822},{%f4611,  %f4612,  %f4613,  %f4614};

	// end inline asm
	// begin inline asm
	mma.sync.aligned.m16n8k8.row.col.f32.f16.f16.f32 {%f4627,  %f4628,  %f4629,  %f4630},{%r1913,  %r1914},{%r1825},{%f6984,  %f6983,  %f6980,  %f6979};

	// end inline asm
	// begin inline asm
	mma.sync.aligned.m16n8k8.row.col.f32.f16.f16.f32 {%f6984,  %f6983,  %f6980,  %f6979},{%r1916,  %r1917},{%r1828},{%f4627,  %f4628,  %f4629,  %f4630};

	// end inline asm
	// begin inline asm
	mma.sync.aligned.m16n8k8.row.col.f32.f16.f16.f32 {%f4643,  %f4644,  %f4645,  %f4646},{%r1913,  %r1914},{%r1831},{%f6978,  %f6977,  %f6974,  %f6973};

	// end inline asm
	// begin inline asm
	mma.sync.aligned.m16n8k8.row.col.f32.f16.f16.f32 {%f6978,  %f6977,  %f6974,  %f6973},{%r1916,  %r1917},{%r1834},{%f4643,  %f4644,  %f4645,  %f4646};

	// end inline asm
	// begin inline asm
	mma.sync.aligned.m16n8k8.row.col.f32.f16.f16.f32 {%f4659,  %f4660,  %f4661,  %f4662},{%r1913,  %r1914},{%r1837},{%f6976,  %f6975,  %f6972,  %f6971};

	// end inline asm
	// begin inline asm
	mma.sync.aligned.m16n8k8.row.col.f32.f16.f16.f32 {%f6976,  %f6975,  %f6972,  %f6971},{%r1916,  %r1917},{%r1840},{%f4659,  %f4660,  %f4661,  %f4662};

	// end inline asm
	// begin inline asm
	mma.sync.aligned.m16n8k8.row.col.f32.f16.f16.f32 {%f4675,  %f4676,  %f4677,  %f4678},{%r1913,  %r1914},{%r1843},{%f6970,  %f6969,  %f6966,  %f6965};

	// end inline asm
	// begin inline asm
	mma.sync.aligned.m16n8k8.row.col.f32.f16.f16.f32 {%f6970,  %f6969,  %f6966,  %f6965},{%r1916,  %r1917},{%r1846},{%f4675,  %f4676,  %f4677,  %f4678};

	// end inline asm
	// begin inline asm
	mma.sync.aligned.m16n8k8.row.col.f32.f16.f16.f32 {%f4691,  %f4692,  %f4693,  %f4694},{%r1913,  %r1914},{%r1849},{%f6968,  %f6967,  %f6964,  %f6963};

	// end inline asm
	// begin inline asm
	mma.sync.aligned.m16n8k8.row.col.f32.f16.f16.f32 {%f6968,  %f6967,  %f6964,  %f6963},{%r1916,  %r1917},{%r1852},{%f4691,  %f4692,  %f4693,  %f4694};

	// end inline asm
	// begin inline asm
	mma.sync.aligned.m16n8k8.row.col.f32.f16.f16.f32 {%f4707,  %f4708,  %f4709,  %f4710},{%r1913,  %r1914},{%r1855},{%f6962,  %f6961,  %f6958,  %f6957};

	// end inline asm
	// begin inline asm
	mma.sync.aligned.m16n8k8.row.col.f32.f16.f16.f32 {%f6962,  %f6961,  %f6958,  %f6957},{%r1916,  %r1917},{%r1858},{%f4707,  %f4708,  %f4709,  %f4710};

	// end inline asm
	// begin inline asm
	mma.sync.aligned.m16n8k8.row.col.f32.f16.f16.f32 {%f4723,  %f4724,  %f4725,  %f4726},{%r1913,  %r1914},{%r1861},{%f6960,  %f6959,  %f6956,  %f6955};

	// end inline asm
	// begin inline asm
	mma.sync.aligned.m16n8k8.row.col.f32.f16.f16.f32 {%f6960,  %f6959,  %f6956,  %f6955},{%r1916,  %r1917},{%r1864},{%f4723,  %f4724,  %f4725,  %f4726};

	// end inline asm
	// begin inline asm
	mma.sync.aligned.m16n8k8.row.col.f32.f16.f16.f32 {%f4739,  %f4740,  %f4741,  %f4742},{%r1961,  %r1962},{%r1819},{%f6954,  %f6953,  %f6950,  %f6949};

	// end inline asm
	// begin inline asm
	mma.sync.aligned.m16n8k8.row.col.f32.f16.f16.f32 {%f6954,  %f6953,  %f6950,  %f6949},{%r1964,  %r1965},{%r1822},{%f4739,  %f4740,  %f4741,  %f4742};

	// end inline asm
	// begin inline asm
	mma.sync.aligned.m16n8k8.row.col.f32.f16.f16.f32 {%f4755,  %f4756,  %f4757,  %f4758},{%r1961,  %r1962},{%r1825},{%f6952,  %f6951,  %f6948,  %f6947};

	// end inline asm
	// begin inline asm
	mma.sync.aligned.m16n8k8.row.col.f32.f16.f16.f32 {%f6952,  %f6951,  %f6948,  %f6947},{%r1964,  %r1965},{%r1828},{%f4755,  %f4756,  %f4757,  %f4758};

	// end inline asm
	// begin inline asm
	mma.sync.aligned.m16n8k8.row.col.f32.f16.f16.f32 {%f4771,  %f4772,  %f4773,  %f4774},{%r1961,  %r1962},{%r1831},{%f6946,  %f6945,  %f6942,  %f6941};

	// end inline asm
	// begin inline asm
	mma.sync.aligned.m16n8k8.row.col.f32.f16.f16.f32 {%f6946,  %f6945,  %f6942,  %f6941},{%r1964,  %r1965},{%r1834},{%f4771,  %f4772,  %f4773,  %f4774};

	// end inline asm
	// begin inline asm
	mma.sync.aligned.m16n8k8.row.col.f32.f16.f16.f32 {%f4787,  %f4788,  %f4789,  %f4790},{%r1961,  %r1962},{%r1837},{%f6944,  %f6943,  %f6940,  %f6939};

	// end inline asm
	// begin inline asm
	mma.sync.aligned.m16n8k8.row.col.f32.f16.f16.f32 {%f6944,  %f6943,  %f6940,  %f6939},{%r1964,  %r1965},{%r1840},{%f4787,  %f4788,  %f4789,  %f4790};

	// end inline asm
	// begin inline asm
	mma.sync.aligned.m16n8k8.row.col.f32.f16.f16.f32 {%f4803,  %f4804,  %f4805,  %f4806},{%r1961,  %r1962},{%r1843},{%f6938,  %f6937,  %f6934,  %f6933};

	// end inline asm
	// begin inline asm
	mma.sync.aligned.m16n8k8.row.col.f32.f16.f16.f32 {%f6938,  %f6937,  %f6934,  %f6933},{%r1964,  %r1965},{%r1846},{%f4803,  %f4804,  %f4805,  %f4806};

	// end inline asm
	// begin inline asm
	mma.sync.aligned.m16n8k8.row.col.f32.f16.f16.f32 {%f4819,  %f4820,  %f4821,  %f4822},{%r1961,  %r1962},{%r1849},{%f6936,  %f6935,  %f6932,  %f6931};

	// end inline asm
	// begin inline asm
	mma.sync.aligned.m16n8k8.row.col.f32.f16.f16.f32 {%f6936,  %f6935,  %f6932,  %f6931},{%r1964,  %r1965},{%r1852},{%f4819,  %f4820,  %f4821,  %f4822};

	// end inline asm
	// begin inline asm
	mma.sync.aligned.m16n8k8.row.col.f32.f16.f16.f32 {%f4835,  %f4836,  %f4837,  %f4838},{%r1961,  %r1962},{%r1855},{%f6930,  %f6929,  %f6926,  %f6925};

	// end inline asm
	// begin inline asm
	mma.sync.aligned.m16n8k8.row.col.f32.f16.f16.f32 {%f6930,  %f6929,  %f6926,  %f6925},{%r1964,  %r1965},{%r1858},{%f4835,  %f4836,  %f4837,  %f4838};

	// end inline asm
	// begin inline asm
	mma.sync.aligned.m16n8k8.row.col.f32.f16.f16.f32 {%f4851,  %f4852,  %f4853,  %f4854},{%r1961,  %r1962},{%r1861},{%f6928,  %f6927,  %f6924,  %f6923};

	// end inline asm
	// begin inline asm
	mma.sync.aligned.m16n8k8.row.col.f32.f16.f16.f32 {%f6928,  %f6927,  %f6924,  %f6923},{%r1964,  %r1965},{%r1864},{%f4851,  %f4852,  %f4853,  %f4854};

	// end inline asm
	mov.b32 	%r3473, 16;
	mov.pred 	%p40, 0;
	@%p5 bra 	$L__BB0_22;
	// begin inline asm
	cp.async.wait_group 2;

	// end inline asm
	bar.sync 	0;
	setp.ge.s32 	%p26, %r68, %r40;
	@%p26 bra 	$L__BB0_25;
	shl.b32 	%r2155, %r67, 7;
	or.b32  	%r2156, %r2155, %r6;
	add.s32 	%r2157, %r2156, %r8;
	mul.wide.s32 	%rd208, %r2157, 2;
	add.s64 	%rd200, %rd14, %rd208;
	// begin inline asm
	cp.async.cg.shared.global [%r133], [%rd200], 16;

	// end inline asm
	add.s32 	%r2158, %r2156, %r10;
	mul.wide.s32 	%rd209, %r2158, 2;
	add.s64 	%rd201, %rd14, %rd209;
	// begin inline asm
	cp.async.cg.shared.global [%r135], [%rd201], 16;

	// end inline asm
	add.s32 	%r2159, %r2156, %r12;
	mul.wide.s32 	%rd210, %r2159, 2;
	add.s64 	%rd202, %rd14, %rd210;
	// begin inline asm
	cp.async.cg.shared.global [%r137], [%rd202], 16;

	// end inline asm
	add.s32 	%r2160, %r2156, %r14;
	mul.wide.s32 	%rd211, %r2160, 2;
	add.s64 	%rd203, %rd14, %rd211;
	// begin inline asm
	cp.async.cg.shared.global [%r139], [%rd203], 16;

	// end inline asm
	add.s32 	%r2161, %r2156, %r17;
	mul.wide.s32 	%rd212, %r2161, 2;
	add.s64 	%rd204, %rd15, %rd212;
	// begin inline asm
	cp.async.cg.shared.global [%r141], [%rd204], 16;

	// end inline asm
	add.s32 	%r2162, %r2156, %r19;
	mul.wide.s32 	%rd213, %r2162, 2;
	add.s64 	%rd205, %rd15, %rd213;
	// begin inline asm
	cp.async.cg.shared.global [%r143], [%rd205], 16;

	// end inline asm
	add.s32 	%r2163, %r2156, %r21;
	mul.wide.s32 	%rd214, %r2163, 2;
	add.s64 	%rd206, %rd15, %rd214;
	// begin inline asm
	cp.async.cg.shared.global [%r145], [%rd206], 16;

	// end inline asm
	add.s32 	%r2164, %r2156, %r23;
	mul.wide.s32 	%rd215, %r2164, 2;
	add.s64 	%rd207, %rd15, %rd215;
	// begin inline asm
	cp.async.cg.shared.global [%r147], [%rd207], 16;

	// end inline asm
	// begin inline asm
	cp.async.commit_group;

	// end inline asm
$L__BB0_25:
	mov.b32 	%r3474, 0;
	mov.pred 	%p41, -1;
	add.s32 	%r2366, %r2016, 8192;
$L__BB0_26:
	mov.pred 	%p6, %p41;
	add.s32 	%r2359, %r3474, %r70;
	shl.b32 	%r2360, %r2359, 4;
	and.b32  	%r2361, %r2360, 256;
	add.s32 	%r2363, %r2013, %r2361;
	shl.b32 	%r2364, %r2363, 1;
	add.s32 	%r2367, %r2366, %r2364;
	ld.shared.u32 	%r2166, [%r2367];
	add.s32 	%r2368, %r2359, 8;
	shl.b32 	%r2369, %r2368, 4;
	and.b32  	%r2370, %r2369, 256;
	and.b32  	%r2371, %r2368, 14;
	add.s32 	%r2372, %r73, %r2371;
	add.s32 	%r2373, %r2372, %r2370;
	shl.b32 	%r2374, %r2373, 1;
	add.s32 	%r2375, %r2366, %r2374;
	ld.shared.u32 	%r2169, [%r2375];
	add.s32 	%r2377, %r2026, %r2361;
	shl.b32 	%r2378, %r2377, 1;
	add.s32 	%r2379, %r2366, %r2378;
	ld.shared.u32 	%r2167, [%r2379];
	add.s32 	%r2380, %r76, %r2371;
	add.s32 	%r2381, %r2380, %r2370;
	shl.b32 	%r2382, %r2381, 1;
	add.s32 	%r2383, %r2366, %r2382;
	ld.shared.u32 	%r2170, [%r2383];
	add.s32 	%r2385, %r2034, %r2361;
	shl.b32 	%r2386, %r2385, 1;
	add.s32 	%r2387, %r2366, %r2386;
	ld.shared.u32 	%r2214, [%r2387];
	add.s32 	%r2388, %r78, %r2371;
	add.s32 	%r2389, %r2388, %r2370;
	shl.b32 	%r2390, %r2389, 1;
	add.s32 	%r2391, %r2366, %r2390;
	ld.shared.u32 	%r2217, [%r2391];
	add.s32 	%r2393, %r2042, %r2361;
	shl.b32 	%r2394, %r2393, 1;
	add.s32 	%r2395, %r2366, %r2394;
	ld.shared.u32 	%r2215, [%r2395];
	add.s32 	%r2396, %r81, %r2371;
	add.s32 	%r2397, %r2396, %r2370;
	shl.b32 	%r2398, %r2397, 1;
	add.s32 	%r2399, %r2366, %r2398;
	ld.shared.u32 	%r2218, [%r2399];
	add.s32 	%r2401, %r2050, %r2361;
	shl.b32 	%r2402, %r2401, 1;
	add.s32 	%r2403, %r2366, %r2402;
	ld.shared.u32 	%r2262, [%r2403];
	add.s32 	%r2404, %r84, %r2371;
	add.s32 	%r2405, %r2404, %r2370;
	shl.b32 	%r2406, %r2405, 1;
	add.s32 	%r2407, %r2366, %r2406;
	ld.shared.u32 	%r2265, [%r2407];
	add.s32 	%r2409, %r2058, %r2361;
	shl.b32 	%r2410, %r2409, 1;
	add.s32 	%r2411, %r2366, %r2410;
	ld.shared.u32 	%r2263, [%r2411];
	add.s32 	%r2412, %r87, %r2371;
	add.s32 	%r2413, %r2412, %r2370;
	shl.b32 	%r2414, %r2413, 1;
	add.s32 	%r2415, %r2366, %r2414;
	ld.shared.u32 	%r2266, [%r2415];
	add.s32 	%r2417, %r2066, %r2361;
	shl.b32 	%r2418, %r2417, 1;
	add.s32 	%r2419, %r2366, %r2418;
	ld.shared.u32 	%r2310, [%r2419];
	add.s32 	%r2420, %r90, %r2371;
	add.s32 	%r2421, %r2420, %r2370;
	shl.b32 	%r2422, %r2421, 1;
	add.s32 	%r2423, %r2366, %r2422;
	ld.shared.u32 	%r2313, [%r2423];
	add.s32 	%r2425, %r2074, %r2361;
	shl.b32 	%r2426, %r2425, 1;
	add.s32 	%r2427, %r2366, %r2426;
	ld.shared.u32 	%r2311, [%r2427];
	add.s32 	%r2428, %r93, %r2371;
	add.s32 	%r2429, %r2428, %r2370;
	shl.b32 	%r2430, %r2429, 1;
	add.s32 	%r2431, %r2366, %r2430;
	ld.shared.u32 	%r2314, [%r2431];
	add.s32 	%r2433, %r2082, %r2361;
	shl.b32 	%r2434, %r2433, 1;
	add.s32 	%r2435, %r2016, 40960;
	add.s32 	%r2436, %r2435, %r2434;
	ld.shared.u32 	%r2168, [%r2436];
	add.s32 	%r2437, %r94, %r2371;
	add.s32 	%r2438, %r2437, %r2370;
	shl.b32 	%r2439, %r2438, 1;
	add.s32 	%r2440, %r2435, %r2439;
	ld.shared.u32 	%r2171, [%r2440];
	add.s32 	%r2442, %r2091, %r2361;
	shl.b32 	%r2443, %r2442, 1;
	add.s32 	%r2444, %r2435, %r2443;
	ld.shared.u32 	%r2174, [%r2444];
	add.s32 	%r2445, %r95, %r2371;
	add.s32 	%r2446, %r2445, %r2370;
	shl.b32 	%r2447, %r2446, 1;
	add.s32 	%r2448, %r2435, %r2447;
	ld.shared.u32 	%r2177, [%r2448];
	add.s32 	%r2450, %r2099, %r2361;
	shl.b32 	%r2451, %r2450, 1;
	add.s32 	%r2452, %r2435, %r2451;
	ld.shared.u32 	%r2180, [%r2452];
	add.s32 	%r2453, %r96, %r2371;
	add.s32 	%r2454, %r2453, %r2370;
	shl.b32 	%r2455, %r2454, 1;
	add.s32 	%r2456, %r2435, %r2455;
	ld.shared.u32 	%r2183, [%r2456];
	add.s32 	%r2458, %r2107, %r2361;
	shl.b32 	%r2459, %r2458, 1;
	add.s32 	%r2460, %r2435, %r2459;
	ld.shared.u32 	%r2186, [%r2460];
	add.s32 	%r2461, %r97, %r2371;
	add.s32 	%r2462, %r2461, %r2370;
	shl.b32 	%r2463, %r2462, 1;
	add.s32 	%r2464, %r2435, %r2463;
	ld.shared.u32 	%r2189, [%r2464];
	add.s32 	%r2466, %r2115, %r2361;
	shl.b32 	%r2467, %r2466, 1;
	add.s32 	%r2468, %r2435, %r2467;
	ld.shared.u32 	%r2192, [%r2468];
	add.s32 	%r2469, %r98, %r2371;
	add.s32 	%r2470, %r2469, %r2370;
	shl.b32 	%r2471, %r2470, 1;
	add.s32 	%r2472, %r2435, %r2471;
	ld.shared.u32 	%r2195, [%r2472];
	add.s32 	%r2474, %r2123, %r2361;
	shl.b32 	%r2475, %r2474, 1;
	add.s32 	%r2476, %r2435, %r2475;
	ld.shared.u32 	%r2198, [%r2476];
	add.s32 	%r2477, %r99, %r2371;
	add.s32 	%r2478, %r2477, %r2370;
	shl.b32 	%r2479, %r2478, 1;
	add.s32 	%r2480, %r2435, %r2479;
	ld.shared.u32 	%r2201, [%r2480];
	add.s32 	%r2482, %r2131, %r2361;
	shl.b32 	%r2483, %r2482, 1;
	add.s32 	%r2484, %r2435, %r2483;
	ld.shared.u32 	%r2204, [%r2484];
	add.s32 	%r2485, %r100, %r2371;
	add.s32 	%r2486, %r2485, %r2370;
	shl.b32 	%r2487, %r2486, 1;
	add.s32 	%r2488, %r2435, %r2487;
	ld.shared.u32 	%r2207, [%r2488];
	add.s32 	%r2490, %r2139, %r2361;
	shl.b32 	%r2491, %r2490, 1;
	add.s32 	%r2492, %r2435, %r2491;
	ld.shared.u32 	%r2210, [%r2492];
	add.s32 	%r2493, %r101, %r2371;
	add.s32 	%r2494, %r2493, %r2370;
	shl.b32 	%r2495, %r2494, 1;
	add.s32 	%r2496, %r2435, %r2495;
	ld.shared.u32 	%r2213, [%r2496];
	// begin inline asm
	mma.sync.aligned.m16n8k8.row.col.f32.f16.f16.f32 {%f4867,  %f4868,  %f4869,  %f4870},{%r2166,  %r2167},{%r2168},{%f7050,  %f7049,  %f7046,  %f7045};

	// end inline asm
	// begin inline asm
	mma.sync.aligned.m16n8k8.row.col.f32.f16.f16.f32 {%f7050,  %f7049,  %f7046,  %f7045},{%r2169,  %r2170},{%r2171},{%f4867,  %f4868,  %f4869,  %f4870};

	// end inline asm
	// begin inline asm
	mma.sync.aligned.m16n8k8.row.col.f32.f16.f16.f32 {%f4883,  %f4884,  %f4885,  %f4886},{%r2166,  %r2167},{%r2174},{%f7048,  %f7047,  %f7044,  %f7043};

	// end inline asm
	// begin inline asm
	mma.sync.aligned.m16n8k8.row.col.f32.f16.f16.f32 {%f7048,  %f7047,  %f7044,  %f7043},{%r2169,  %r2170},{%r2177},{%f4883,  %f4884,  %f4885,  %f4886};

	// end inline asm
	// begin inline asm
	mma.sync.aligned.m16n8k8.row.col.f32.f16.f16.f32 {%f4899,  %f4900,  %f4901,  %f4902},{%r2166,  %r2167},{%r2180},{%f7042,  %f7041,  %f7038,  %f7037};

	// end inline asm
	// begin inline asm
	mma.sync.aligned.m16n8k8.row.col.f32.f16.f16.f32 {%f7042,  %f7041,  %f7038,  %f7037},{%r2169,  %r2170},{%r2183},{%f4899,  %f4900,  %f4901,  %f4902};

	// end inline asm
	// begin inline asm
	mma.sync.aligned.m16n8k8.row.col.f32.f16.f16.f32 {%f4915,  %f4916,  %f4917,  %f4918},{%r2166,  %r2167},{%r2186},{%f7040,  %f7039,  %f7036,  %f7035};

	// end inline asm
	// begin inline asm
	mma.sync.aligned.m16n8k8.row.col.f32.f16.f16.f32 {%f7040,  %f7039,  %f7036,  %f7035},{%r2169,  %r2170},{%r2189},{%f4915,  %f4916,  %f4917,  %f4918};

	// end inline asm
	// begin inline asm
	mma.sync.aligned.m16n8k8.row.col.f32.f16.f16.f32 {%f4931,  %f4932,  %f4933,  %f4934},{%r2166,  %r2167},{%r2192},{%f7034,  %f7033,  %f7030,  %f7029};

	// end inline asm
	// begin inline asm
	mma.sync.aligned.m16n8k8.row.col.f32.f16.f16.f32 {%f7034,  %f7033,  %f7030,  %f7029},{%r2169,  %r2170},{%r2195},{%f4931,  %f4932,  %f4933,  %f4934};

	// end inline asm
	// begin inline asm
	mma.sync.aligned.m16n8k8.row.col.f32.f16.f16.f32 {%f4947,  %f4948,  %f4949,  %f4950},{%r2166,  %r2167},{%r2198},{%f7032,  %f7031,  %f7028,  %f7027};

	// end inline asm
	// begin inline asm
	mma.sync.aligned.m16n8k8.row.col.f32.f16.f16.f32 {%f7032,  %f7031,  %f7028,  %f7027},{%r2169,  %r2170},{%r2201},{%f4947,  %f4948,  %f4949,  %f4950};

	// end inline asm
	// begin inline asm
	mma.sync.aligned.m16n8k8.row.col.f32.f16.f16.f32 {%f4963,  %f4964,  %f4965,  %f4966},{%r2166,  %r2167},{%r2204},{%f7026,  %f7025,  %f7022,  %f7021};

	// end inline asm
	// begin inline asm
	mma.sync.aligned.m16n8k8.row.col.f32.f16.f16.f32 {%f7026,  %f7025,  %f7022,  %f7021},{%r2169,  %r2170},{%r2207},{%f4963,  %f4964,  %f4965,  %f4966};

	// end inline asm
	// begin inline asm
	mma.sync.aligned.m16n8k8.row.col.f32.f16.f16.f32 {%f4979,  %f4980,  %f4981,  %f4982},{%r2166,  %r2167},{%r2210},{%f7024,  %f7023,  %f7020,  %f7019};

	// end inline asm
	// begin inline asm
	mma.sync.aligned.m16n8k8.row.col.f32.f16.f16.f32 {%f7024,  %f7023,  %f7020,  %f7019},{%r2169,  %r2170},{%r2213},{%f4979,  %f4980,  %f4981,  %f4982};

	// end inline asm
	// begin inline asm
	mma.sync.aligned.m16n8k8.row.col.f32.f16.f16.f32 {%f4995,  %f4996,  %f4997,  %f4998},{%r2214,  %r2215},{%r2168},{%f7018,  %f7017,  %f7014,  %f7013};

	// end inline asm
	// begin inline asm
	mma.sync.aligned.m16n8k8.row.col.f32.f16.f16.f32 {%f7018,  %f7017,  %f7014,  %f7013},{%r2217,  %r2218},{%r2171},{%f4995,  %f4996,  %f4997,  %f4998};

	// end inline asm
	// begin inline asm
	mma.sync.aligned.m16n8k8.row.col.f32.f16.f16.f32 {%f5011,  %f5012,  %f5013,  %f5014},{%r2214,  %r2215},{%r2174},{%f7016,  %f7015,  %f7012,  %f7011};

	// end inline asm
	// begin inline asm
	mma.sync.aligned.m16n8k8.row.col.f32.f16.f16.f32 {%f7016,  %f7015,  %f7012,  %f7011},{%r2217,  %r2218},{%r2177},{%f5011,  %f5012,  %f5013,  %f5014};

	// end inline asm
	// begin inline asm
	mma.sync.aligned.m16n8k8.row.col.f32.f16.f16.f32 {%f5027,  %f5028,  %f5029,  %f5030},{%r2214,  %r2215},{%r2180},{%f7010,  %f7009,  %f7006,  %f7005};

	// end inline asm
	// begin inline asm
	mma.sync.aligned.m16n8k8.row.col.f32.f16.f16.f32 {%f7010,  %f7009,  %f7006,  %f7005},{%r2217,  %r2218},{%r2183},{%f5027,  %f5028,  %f5029,  %f5030};

	// end inline asm
	// begin inline asm
	mma.sync.aligned.m16n8k8.row.col.f32.f16.f16.f32 {%f5043,  %f5044,  %f5045,  %f5046},{%r2214,  %r2215},{%r2186},{%f7008,  %f7007,  %f7004,  %f7003};

	// end inline asm
	// begin inline asm
	mma.sync.aligned.m16n8k8.row.col.f32.f16.f16.f32 {%f7008,  %f7007,  %f7004,  %f7003},{%r2217,  %r2218},{%r2189},{%f5043,  %f5044,  %f5045,  %f5046};

	// end inline asm
	// begin inline asm
	mma.sync.aligned.m16n8k8.row.col.f32.f16.f16.f32 {%f5059,  %f5060,  %f5061,  %f5062},{%r2214,  %r2215},{%r2192},{%f7002,  %f7001,  %f6998,  %f6997};

	// end inline asm
	// begin inline asm
	mma.sync.aligned.m16n8k8.row.col.f32.f16.f16.f32 {%f7002,  %f7001,  %f6998,  %f6997},{%r2217,  %r2218},{%r2195},{%f5059,  %f5060,  %f5061,  %f5062};

	// end inline asm
	// begin inline asm
	mma.sync.aligned.m16n8k8.row.col.f32.f16.f16.f32 {%f5075,  %f5076,  %f5077,  %f5078},{%r2214,  %r2215},{%r2198},{%f7000,  %f6999,  %f6996,  %f6995};

	// end inline asm
	// begin inline asm
	mma.sync.aligned.m16n8k8.row.col.f32.f16.f16.f32 {%f7000,  %f6999,  %f6996,  %f6995},{%r2217,  %r2218},{%r2201},{%f5075,  %f5076,  %f5077,  %f5078};

	// end inline asm
	// begin inline asm
	mma.sync.aligned.m16n8k8.row.col.f32.f16.f16.f32 {%f5091,  %f5092,  %f5093,  %f5094},{%r2214,  %r2215},{%r2204},{%f6994,  %f6993,  %f6990,  %f6989};

	// end inline asm
	// begin inline asm
	mma.sync.aligned.m16n8k8.row.col.f32.f16.f16.f32 {%f6994,  %f6993,  %f6990,  %f6989},{%r2217,  %r2218},{%r2207},{%f5091,  %f5092,  %f5093,  %f5094};

	// end inline asm
	// begin inline asm
	mma.sync.aligned.m16n8k8.row.col.f32.f16.f16.f32 {%f5107,  %f5108,  %f5109,  %f5110},{%r2214,  %r2215},{%r2210},{%f6992,  %f6991,  %f6988,  %f6987};

	// end inline asm
	// begin inline asm
	mma.sync.aligned.m16n8k8.row.col.f32.f16.f16.f32 {%f6992,  %f6991,  %f6988,  %f6987},{%r2217,  %r2218},{%r2213},{%f5107,  %f5108,  %f5109,  %f5110};

	// end inline asm
	// begin inline asm
	mma.sync.aligned.m16n8k8.row.col.f32.f16.f16.f32 {%f5123,  %f5124,  %f5125,  %f5126},{%r2262,  %r2263},{%r2168},{%f6986,  %f6985,  %f6982,  %f6981};

	// end inline asm
	// begin inline asm
	mma.sync.aligned.m16n8k8.row.col.f32.f16.f16.f32 {%f6986,  %f6985,  %f6982,  %f6981},{%r2265,  %r2266},{%r2171},{%f5123,  %f5124,  %f5125,  %f5126};

	// end inline asm
	// begin inline asm
	mma.sync.aligned.m16n8k8.row.col.f32.f16.f16.f32 {%f5139,  %f5140,  %f5141,  %f5142},{%r2262,  %r2263},{%r2174},{%f6984,  %f6983,  %f6980,  %f6979};

	// end inline asm
	// begin inline asm
	mma.sync.aligned.m16n8k8.row.col.f32.f16.f16.f32 {%f6984,  %f6983,  %f6980,  %f6979},{%r2265,  %r2266},{%r2177},{%f5139,  %f5140,  %f5141,  %f5142};

	// end inline asm
	// begin inline asm
	mma.sync.aligned.m16n8k8.row.col.f32.f16.f16.f32 {%f5155,  %f5156,  %f5157,  %f5158},{%r2262,  %r2263},{%r2180},{%f6978,  %f6977,  %f6974,  %f6973};

	// end inline asm
	// begin inline asm
	mma.sync.aligned.m16n8k8.row.col.f32.f16.f16.f32 {%f6978,  %f6977,  %f6974,  %f6973},{%r2265,  %r2266},{%r2183},{%f5155,  %f5156,  %f5157,  %f5158};

	// end inline asm
	// begin inline asm
	mma.sync.aligned.m16n8k8.row.col.f32.f16.f16.f32 {%f5171,  %f5172,  %f5173,  %f5174},{%r2262,  %r2263},{%r2186},{%f6976,  %f6975,  %f6972,  %f6971};

	// end inline asm
	// begin inline asm
	mma.sync.aligned.m16n8k8.row.col.f32.f16.f16.f32 {%f6976,  %f6975,  %f6972,  %f6971},{%r2265,  %r2266},{%r2189},{%f5171,  %f5172,  %f5173,  %f5174};

	// end inline asm
	// begin inline asm
	mma.sync.aligned.m16n8k8.row.col.f32.f16.f16.f32 {%f5187,  %f5188,  %f5189,  %f5190},{%r2262,  %r2263},{%r2192},{%f6970,  %f6969,  %f6966,  %f6965};

	// end inline asm
	// begin inline asm
	mma.sync.aligned.m16n8k8.row.col.f32.f16.f16.f32 {%f6970,  %f6969,  %f6966,  %f6965},{%r2265,  %r2266},{%r2195},{%f5187,  %f5188,  %f5189,  %f5190};

	// end inline asm
	// begin inline asm
	mma.sync.aligned.m16n8k8.row.col.f32.f16.f16.f32 {%f5203,  %f5204,  %f5205,  %f5206},{%r2262,  %r2263},{%r2198},{%f6968,  %f6967,  %f6964,  %f6963};

	// end inline asm
	// begin inline asm
	mma.sync.aligned.m16n8k8.row.col.f32.f16.f16.f32 {%f6968,  %f6967,  %f6964,  %f6963},{%r2265,  %r2266},{%r2201},{%f5203,  %f5204,  %f5205,  %f5206};

	// end inline asm
	// begin inline asm
	mma.sync.aligned.m16n8k8.row.col.f32.f16.f16.f32 {%f5219,  %f5220,  %f5221,  %f5222},{%r2262,  %r2263},{%r2204},{%f6962,  %f6961,  %f6958,  %f6957};

	// end inline asm
	// begin inline asm
	mma.sync.aligned.m16n8k8.row.col.f32.f16.f16.f32 {%f6962,  %f6961,  %f6958,  %f6957},{%r2265,  %r2266},{%r2207},{%f5219,  %f5220,  %f5221,  %f5222};

	// end inline asm
	// begin inline asm
	mma.sync.aligned.m16n8k8.row.col.f32.f16.f16.f32 {%f5235,  %f5236,  %f5237,  %f5238},{%r2262,  %r2263},{%r2210},{%f6960,  %f6959,  %f6956,  %f6955};

	// end inline asm
	// begin inline asm
	mma.sync.aligned.m16n8k8.row.col.f32.f16.f16.f32 {%f6960,  %f6959,  %f6956,  %f6955},{%r2265,  %r2266},{%r2213},{%f5235,  %f5236,  %f5237,  %f5238};

	// end inline asm
	// begin inline asm
	mma.sync.aligned.m16n8k8.row.col.f32.f16.f16.f32 {%f5251,  %f5252,  %f5253,  %f5254},{%r2310,  %r2311},{%r2168},{%f6954,  %f6953,  %f6950,  %f6949};

	// end inline asm
	// begin inline asm
	mma.sync.aligned.m16n8k8.row.col.f32.f16.f16.f32 {%f6954,  %f6953,  %f6950,  %f6949},{%r2313,  %r2314},{%r2171},{%f5251,  %f5252,  %f5253,  %f5254};

	// end inline asm
	// begin inline asm
	mma.sync.aligned.m16n8k8.row.col.f32.f16.f16.f32 {%f5267,  %f5268,  %f5269,  %f5270},{%r2310,  %r2311},{%r2174},{%f6952,  %f6951,  %f6948,  %f6947};

	// end inline asm
	// begin inline asm
	mma.sync.aligned.m16n8k8.row.col.f32.f16.f16.f32 {%f6952,  %f6951,  %f6948,  %f6947},{%r2313,  %r2314},{%r2177},{%f5267,  %f5268,  %f5269,  %f5270};

	// end inline asm
	// begin inline asm
	mma.sync.aligned.m16n8k8.row.col.f32.f16.f16.f32 {%f5283,  %f5284,  %f5285,  %f5286},{%r2310,  %r2311},{%r2180},{%f6946,  %f6945,  %f6942,  %f6941};

	// end inline asm
	// begin inline asm
	mma.sync.aligned.m16n8k8.row.col.f32.f16.f16.f32 {%f6946,  %f6945,  %f6942,  %f6941},{%r2313,  %r2314},{%r2183},{%f5283,  %f5284,  %f5285,  %f5286};

	// end inline asm
	// begin inline asm
	mma.sync.aligned.m16n8k8.row.col.f32.f16.f16.f32 {%f5299,  %f5300,  %f5301,  %f5302},{%r2310,  %r2311},{%r2186},{%f6944,  %f6943,  %f6940,  %f6939};

	// end inline asm
	// begin inline asm
	mma.sync.aligned.m16n8k8.row.col.f32.f16.f16.f32 {%f6944,  %f6943,  %f6940,  %f6939},{%r2313,  %r2314},{%r2189},{%f5299,  %f5300,  %f5301,  %f5302};

	// end inline asm
	// begin inline asm
	mma.sync.aligned.m16n8k8.row.col.f32.f16.f16.f32 {%f5315,  %f5316,  %f5317,  %f5318},{%r2310,  %r2311},{%r2192},{%f6938,  %f6937,  %f6934,  %f6933};

	// end inline asm
	// begin inline asm
	mma.sync.aligned.m16n8k8.row.col.f32.f16.f16.f32 {%f6938,  %f6937,  %f6934,  %f6933},{%r2313,  %r2314},{%r2195},{%f5315,  %f5316,  %f5317,  %f5318};

	// end inline asm
	// begin inline asm
	mma.sync.aligned.m16n8k8.row.col.f32.f16.f16.f32 {%f5331,  %f5332,  %f5333,  %f5334},{%r2310,  %r2311},{%r2198},{%f6936,  %f6935,  %f6932,  %f6931};

	// end inline asm
	// begin inline asm
	mma.sync.aligned.m16n8k8.row.col.f32.f16.f16.f32 {%f6936,  %f6935,  %f6932,  %f6931},{%r2313,  %r2314},{%r2201},{%f5331,  %f5332,  %f5333,  %f5334};

	// end inline asm
	// begin inline asm
	mma.sync.aligned.m16n8k8.row.col.f32.f16.f16.f32 {%f5347,  %f5348,  %f5349,  %f5350},{%r2310,  %r2311},{%r2204},{%f6930,  %f6929,  %f6926,  %f6925};

	// end inline asm
	// begin inline asm
	mma.sync.aligned.m16n8k8.row.col.f32.f16.f16.f32 {%f6930,  %f6929,  %f6926,  %f6925},{%r2313,  %r2314},{%r2207},{%f5347,  %f5348,  %f5349,  %f5350};

	// end inline asm
	// begin inline asm
	mma.sync.aligned.m16n8k8.row.col.f32.f16.f16.f32 {%f5363,  %f5364,  %f5365,  %f5366},{%r2310,  %r2311},{%r2210},{%f6928,  %f6927,  %f6924,  %f6923};

	// end inline asm
	// begin inline asm
	mma.sync.aligned.m16n8k8.row.col.f32.f16.f16.f32 {%f6928,  %f6927,  %f6924,  %f6923},{%r2313,  %r2314},{%r2213},{%f5363,  %f5364,  %f5365,  %f5366};

	// end inline asm
	mov.b32 	%r3474, 16;
	mov.pred 	%p41, 0;
	@%p6 bra 	$L__BB0_26;
	// begin inline asm
	cp.async.wait_group 1;

	// end inline asm
	bar.sync 	0;
	add.s32 	%r2497, %r68, 1;
	setp.ge.s32 	%p29, %r2497, %r40;
	@%p29 bra 	$L__BB0_29;
	shl.b32 	%r2506, %r67, 7;
	mul.wide.s32 	%rd224, %r2506, 2;
	add.s64 	%rd225, %rd5, %rd224;
	add.s64 	%rd216, %rd225, 64;
	// begin inline asm
	cp.async.cg.shared.global [%r149], [%rd216], 16;

	// end inline asm
	add.s64 	%rd226, %rd6, %rd224;
	add.s64 	%rd217, %rd226, 64;
	// begin inline asm
	cp.async.cg.shared.global [%r151], [%rd217], 16;

	// end inline asm
	add.s64 	%rd227, %rd7, %rd224;
	add.s64 	%rd218, %rd227, 64;
	// begin inline asm
	cp.async.cg.shared.global [%r153], [%rd218], 16;

	// end inline asm
	add.s64 	%rd228, %rd8, %rd224;
	add.s64 	%rd219, %rd228, 64;
	// begin inline asm
	cp.async.cg.shared.global [%r155], [%rd219], 16;

	// end inline asm
	add.s64 	%rd229, %rd9, %rd224;
	add.s64 	%rd220, %rd229, 64;
	// begin inline asm
	cp.async.cg.shared.global [%r157], [%rd220], 16;

	// end inline asm
	add.s64 	%rd230, %rd10, %rd224;
	add.s64 	%rd221, %rd230, 64;
	// begin inline asm
	cp.async.cg.shared.global [%r159], [%rd221], 16;

	// end inline asm
	add.s64 	%rd231, %rd11, %rd224;
	add.s64 	%rd222, %rd231, 64;
	// begin inline asm
	cp.async.cg.shared.global [%r161], [%rd222], 16;

	// end inline asm
	add.s64 	%rd232, %rd12, %rd224;
	add.s64 	%rd223, %rd232, 64;
	// begin inline asm
	cp.async.cg.shared.global [%r163], [%rd223], 16;

	// end inline asm
	// begin inline asm
	cp.async.commit_group;

	// end inline asm
$L__BB0_29:
	mov.b32 	%r3475, 0;
	mov.pred 	%p42, -1;
	add.s32 	%r2707, %r2016, 16384;
	add.s32 	%r106, %r76, %r70;
	add.s32 	%r107, %r78, %r70;
$L__BB0_30:
	mov.pred 	%p7, %p42;
	add.s32 	%r2701, %r3475, %r70;
	shl.b32 	%r2702, %r2701, 4;
	and.b32  	%r2703, %r2702, 256;
	add.s32 	%r2704, %r2013, %r2703;
	shl.b32 	%r2705, %r2704, 1;
	add.s32 	%r2708, %r2707, %r2705;
	ld.shared.u32 	%r2508, [%r2708];
	add.s32 	%r2709, %r2701, 8;
	shl.b32 	%r2710, %r2709, 4;
	and.b32  	%r2711, %r2710, 256;
	and.b32  	%r2712, %r2709, 14;
	add.s32 	%r2713, %r73, %r2712;
	add.s32 	%r2714, %r2713, %r2711;
	shl.b32 	%r2715, %r2714, 1;
	add.s32 	%r2716, %r2707, %r2715;
	ld.shared.u32 	%r2511, [%r2716];
	add.s32 	%r2717, %r106, %r2703;
	shl.b32 	%r2718, %r2717, 1;
	add.s32 	%r2719, %r2707, %r2718;
	ld.shared.u32 	%r2509, [%r2719];
	add.s32 	%r2720, %r76, %r2712;
	add.s32 	%r2721, %r2720, %r2711;
	shl.b32 	%r2722, %r2721, 1;
	add.s32 	%r2723, %r2707, %r2722;
	ld.shared.u32 	%r2512, [%r2723];
	add.s32 	%r2724, %r107, %r2703;
	shl.b32 	%r2725, %r2724, 1;
	add.s32 	%r2726, %r2707, %r2725;
	ld.shared.u32 	%r2556, [%r2726];
	add.s32 	%r2727, %r78, %r2712;
	add.s32 	%r2728, %r2727, %r2711;
	shl.b32 	%r2729, %r2728, 1;
	add.s32 	%r2730, %r2707, %r2729;
	ld.shared.u32 	%r2559, [%r2730];
	add.s32 	%r2731, %r2042, %r2703;
	shl.b32 	%r2732, %r2731, 1;
	add.s32 	%r2733, %r2707, %r2732;
	ld.shared.u32 	%r2557, [%r2733];
	add.s32 	%r2734, %r81, %r2712;
	add.s32 	%r2735, %r2734, %r2711;
	shl.b32 	%r2736, %r2735, 1;
	add.s32 	%r2737, %r2707, %r2736;
	ld.shared.u32 	%r2560, [%r2737];
	add.s32 	%r2738, %r2050, %r2703;
	shl.b32 	%r2739, %r2738, 1;
	add.s32 	%r2740, %r2707, %r2739;
	ld.shared.u32 	%r2604, [%r2740];
	add.s32 	%r2741, %r84, %r2712;
	add.s32 	%r2742, %r2741, %r2711;
	shl.b32 	%r2743, %r2742, 1;
	add.s32 	%r2744, %r2707, %r2743;
	ld.shared.u32 	%r2607, [%r2744];
	add.s32 	%r110, %r87, %r70;
	add.s32 	%r2745, %r110, %r2703;
	shl.b32 	%r2746, %r2745, 1;
	add.s32 	%r2747, %r2707, %r2746;
	ld.shared.u32 	%r2605, [%r2747];
	add.s32 	%r2748, %r87, %r2712;
	add.s32 	%r2749, %r2748, %r2711;
	shl.b32 	%r2750, %r2749, 1;
	add.s32 	%r2751, %r2707, %r2750;
	ld.shared.u32 	%r2608, [%r2751];
	add.s32 	%r111, %r90, %r70;
	add.s32 	%r2752, %r111, %r2703;
	shl.b32 	%r2753, %r2752, 1;
	add.s32 	%r2754, %r2707, %r2753;
	ld.shared.u32 	%r2652, [%r2754];
	add.s32 	%r2755, %r90, %r2712;
	add.s32 	%r2756, %r2755, %r2711;
	shl.b32 	%r2757, %r2756, 1;
	add.s32 	%r2758, %r2707, %r2757;
	ld.shared.u32 	%r2655, [%r2758];
	add.s32 	%r112, %r93, %r70;
	add.s32 	%r2759, %r112, %r2703;
	shl.b32 	%r2760, %r2759, 1;
	add.s32 	%r2761, %r2707, %r2760;
	ld.shared.u32 	%r2653, [%r2761];
	add.s32 	%r2762, %r93, %r2712;
	add.s32 	%r2763, %r2762, %r2711;
	shl.b32 	%r2764, %r2763, 1;
	add.s32 	%r2765, %r2707, %r2764;
	ld.shared.u32 	%r2656, [%r2765];
	add.s32 	%r113, %r94, %r70;
	add.s32 	%r2766, %r113, %r2703;
	shl.b32 	%r2767, %r2766, 1;
	add.s32 	%r2768, %r2016, 49152;
	add.s32 	%r2769, %r2768, %r2767;
	ld.shared.u32 	%r2510, [%r2769];
	add.s32 	%r2770, %r94, %r2712;
	add.s32 	%r2771, %r2770, %r2711;
	shl.b32 	%r2772, %r2771, 1;
	add.s32 	%r2773, %r2768, %r2772;
	ld.shared.u32 	%r2513, [%r2773];
	add.s32 	%r114, %r95, %r70;
	add.s32 	%r2774, %r114, %r2703;
	shl.b32 	%r2775, %r2774, 1;
	add.s32 	%r2776, %r2768, %r2775;
	ld.shared.u32 	%r2516, [%r2776];
	add.s32 	%r2777, %r95, %r2712;
	add.s32 	%r2778, %r2777, %r2711;
	shl.b32 	%r2779, %r2778, 1;
	add.s32 	%r2780, %r2768, %r2779;
	ld.shared.u32 	%r2519, [%r2780];
	add.s32 	%r115, %r96, %r70;
	add.s32 	%r2781, %r115, %r2703;
	shl.b32 	%r2782, %r2781, 1;
	add.s32 	%r2783, %r2768, %r2782;
	ld.shared.u32 	%r2522, [%r2783];
	add.s32 	%r2784, %r96, %r2712;
	add.s32 	%r2785, %r2784, %r2711;
	shl.b32 	%r2786, %r2785, 1;
	add.s32 	%r2787, %r2768, %r2786;
	ld.shared.u32 	%r2525, [%r2787];
	add.s32 	%r116, %r97, %r70;
	add.s32 	%r2788, %r116, %r2703;
	shl.b32 	%r2789, %r2788, 1;
	add.s32 	%r2790, %r2768, %r2789;
	ld.shared.u32 	%r2528, [%r2790];
	add.s32 	%r2791, %r97, %r2712;
	add.s32 	%r2792, %r2791, %r2711;
	shl.b32 	%r2793, %r2792, 1;
	add.s32 	%r2794, %r2768, %r2793;
	ld.shared.u32 	%r2531, [%r2794];
	add.s32 	%r117, %r98, %r70;
	add.s32 	%r2795, %r117, %r2703;
	shl.b32 	%r2796, %r2795, 1;
	add.s32 	%r2797, %r2768, %r2796;
	ld.shared.u32 	%r2534, [%r2797];
	add.s32 	%r2798, %r98, %r2712;
	add.s32 	%r2799, %r2798, %r2711;
	shl.b32 	%r2800, %r2799, 1;
	add.s32 	%r2801, %r2768, %r2800;
	ld.shared.u32 	%r2537, [%r2801];
	add.s32 	%r118, %r99, %r70;
	add.s32 	%r2802, %r118, %r2703;
	shl.b32 	%r2803, %r2802, 1;
	add.s32 	%r2804, %r2768, %r2803;
	ld.shared.u32 	%r2540, [%r2804];
	add.s32 	%r2805, %r99, %r2712;
	add.s32 	%r2806, %r2805, %r2711;
	shl.b32 	%r2807, %r2806, 1;
	add.s32 	%r2808, %r2768, %r2807;
	ld.shared.u32 	%r2543, [%r2808];
	add.s32 	%r119, %r100, %r70;
	add.s32 	%r2809, %r119, %r2703;
	shl.b32 	%r2810, %r2809, 1;
	add.s32 	%r2811, %r2768, %r2810;
	ld.shared.u32 	%r2546, [%r2811];
	add.s32 	%r2812, %r100, %r2712;
	add.s32 	%r2813, %r2812, %r2711;
	shl.b32 	%r2814, %r2813, 1;
	add.s32 	%r2815, %r2768, %r2814;
	ld.shared.u32 	%r2549, [%r2815];
	add.s32 	%r120, %r101, %r70;
	add.s32 	%r2816, %r120, %r2703;
	shl.b32 	%r2817, %r2816, 1;
	add.s32 	%r2818, %r2768, %r2817;
	ld.shared.u32 	%r2552, [%r2818];
	add.s32 	%r2819, %r101, %r2712;
	add.s32 	%r2820, %r2819, %r2711;
	shl.b32 	%r2821, %r2820, 1;
	add.s32 	%r2822, %r2768, %r2821;
	ld.shared.u32 	%r2555, [%r2822];
	// begin inline asm
	mma.sync.aligned.m16n8k8.row.col.f32.f16.f16.f32 {%f5379,  %f5380,  %f5381,  %f5382},{%r2508,  %r2509},{%r2510},{%f7050,  %f7049,  %f7046,  %f7045};

	// end inline asm
	// begin inline asm
	mma.sync.aligned.m16n8k8.row.col.f32.f16.f16.f32 {%f7050,  %f7049,  %f7046,  %f7045},{%r2511,  %r2512},{%r2513},{%f5379,  %f5380,  %f5381,  %f5382};

	// end inline asm
	// begin inline asm
	mma.sync.aligned.m16n8k8.row.col.f32.f16.f16.f32 {%f5395,  %f5396,  %f5397,  %f5398},{%r2508,  %r2509},{%r2516},{%f7048,  %f7047,  %f7044,  %f7043};

	// end inline asm
	// begin inline asm
	mma.sync.aligned.m16n8k8.row.col.f32.f16.f16.f32 {%f7048,  %f7047,  %f7044,  %f7043},{%r2511,  %r2512},{%r2519},{%f5395,  %f5396,  %f5397,  %f5398};

	// end inline asm
	// begin inline asm
	mma.sync.aligned.m16n8k8.row.col.f32.f16.f16.f32 {%f5411,  %f5412,  %f5413,  %f5414},{%r2508,  %r2509},{%r2522},{%f7042,  %f7041,  %f7038,  %f7037};

	// end inline asm
	// begin inline asm
	mma.sync.aligned.m16n8k8.row.col.f32.f16.f16.f32 {%f7042,  %f7041,  %f7038,  %f7037},{%r2511,  %r2512},{%r2525},{%f5411,  %f5412,  %f5413,  %f5414};

	// end inline asm
	// begin inline asm
	mma.sync.aligned.m16n8k8.row.col.f32.f16.f16.f32 {%f5427,  %f5428,  %f5429,  %f5430},{%r2508,  %r2509},{%r2528},{%f7040,  %f7039,  %f7036,  %f7035};

	// end inline asm
	// begin inline asm
	mma.sync.aligned.m16n8k8.row.col.f32.f16.f16.f32 {%f7040,  %f7039,  %f7036,  %f7035},{%r2511,  %r2512},{%r2531},{%f5427,  %f5428,  %f5429,  %f5430};

	// end inline asm
	// begin inline asm
	mma.sync.aligned.m16n8k8.row.col.f32.f16.f16.f32 {%f5443,  %f5444,  %f5445,  %f5446},{%r2508,  %r2509},{%r2534},{%f7034,  %f7033,  %f7030,  %f7029};

	// end inline asm
	// begin inline asm
	mma.sync.aligned.m16n8k8.row.col.f32.f16.f16.f32 {%f7034,  %f7033,  %f7030,  %f7029},{%r2511,  %r2512},{%r2537},{%f5443,  %f5444,  %f5445,  %f5446};

	// end inline asm
	// begin inline asm
	mma.sync.aligned.m16n8k8.row.col.f32.f16.f16.f32 {%f5459,  %f5460,  %f5461,  %f5462},{%r2508,  %r2509},{%r2540},{%f7032,  %f7031,  %f7028,  %f7027};

	// end inline asm
	// begin inline asm
	mma.sync.aligned.m16n8k8.row.col.f32.f16.f16.f32 {%f7032,  %f7031,  %f7028,  %f7027},{%r2511,  %r2512},{%r2543},{%f5459,  %f5460,  %f5461,  %f5462};

	// end inline asm
	// begin inline asm
	mma.sync.aligned.m16n8k8.row.col.f32.f16.f16.f32 {%f5475,  %f5476,  %f5477,  %f5478},{%r2508,  %r2509},{%r2546},{%f7026,  %f7025,  %f7022,  %f7021};

	// end inline asm
	// begin inline asm
	mma.sync.aligned.m16n8k8.row.col.f32.f16.f16.f32 {%f7026,  %f7025,  %f7022,  %f7021},{%r2511,  %r2512},{%r2549},{%f5475,  %f5476,  %f5477,  %f5478};

	// end inline asm
	// begin inline asm
	mma.sync.aligned.m16n8k8.row.col.f32.f16.f16.f32 {%f5491,  %f5492,  %f5493,  %f5494},{%r2508,  %r2509},{%r2552},{%f7024,  %f7023,  %f7020,  %f7019};

	// end inline asm
	// begin inline asm
	mma.sync.aligned.m16n8k8.row.col.f32.f16.f16.f32 {%f7024,  %f7023,  %f7020,  %f7019},{%r2511,  %r2512},{%r2555},{%f5491,  %f5492,  %f5493,  %f5494};

	// end inline asm
	// begin inline asm
	mma.sync.aligned.m16n8k8.row.col.f32.f16.f16.f32 {%f5507,  %f5508,  %f5509,  %f5510},{%r2556,  %r2557},{%r2510},{%f7018,  %f7017,  %f7014,  %f7013};

	// end inline asm
	// begin inline asm
	mma.sync.aligned.m16n8k8.row.col.f32.f16.f16.f32 {%f7018,  %f7017,  %f7014,  %f7013},{%r2559,  %r2560},{%r2513},{%f5507,  %f5508,  %f5509,  %f5510};

	// end inline asm
	// begin inline asm
	mma.sync.aligned.m16n8k8.row.col.f32.f16.f16.f32 {%f5523,  %f5524,  %f5525,  %f5526},{%r2556,  %r2557},{%r2516},{%f7016,  %f7015,  %f7012,  %f7011};

	// end inline asm
	// begin inline asm
	mma.sync.aligned.m16n8k8.row.col.f32.f16.f16.f32 {%f7016,  %f7015,  %f7012,  %f7011},{%r2559,  %r2560},{%r2519},{%f5523,  %f5524,  %f5525,  %f5526};

	// end inline asm
	// begin inline asm
	mma.sync.aligned.m16n8k8.row.col.f32.f16.f16.f32 {%f5539,  %f5540,  %f5541,  %f5542},{%r2556,  %r2557},{%r2522},{%f7010,  %f7009,  %f7006,  %f7005};

	// end inline asm
	// begin inline asm
	mma.sync.aligned.m16n8k8.row.col.f32.f16.f16.f32 {%f7010,  %f7009,  %f7006,  %f7005},{%r2559,  %r2560},{%r2525},{%f5539,  %f5540,  %f5541,  %f5542};

	// end inline asm
	// begin inline asm
	mma.sync.aligned.m16n8k8.row.col.f32.f16.f16.f32 {%f5555,  %f5556,  %f5557,  %f5558},{%r2556,  %r2557},{%r2528},{%f7008,  %f7007,  %f7004,  %f7003};

	// end inline asm
	// begin inline asm
	mma.sync.aligned.m16n8k8.row.col.f32.f16.f16.f32 {%f7008,  %f7007,  %f7004,  %f7003},{%r2559,  %r2560},{%r2531},{%f5555,  %f5556,  %f5557,  %f5558};

	// end inline asm
	// begin inline asm
	mma.sync.aligned.m16n8k8.row.col.f32.f16.f16.f32 {%f5571,  %f5572,  %f5573,  %f5574},{%r2556,  %r2557},{%r2534},{%f7002,  %f7001,  %f6998,  %f6997};

	// end inline asm
	// begin inline asm
	mma.sync.aligned.m16n8k8.row.col.f32.f16.f16.f32 {%f7002,  %f7001,  %f6998,  %f6997},{%r2559,  %r2560},{%r2537},{%f5571,  %f5572,  %f5573,  %f5574};

	// end inline asm
	// begin inline asm
	mma.sync.aligned.m16n8k8.row.col.f32.f16.f16.f32 {%f5587,  %f5588,  %f5589,  %f5590},{%r2556,  %r2557},{%r2540},{%f7000,  %f6999,  %f6996,  %f6995};

	// end inline asm
	// begin inline asm
	mma.sync.aligned.m16n8k8.row.col.f32.f16.f16.f32 {%f7000,  %f6999,  %f6996,  %f6995},{%r2559,  %r2560},{%r2543},{%f5587,  %f5588,  %f5589,  %f5590};

	// end inline asm
	// begin inline asm
	mma.sync.aligned.m16n8k8.row.col.f32.f16.f16.f32 {%f5603,  %f5604,  %f5605,  %f5606},{%r2556,  %r2557},{%r2546},{%f6994,  %f6993,  %f6990,  %f6989};

	// end inline asm
	// begin inline asm
	mma.sync.aligned.m16n8k8.row.col.f32.f16.f16.f32 {%f6994,  %f6993,  %f6990,  %f6989},{%r2559,  %r2560},{%r2549},{%f5603,  %f5604,  %f5605,  %f5606};

	// end inline asm
	// begin inline asm
	mma.sync.aligned.m16n8k8.row.col.f32.f16.f16.f32 {%f5619,  %f5620,  %f5621,  %f5622},{%r2556,  %r2557},{%r2552},{%f6992,  %f6991,  %f6988,  %f6987};

	// end inline asm
	// begin inline asm
	mma.sync.aligned.m16n8k8.row.col.f32.f16.f16.f32 {%f6992,  %f6991,  %f6988,  %f6987},{%r2559,  %r2560},{%r2555},{%f5619,  %f5620,  %f5621,  %f5622};

	// end inline asm
	// begin inline asm
	mma.sync.aligned.m16n8k8.row.col.f32.f16.f16.f32 {%f5635,  %f5636,  %f5637,  %f5638},{%r2604,  %r2605},{%r2510},{%f6986,  %f6985,  %f6982,  %f6981};

	// end inline asm
	// begin inline asm
	mma.sync.aligned.m16n8k8.row.col.f32.f16.f16.f32 {%f6986,  %f6985,  %f6982,  %f6981},{%r2607,  %r2608},{%r2513},{%f5635,  %f5636,  %f5637,  %f5638};

	// end inline asm
	// begin inline asm
	mma.sync.aligned.m16n8k8.row.col.f32.f16.f16.f32 {%f5651,  %f5652,  %f5653,  %f5654},{%r2604,  %r2605},{%r2516},{%f6984,  %f6983,  %f6980,  %f6979};

	// end inline asm
	// begin inline asm
	mma.sync.aligned.m16n8k8.row.col.f32.f16.f16.f32 {%f6984,  %f6983,  %f6980,  %f6979},{%r2607,  %r2608},{%r2519},{%f5651,  %f5652,  %f5653,  %f5654};

	// end inline asm
	// begin inline asm
	mma.sync.aligned.m16n8k8.row.col.f32.f16.f16.f32 {%f5667,  %f5668,  %f5669,  %f5670},{%r2604,  %r2605},{%r2522},{%f6978,  %f6977,  %f6974,  %f6973};

	// end inline asm
	// begin inline asm
	mma.sync.aligned.m16n8k8.row.col.f32.f16.f16.f32 {%f6978,  %f6977,  %f6974,  %f6973},{%r2607,  %r2608},{%r2525},{%f5667,  %f5668,  %f5669,  %f5670};

	// end inline asm
	// begin inline asm
	mma.sync.aligned.m16n8k8.row.col.f32.f16.f16.f32 {%f5683,  %f5684,  %f5685,  %f5686},{%r2604,  %r2605},{%r2528},{%f6976,  %f6975,  %f6972,  %f6971};

	// end inline asm
	// begin inline asm
	mma.sync.aligned.m16n8k8.row.col.f32.f16.f16.f32 {%f6976,  %f6975,  %f6972,  %f6971},{%r2607,  %r2608},{%r2531},{%f5683,  %f5684,  %f5685,  %f5686};

	// end inline asm
	// begin inline asm
	mma.sync.aligned.m16n8k8.row.col.f32.f16.f16.f32 {%f5699,  %f5700,  %f5701,  %f5702},{%r2604,  %r2605},{%r2534},{%f6970,  %f6969,  %f6966,  %f6965};

	// end inline asm
	// begin inline asm
	mma.sync.aligned.m16n8k8.row.col.f32.f16.f16.f32 {%f6970,  %f6969,  %f6966,  %f6965},{%r2607,  %r2608},{%r2537},{%f5699,  %f5700,  %f5701,  %f5702};

	// end inline asm
	// begin inline asm
	mma.sync.aligned.m16n8k8.row.col.f32.f16.f16.f32 {%f5715,  %f5716,  %f5717,  %f5718},{%r2604,  %r2605},{%r2540},{%f6968,  %f6967,  %f6964,  %f6963};

	// end inline asm
	// begin inline asm
	mma.sync.aligned.m16n8k8.row.col.f32.f16.f16.f32 {%f6968,  %f6967,  %f6964,  %f6963},{%r2607,  %r2608},{%r2543},{%f5715,  %f5716,  %f5717,  %f5718};

	// end inline asm
	// begin inline asm
	mma.sync.aligned.m16n8k8.row.col.f32.f16.f16.f32 {%f5731,  %f5732,  %f5733,  %f5734},{%r2604,  %r2605},{%r2546},{%f6962,  %f6961,  %f6958,  %f6957};

	// end inline asm
	// begin inline asm
	mma.sync.aligned.m16n8k8.row.col.f32.f16.f16.f32 {%f6962,  %f6961,  %f6958,  %f6957},{%r2607,  %r2608},{%r2549},{%f5731,  %f5732,  %f5733,  %f5734};

	// end inline asm
	// begin inline asm
	mma.sync.aligned.m16n8k8.row.col.f32.f16.f16.f32 {%f5747,  %f5748,  %f5749,  %f5750},{%r2604,  %r2605},{%r2552},{%f6960,  %f6959,  %f6956,  %f6955};

	// end inline asm
	// begin inline asm
	mma.sync.aligned.m16n8k8.row.col.f32.f16.f16.f32 {%f6960,  %f6959,  %f6956,  %f6955},{%r2607,  %r2608},{%r2555},{%f5747,  %f5748,  %f5749,  %f5750};

	// end inline asm
	// begin inline asm
	mma.sync.aligned.m16n8k8.row.col.f32.f16.f16.f32 {%f5763,  %f5764,  %f5765,  %f5766},{%r2652,  %r2653},{%r2510},{%f6954,  %f6953,  %f6950,  %f6949};

	// end inline asm
	// begin inline asm
	mma.sync.aligned.m16n8k8.row.col.f32.f16.f16.f32 {%f6954,  %f6953,  %f6950,  %f6949},{%r2655,  %r2656},{%r2513},{%f5763,  %f5764,  %f5765,  %f5766};

	// end inline asm
	// begin inline asm
	mma.sync.aligned.m16n8k8.row.col.f32.f16.f16.f32 {%f5779,  %f5780,  %f5781,  %f5782},{%r2652,  %r2653},{%r2516},{%f6952,  %f6951,  %f6948,  %f6947};

	// end inline asm
	// begin inline asm
	mma.sync.aligned.m16n8k8.row.col.f32.f16.f16.f32 {%f6952,  %f6951,  %f6948,  %f6947},{%r2655,  %r2656},{%r2519},{%f5779,  %f5780,  %f5781,  %f5782};

	// end inline asm
	// begin inline asm
	mma.sync.aligned.m16n8k8.row.col.f32.f16.f16.f32 {%f5795,  %f5796,  %f5797,  %f5798},{%r2652,  %r2653},{%r2522},{%f6946,  %f6945,  %f6942,  %f6941};

	// end inline asm
	// begin inline asm
	mma.sync.aligned.m16n8k8.row.col.f32.f16.f16.f32 {%f6946,  %f6945,  %f6942,  %f6941},{%r2655,  %r2656},{%r2525},{%f5795,  %f5796,  %f5797,  %f5798};

	// end inline asm
	// begin inline asm
	mma.sync.aligned.m16n8k8.row.col.f32.f16.f16.f32 {%f5811,  %f5812,  %f5813,  %f5814},{%r2652,  %r2653},{%r2528},{%f6944,  %f6943,  %f6940,  %f6939};

	// end inline asm
	// begin inline asm
	mma.sync.aligned.m16n8k8.row.col.f32.f16.f16.f32 {%f6944,  %f6943,  %f6940,  %f6939},{%r2655,  %r2656},{%r2531},{%f5811,  %f5812,  %f5813,  %f5814};

	// end inline asm
	// begin inline asm
	mma.sync.aligned.m16n8k8.row.col.f32.f16.f16.f32 {%f5827,  %f5828,  %f5829,  %f5830},{%r2652,  %r2653},{%r2534},{%f6938,  %f6937,  %f6934,  %f6933};

	// end inline asm
	// begin inline asm
	mma.sync.aligned.m16n8k8.row.col.f32.f16.f16.f32 {%f6938,  %f6937,  %f6934,  %f6933},{%r2655,  %r2656},{%r2537},{%f5827,  %f5828,  %f5829,  %f5830};

	// end inline asm
	// begin inline asm
	mma.sync.aligned.m16n8k8.row.col.f32.f16.f16.f32 {%f5843,  %f5844,  %f5845,  %f5846},{%r2652,  %r2653},{%r2540},{%f6936,  %f6935,  %f6932,  %f6931};

	// end inline asm
	// begin inline asm
	mma.sync.aligned.m16n8k8.row.col.f32.f16.f16.f32 {%f6936,  %f6935,  %f6932,  %f6931},{%r2655,  %r2656},{%r2543},{%f5843,  %f5844,  %f5845,  %f5846};

	// end inline asm
	// begin inline asm
	mma.sync.aligned.m16n8k8.row.col.f32.f16.f16.f32 {%f5859,  %f5860,  %f5861,  %f5862},{%r2652,  %r2653},{%r2546},{%f6930,  %f6929,  %f6926,  %f6925};

	// end inline asm
	// begin inline asm
	mma.sync.aligned.m16n8k8.row.col.f32.f16.f16.f32 {%f6930,  %f6929,  %f6926,  %f6925},{%r2655,  %r2656},{%r2549},{%f5859,  %f5860,  %f5861,  %f5862};

	// end inline asm
	// begin inline asm
	mma.sync.aligned.m16n8k8.row.col.f32.f16.f16.f32 {%f5875,  %f5876,  %f5877,  %f5878},{%r2652,  %r2653},{%r2552},{%f6928,  %f6927,  %f6924,  %f6923};

	// end inline asm
	// begin inline asm
	mma.sync.aligned.m16n8k8.row.col.f32.f16.f16.f32 {%f6928,  %f6927,  %f6924,  %f6923},{%r2655,  %r2656},{%r2555},{%f5875,  %f5876,  %f5877,  %f5878};

	// end inline asm
	mov.b32 	%r3475, 16;
	mov.pred 	%p42, 0;
	@%p7 bra 	$L__BB0_30;
	// begin inline asm
	cp.async.wait_group 0;

	// end inline asm
	bar.sync 	0;
	add.s32 	%r2823, %r68, 2;
	setp.ge.s32 	%p32, %r2823, %r40;
	@%p32 bra 	$L__BB0_33;
	shl.b32 	%r2832, %r67, 7;
	mul.wide.s32 	%rd241, %r2832, 2;
	add.s64 	%rd242, %rd5, %rd241;
	add.s64 	%rd233, %rd242, 128;
	// begin inline asm
	cp.async.cg.shared.global [%r165], [%rd233], 16;

	// end inline asm
	add.s64 	%rd243, %rd6, %rd241;
	add.s64 	%rd234, %rd243, 128;
	// begin inline asm
	cp.async.cg.shared.global [%r167], [%rd234], 16;

	// end inline asm
	add.s64 	%rd244, %rd7, %rd241;
	add.s64 	%rd235, %rd244, 128;
	// begin inline asm
	cp.async.cg.shared.global [%r169], [%rd235], 16;

	// end inline asm
	add.s64 	%rd245, %rd8, %rd241;
	add.s64 	%rd236, %rd245, 128;
	// begin inline asm
	cp.async.cg.shared.global [%r171], [%rd236], 16;

	// end inline asm
	add.s64 	%rd246, %rd9, %rd241;
	add.s64 	%rd237, %rd246, 128;
	// begin inline asm
	cp.async.cg.shared.global [%r173], [%rd237], 16;

	// end inline asm
	add.s64 	%rd247, %rd10, %rd241;
	add.s64 	%rd238, %rd247, 128;
	// begin inline asm
	cp.async.cg.shared.global [%r175], [%rd238], 16;

	// end inline asm
	add.s64 	%rd248, %rd11, %rd241;
	add.s64 	%rd239, %rd248, 128;
	// begin inline asm
	cp.async.cg.shared.global [%r177], [%rd239], 16;

	// end inline asm
	add.s64 	%rd249, %rd12, %rd241;
	add.s64 	%rd240, %rd249, 128;
	// begin inline asm
	cp.async.cg.shared.global [%r179], [%rd240], 16;

	// end inline asm
$L__BB0_33:
	mov.b32 	%r3476, 0;
	mov.pred 	%p43, -1;
	add.s32 	%r3033, %r2016, 24576;
	add.s32 	%r3094, %r2016, 57344;
$L__BB0_34:
	mov.pred 	%p8, %p43;
	add.s32 	%r3027, %r3476, %r70;
	shl.b32 	%r3028, %r3027, 4;
	and.b32  	%r3029, %r3028, 256;
	add.s32 	%r3030, %r2013, %r3029;
	shl.b32 	%r3031, %r3030, 1;
	add.s32 	%r3034, %r3033, %r3031;
	ld.shared.u32 	%r2834, [%r3034];
	add.s32 	%r3035, %r3027, 8;
	shl.b32 	%r3036, %r3035, 4;
	and.b32  	%r3037, %r3036, 256;
	and.b32  	%r3038, %r3035, 14;
	add.s32 	%r3039, %r73, %r3038;
	add.s32 	%r3040, %r3039, %r3037;
	shl.b32 	%r3041, %r3040, 1;
	add.s32 	%r3042, %r3033, %r3041;
	ld.shared.u32 	%r2837, [%r3042];
	add.s32 	%r3043, %r106, %r3029;
	shl.b32 	%r3044, %r3043, 1;
	add.s32 	%r3045, %r3033, %r3044;
	ld.shared.u32 	%r2835, [%r3045];
	add.s32 	%r3046, %r76, %r3038;
	add.s32 	%r3047, %r3046, %r3037;
	shl.b32 	%r3048, %r3047, 1;
	add.s32 	%r3049, %r3033, %r3048;
	ld.shared.u32 	%r2838, [%r3049];
	add.s32 	%r3050, %r107, %r3029;
	shl.b32 	%r3051, %r3050, 1;
	add.s32 	%r3052, %r3033, %r3051;
	ld.shared.u32 	%r2882, [%r3052];
	add.s32 	%r3053, %r78, %r3038;
	add.s32 	%r3054, %r3053, %r3037;
	shl.b32 	%r3055, %r3054, 1;
	add.s32 	%r3056, %r3033, %r3055;
	ld.shared.u32 	%r2885, [%r3056];
	add.s32 	%r3057, %r2042, %r3029;
	shl.b32 	%r3058, %r3057, 1;
	add.s32 	%r3059, %r3033, %r3058;
	ld.shared.u32 	%r2883, [%r3059];
	add.s32 	%r3060, %r81, %r3038;
	add.s32 	%r3061, %r3060, %r3037;
	shl.b32 	%r3062, %r3061, 1;
	add.s32 	%r3063, %r3033, %r3062;
	ld.shared.u32 	%r2886, [%r3063];
	add.s32 	%r3064, %r2050, %r3029;
	shl.b32 	%r3065, %r3064, 1;
	add.s32 	%r3066, %r3033, %r3065;
	ld.shared.u32 	%r2930, [%r3066];
	add.s32 	%r3067, %r84, %r3038;
	add.s32 	%r3068, %r3067, %r3037;
	shl.b32 	%r3069, %r3068, 1;
	add.s32 	%r3070, %r3033, %r3069;
	ld.shared.u32 	%r2933, [%r3070];
	add.s32 	%r3071, %r110, %r3029;
	shl.b32 	%r3072, %r3071, 1;
	add.s32 	%r3073, %r3033, %r3072;
	ld.shared.u32 	%r2931, [%r3073];
	add.s32 	%r3074, %r87, %r3038;
	add.s32 	%r3075, %r3074, %r3037;
	shl.b32 	%r3076, %r3075, 1;
	add.s32 	%r3077, %r3033, %r3076;
	ld.shared.u32 	%r2934, [%r3077];
	add.s32 	%r3078, %r111, %r3029;
	shl.b32 	%r3079, %r3078, 1;
	add.s32 	%r3080, %r3033, %r3079;
	ld.shared.u32 	%r2978, [%r3080];
	add.s32 	%r3081, %r90, %r3038;
	add.s32 	%r3082, %r3081, %r3037;
	shl.b32 	%r3083, %r3082, 1;
	add.s32 	%r3084, %r3033, %r3083;
	ld.shared.u32 	%r2981, [%r3084];
	add.s32 	%r3085, %r112, %r3029;
	shl.b32 	%r3086, %r3085, 1;
	add.s32 	%r3087, %r3033, %r3086;
	ld.shared.u32 	%r2979, [%r3087];
	add.s32 	%r3088, %r93, %r3038;
	add.s32 	%r3089, %r3088, %r3037;
	shl.b32 	%r3090, %r3089, 1;
	add.s32 	%r3091, %r3033, %r3090;
	ld.shared.u32 	%r2982, [%r3091];
	add.s32 	%r3092, %r113, %r3029;
	shl.b32 	%r3093, %r3092, 1;
	add.s32 	%r3095, %r3094, %r3093;
	ld.shared.u32 	%r2836, [%r3095];
	add.s32 	%r3096, %r94, %r3038;
	add.s32 	%r3097, %r3096, %r3037;
	shl.b32 	%r3098, %r3097, 1;
	add.s32 	%r3099, %r3094, %r3098;
	ld.shared.u32 	%r2839, [%r3099];
	add.s32 	%r3100, %r114, %r3029;
	shl.b32 	%r3101, %r3100, 1;
	add.s32 	%r3102, %r3094, %r3101;
	ld.shared.u32 	%r2842, [%r3102];
	add.s32 	%r3103, %r95, %r3038;
	add.s32 	%r3104, %r3103, %r3037;
	shl.b32 	%r3105, %r3104, 1;
	add.s32 	%r3106, %r3094, %r3105;
	ld.shared.u32 	%r2845, [%r3106];
	add.s32 	%r3107, %r115, %r3029;
	shl.b32 	%r3108, %r3107, 1;
	add.s32 	%r3109, %r3094, %r3108;
	ld.shared.u32 	%r2848, [%r3109];
	add.s32 	%r3110, %r96, %r3038;
	add.s32 	%r3111, %r3110, %r3037;
	shl.b32 	%r3112, %r3111, 1;
	add.s32 	%r3113, %r3094, %r3112;
	ld.shared.u32 	%r2851, [%r3113];
	add.s32 	%r3114, %r116, %r3029;
	shl.b32 	%r3115, %r3114, 1;
	add.s32 	%r3116, %r3094, %r3115;
	ld.shared.u32 	%r2854, [%r3116];
	add.s32 	%r3117, %r97, %r3038;
	add.s32 	%r3118, %r3117, %r3037;
	shl.b32 	%r3119, %r3118, 1;
	add.s32 	%r3120, %r3094, %r3119;
	ld.shared.u32 	%r2857, [%r3120];
	add.s32 	%r3121, %r117, %r3029;
	shl.b32 	%r3122, %r3121, 1;
	add.s32 	%r3123, %r3094, %r3122;
	ld.shared.u32 	%r2860, [%r3123];
	add.s32 	%r3124, %r98, %r3038;
	add.s32 	%r3125, %r3124, %r3037;
	shl.b32 	%r3126, %r3125, 1;
	add.s32 	%r3127, %r3094, %r3126;
	ld.shared.u32 	%r2863, [%r3127];
	add.s32 	%r3128, %r118, %r3029;
	shl.b32 	%r3129, %r3128, 1;
	add.s32 	%r3130, %r3094, %r3129;
	ld.shared.u32 	%r2866, [%r3130];
	add.s32 	%r3131, %r99, %r3038;
	add.s32 	%r3132, %r3131, %r3037;
	shl.b32 	%r3133, %r3132, 1;
	add.s32 	%r3134, %r3094, %r3133;
	ld.shared.u32 	%r2869, [%r3134];
	add.s32 	%r3135, %r119, %r3029;
	shl.b32 	%r3136, %r3135, 1;
	add.s32 	%r3137, %r3094, %r3136;
	ld.shared.u32 	%r2872, [%r3137];
	add.s32 	%r3138, %r100, %r3038;
	add.s32 	%r3139, %r3138, %r3037;
	shl.b32 	%r3140, %r3139, 1;
	add.s32 	%r3141, %r3094, %r3140;
	ld.shared.u32 	%r2875, [%r3141];
	add.s32 	%r3142, %r120, %r3029;
	shl.b32 	%r3143, %r3142, 1;
	add.s32 	%r3144, %r3094, %r3143;
	ld.shared.u32 	%r2878, [%r3144];
	add.s32 	%r3145, %r101, %r3038;
	add.s32 	%r3146, %r3145, %r3037;
	shl.b32 	%r3147, %r3146, 1;
	add.s32 	%r3148, %r3094, %r3147;
	ld.shared.u32 	%r2881, [%r3148];
	// begin inline asm
	mma.sync.aligned.m16n8k8.row.col.f32.f16.f16.f32 {%f5891,  %f5892,  %f5893,  %f5894},{%r2834,  %r2835},{%r2836},{%f7050,  %f7049,  %f7046,  %f7045};

	// end inline asm
	// begin inline asm
	mma.sync.aligned.m16n8k8.row.col.f32.f16.f16.f32 {%f7050,  %f7049,  %f7046,  %f7045},{%r2837,  %r2838},{%r2839},{%f5891,  %f5892,  %f5893,  %f5894};

	// end inline asm
	// begin inline asm
	mma.sync.aligned.m16n8k8.row.col.f32.f16.f16.f32 {%f5907,  %f5908,  %f5909,  %f5910},{%r2834,  %r2835},{%r2842},{%f7048,  %f7047,  %f7044,  %f7043};

	// end inline asm
	// begin inline asm
	mma.sync.aligned.m16n8k8.row.col.f32.f16.f16.f32 {%f7048,  %f7047,  %f7044,  %f7043},{%r2837,  %r2838},{%r2845},{%f5907,  %f5908,  %f5909,  %f5910};

	// end inline asm
	// begin inline asm
	mma.sync.aligned.m16n8k8.row.col.f32.f16.f16.f32 {%f5923,  %f5924,  %f5925,  %f5926},{%r2834,  %r2835},{%r2848},{%f7042,  %f7041,  %f7038,  %f7037};

	// end inline asm
	// begin inline asm
	mma.sync.aligned.m16n8k8.row.col.f32.f16.f16.f32 {%f7042,  %f7041,  %f7038,  %f7037},{%r2837,  %r2838},{%r2851},{%f5923,  %f5924,  %f5925,  %f5926};

	// end inline asm
	// begin inline asm
	mma.sync.aligned.m16n8k8.row.col.f32.f16.f16.f32 {%f5939,  %f5940,  %f5941,  %f5942},{%r2834,  %r2835},{%r2854},{%f7040,  %f7039,  %f7036,  %f7035};

	// end inline asm
	// begin inline asm
	mma.sync.aligned.m16n8k8.row.col.f32.f16.f16.f32 {%f7040,  %f7039,  %f7036,  %f7035},{%r2837,  %r2838},{%r2857},{%f5939,  %f5940,  %f5941,  %f5942};

	// end inline asm
	// begin inline asm
	mma.sync.aligned.m16n8k8.row.col.f32.f16.f16.f32 {%f5955,  %f5956,  %f5957,  %f5958},{%r2834,  %r2835},{%r2860},{%f7034,  %f7033,  %f7030,  %f7029};

	// end inline asm
	// begin inline asm
	mma.sync.aligned.m16n8k8.row.col.f32.f16.f16.f32 {%f7034,  %f7033,  %f7030,  %f7029},{%r2837,  %r2838},{%r2863},{%f5955,  %f5956,  %f5957,  %f5958};

	// end inline asm
	// begin inline asm
	mma.sync.aligned.m16n8k8.row.col.f32.f16.f16.f32 {%f5971,  %f5972,  %f5973,  %f5974},{%r2834,  %r2835},{%r2866},{%f7032,  %f7031,  %f7028,  %f7027};

	// end inline asm
	// begin inline asm
	mma.sync.aligned.m16n8k8.row.col.f32.f16.f16.f32 {%f7032,  %f7031,  %f7028,  %f7027},{%r2837,  %r2838},{%r2869},{%f5971,  %f5972,  %f5973,  %f5974};

	// end inline asm
	// begin inline asm
	mma.sync.aligned.m16n8k8.row.col.f32.f16.f16.f32 {%f5987,  %f5988,  %f5989,  %f5990},{%r2834,  %r2835},{%r2872},{%f7026,  %f7025,  %f7022,  %f7021};

	// end inline asm
	// begin inline asm
	mma.sync.aligned.m16n8k8.row.col.f32.f16.f16.f32 {%f7026,  %f7025,  %f7022,  %f7021},{%r2837,  %r2838},{%r2875},{%f5987,  %f5988,  %f5989,  %f5990};

	// end inline asm
	// begin inline asm
	mma.sync.aligned.m16n8k8.row.col.f32.f16.f16.f32 {%f6003,  %f6004,  %f6005,  %f6006},{%r2834,  %r2835},{%r2878},{%f7024,  %f7023,  %f7020,  %f7019};

	// end inline asm
	// begin inline asm
	mma.sync.aligned.m16n8k8.row.col.f32.f16.f16.f32 {%f7024,  %f7023,  %f7020,  %f7019},{%r2837,  %r2838},{%r2881},{%f6003,  %f6004,  %f6005,  %f6006};

	// end inline asm
	// begin inline asm
	mma.sync.aligned.m16n8k8.row.col.f32.f16.f16.f32 {%f6019,  %f6020,  %f6021,  %f6022},{%r2882,  %r2883},{%r2836},{%f7018,  %f7017,  %f7014,  %f7013};

	// end inline asm
	// begin inline asm
	mma.sync.aligned.m16n8k8.row.col.f32.f16.f16.f32 {%f7018,  %f7017,  %f7014,  %f7013},{%r2885,  %r2886},{%r2839},{%f6019,  %f6020,  %f6021,  %f6022};

	// end inline asm
	// begin inline asm
	mma.sync.aligned.m16n8k8.row.col.f32.f16.f16.f32 {%f6035,  %f6036,  %f6037,  %f6038},{%r2882,  %r2883},{%r2842},{%f7016,  %f7015,  %f7012,  %f7011};

	// end inline asm
	// begin inline asm
	mma.sync.aligned.m16n8k8.row.col.f32.f16.f16.f32 {%f7016,  %f7015,  %f7012,  %f7011},{%r2885,  %r2886},{%r2845},{%f6035,  %f6036,  %f6037,  %f6038};

	// end inline asm
	// begin inline asm
	mma.sync.aligned.m16n8k8.row.col.f32.f16.f16.f32 {%f6051,  %f6052,  %f6053,  %f6054},{%r2882,  %r2883},{%r2848},{%f7010,  %f7009,  %f7006,  %f7005};

	// end inline asm
	// begin inline asm
	mma.sync.aligned.m16n8k8.row.col.f32.f16.f16.f32 {%f7010,  %f7009,  %f7006,  %f7005},{%r2885,  %r2886},{%r2851},{%f6051,  %f6052,  %f6053,  %f6054};

	// end inline asm
	// begin inline asm
	mma.sync.aligned.m16n8k8.row.col.f32.f16.f16.f32 {%f6067,  %f6068,  %f6069,  %f6070},{%r2882,  %r2883},{%r2854},{%f7008,  %f7007,  %f7004,  %f7003};

	// end inline asm
	// begin inline asm
	mma.sync.aligned.m16n8k8.row.col.f32.f16.f16.f32 {%f7008,  %f7007,  %f7004,  %f7003},{%r2885,  %r2886},{%r2857},{%f6067,  %f6068,  %f6069,  %f6070};

	// end inline asm
	// begin inline asm
	mma.sync.aligned.m16n8k8.row.col.f32.f16.f16.f32 {%f6083,  %f6084,  %f6085,  %f6086},{%r2882,  %r2883},{%r2860},{%f7002,  %f7001,  %f6998,  %f6997};

	// end inline asm
	// begin inline asm
	mma.sync.aligned.m16n8k8.row.col.f32.f16.f16.f32 {%f7002,  %f7001,  %f6998,  %f6997},{%r2885,  %r2886},{%r2863},{%f6083,  %f6084,  %f6085,  %f6086};

	// end inline asm
	// begin inline asm
	mma.sync.aligned.m16n8k8.row.col.f32.f16.f16.f32 {%f6099,  %f6100,  %f6101,  %f6102},{%r2882,  %r2883},{%r2866},{%f7000,  %f6999,  %f6996,  %f6995};

	// end inline asm
	// begin inline asm
	mma.sync.aligned.m16n8k8.row.col.f32.f16.f16.f32 {%f7000,  %f6999,  %f6996,  %f6995},{%r2885,  %r2886},{%r2869},{%f6099,  %f6100,  %f6101,  %f6102};

	// end inline asm
	// begin inline asm
	mma.sync.aligned.m16n8k8.row.col.f32.f16.f16.f32 {%f6115,  %f6116,  %f6117,  %f6118},{%r2882,  %r2883},{%r2872},{%f6994,  %f6993,  %f6990,  %f6989};

	// end inline asm
	// begin inline asm
	mma.sync.aligned.m16n8k8.row.col.f32.f16.f16.f32 {%f6994,  %f6993,  %f6990,  %f6989},{%r2885,  %r2886},{%r2875},{%f6115,  %f6116,  %f6117,  %f6118};

	// end inline asm
	// begin inline asm
	mma.sync.aligned.m16n8k8.row.col.f32.f16.f16.f32 {%f6131,  %f6132,  %f6133,  %f6134},{%r2882,  %r2883},{%r2878},{%f6992,  %f6991,  %f6988,  %f6987};

	// end inline asm
	// begin inline asm
	mma.sync.aligned.m16n8k8.row.col.f32.f16.f16.f32 {%f6992,  %f6991,  %f6988,  %f6987},{%r2885,  %r2886},{%r2881},{%f6131,  %f6132,  %f6133,  %f6134};

	// end inline asm
	// begin inline asm
	mma.sync.aligned.m16n8k8.row.col.f32.f16.f16.f32 {%f6147,  %f6148,  %f6149,  %f6150},{%r2930,  %r2931},{%r2836},{%f6986,  %f6985,  %f6982,  %f6981};

	// end inline asm
	// begin inline asm
	mma.sync.aligned.m16n8k8.row.col.f32.f16.f16.f32 {%f6986,  %f6985,  %f6982,  %f6981},{%r2933,  %r2934},{%r2839},{%f6147,  %f6148,  %f6149,  %f6150};

	// end inline asm
	// begin inline asm
	mma.sync.aligned.m16n8k8.row.col.f32.f16.f16.f32 {%f6163,  %f6164,  %f6165,  %f6166},{%r2930,  %r2931},{%r2842},{%f6984,  %f6983,  %f6980,  %f6979};

	// end inline asm
	// begin inline asm
	mma.sync.aligned.m16n8k8.row.col.f32.f16.f16.f32 {%f6984,  %f6983,  %f6980,  %f6979},{%r2933,  %r2934},{%r2845},{%f6163,  %f6164,  %f6165,  %f6166};

	// end inline asm
	// begin inline asm
	mma.sync.aligned.m16n8k8.row.col.f32.f16.f16.f32 {%f6179,  %f6180,  %f6181,  %f6182},{%r2930,  %r2931},{%r2848},{%f6978,  %f6977,  %f6974,  %f6973};

	// end inline asm
	// begin inline asm
	mma.sync.aligned.m16n8k8.row.col.f32.f16.f16.f32 {%f6978,  %f6977,  %f6974,  %f6973},{%r2933,  %r2934},{%r2851},{%f6179,  %f6180,  %f6181,  %f6182};

	// end inline asm
	// begin inline asm
	mma.sync.aligned.m16n8k8.row.col.f32.f16.f16.f32 {%f6195,  %f6196,  %f6197,  %f6198},{%r2930,  %r2931},{%r2854},{%f6976,  %f6975,  %f6972,  %f6971};

	// end inline asm
	// begin inline asm
	mma.sync.aligned.m16n8k8.row.col.f32.f16.f16.f32 {%f6976,  %f6975,  %f6972,  %f6971},{%r2933,  %r2934},{%r2857},{%f6195,  %f6196,  %f6197,  %f6198};

	// end inline asm
	// begin inline asm
	mma.sync.aligned.m16n8k8.row.col.f32.f16.f16.f32 {%f6211,  %f6212,  %f6213,  %f6214},{%r2930,  %r2931},{%r2860},{%f6970,  %f6969,  %f6966,  %f6965};

	// end inline asm
	// begin inline asm
	mma.sync.aligned.m16n8k8.row.col.f32.f16.f16.f32 {%f6970,  %f6969,  %f6966,  %f6965},{%r2933,  %r2934},{%r2863},{%f6211,  %f6212,  %f6213,  %f6214};

	// end inline asm
	// begin inline asm
	mma.sync.aligned.m16n8k8.row.col.f32.f16.f16.f32 {%f6227,  %f6228,  %f6229,  %f6230},{%r2930,  %r2931},{%r2866},{%f6968,  %f6967,  %f6964,  %f6963};

	// end inline asm
	// begin inline asm
	mma.sync.aligned.m16n8k8.row.col.f32.f16.f16.f32 {%f6968,  %f6967,  %f6964,  %f6963},{%r2933,  %r2934},{%r2869},{%f6227,  %f6228,  %f6229,  %f6230};

	// end inline asm
	// begin inline asm
	mma.sync.aligned.m16n8k8.row.col.f32.f16.f16.f32 {%f6243,  %f6244,  %f6245,  %f6246},{%r2930,  %r2931},{%r2872},{%f6962,  %f6961,  %f6958,  %f6957};

	// end inline asm
	// begin inline asm
	mma.sync.aligned.m16n8k8.row.col.f32.f16.f16.f32 {%f6962,  %f6961,  %f6958,  %f6957},{%r2933,  %r2934},{%r2875},{%f6243,  %f6244,  %f6245,  %f6246};

	// end inline asm
	// begin inline asm
	mma.sync.aligned.m16n8k8.row.col.f32.f16.f16.f32 {%f6259,  %f6260,  %f6261,  %f6262},{%r2930,  %r2931},{%r2878},{%f6960,  %f6959,  %f6956,  %f6955};

	// end inline asm
	// begin inline asm
	mma.sync.aligned.m16n8k8.row.col.f32.f16.f16.f32 {%f6960,  %f6959,  %f6956,  %f6955},{%r2933,  %r2934},{%r2881},{%f6259,  %f6260,  %f6261,  %f6262};

	// end inline asm
	// begin inline asm
	mma.sync.aligned.m16n8k8.row.col.f32.f16.f16.f32 {%f6275,  %f6276,  %f6277,  %f6278},{%r2978,  %r2979},{%r2836},{%f6954,  %f6953,  %f6950,  %f6949};

	// end inline asm
	// begin inline asm
	mma.sync.aligned.m16n8k8.row.col.f32.f16.f16.f32 {%f6954,  %f6953,  %f6950,  %f6949},{%r2981,  %r2982},{%r2839},{%f6275,  %f6276,  %f6277,  %f6278};

	// end inline asm
	// begin inline asm
	mma.sync.aligned.m16n8k8.row.col.f32.f16.f16.f32 {%f6291,  %f6292,  %f6293,  %f6294},{%r2978,  %r2979},{%r2842},{%f6952,  %f6951,  %f6948,  %f6947};

	// end inline asm
	// begin inline asm
	mma.sync.aligned.m16n8k8.row.col.f32.f16.f16.f32 {%f6952,  %f6951,  %f6948,  %f6947},{%r2981,  %r2982},{%r2845},{%f6291,  %f6292,  %f6293,  %f6294};

	// end inline asm
	// begin inline asm
	mma.sync.aligned.m16n8k8.row.col.f32.f16.f16.f32 {%f6307,  %f6308,  %f6309,  %f6310},{%r2978,  %r2979},{%r2848},{%f6946,  %f6945,  %f6942,  %f6941};

	// end inline asm
	// begin inline asm
	mma.sync.aligned.m16n8k8.row.col.f32.f16.f16.f32 {%f6946,  %f6945,  %f6942,  %f6941},{%r2981,  %r2982},{%r2851},{%f6307,  %f6308,  %f6309,  %f6310};

	// end inline asm
	// begin inline asm
	mma.sync.aligned.m16n8k8.row.col.f32.f16.f16.f32 {%f6323,  %f6324,  %f6325,  %f6326},{%r2978,  %r2979},{%r2854},{%f6944,  %f6943,  %f6940,  %f6939};

	// end inline asm
	// begin inline asm
	mma.sync.aligned.m16n8k8.row.col.f32.f16.f16.f32 {%f6944,  %f6943,  %f6940,  %f6939},{%r2981,  %r2982},{%r2857},{%f6323,  %f6324,  %f6325,  %f6326};

	// end inline asm
	// begin inline asm
	mma.sync.aligned.m16n8k8.row.col.f32.f16.f16.f32 {%f6339,  %f6340,  %f6341,  %f6342},{%r2978,  %r2979},{%r2860},{%f6938,  %f6937,  %f6934,  %f6933};

	// end inline asm
	// begin inline asm
	mma.sync.aligned.m16n8k8.row.col.f32.f16.f16.f32 {%f6938,  %f6937,  %f6934,  %f6933},{%r2981,  %r2982},{%r2863},{%f6339,  %f6340,  %f6341,  %f6342};

	// end inline asm
	// begin inline asm
	mma.sync.aligned.m16n8k8.row.col.f32.f16.f16.f32 {%f6355,  %f6356,  %f6357,  %f6358},{%r2978,  %r2979},{%r2866},{%f6936,  %f6935,  %f6932,  %f6931};

	// end inline asm
	// begin inline asm
	mma.sync.aligned.m16n8k8.row.col.f32.f16.f16.f32 {%f6936,  %f6935,  %f6932,  %f6931},{%r2981,  %r2982},{%r2869},{%f6355,  %f6356,  %f6357,  %f6358};

	// end inline asm
	// begin inline asm
	mma.sync.aligned.m16n8k8.row.col.f32.f16.f16.f32 {%f6371,  %f6372,  %f6373,  %f6374},{%r2978,  %r2979},{%r2872},{%f6930,  %f6929,  %f6926,  %f6925};

	// end inline asm
	// begin inline asm
	mma.sync.aligned.m16n8k8.row.col.f32.f16.f16.f32 {%f6930,  %f6929,  %f6926,  %f6925},{%r2981,  %r2982},{%r2875},{%f6371,  %f6372,  %f6373,  %f6374};

	// end inline asm
	// begin inline asm
	mma.sync.aligned.m16n8k8.row.col.f32.f16.f16.f32 {%f6387,  %f6388,  %f6389,  %f6390},{%r2978,  %r2979},{%r2878},{%f6928,  %f6927,  %f6924,  %f6923};

	// end inline asm
	// begin inline asm
	mma.sync.aligned.m16n8k8.row.col.f32.f16.f16.f32 {%f6928,  %f6927,  %f6924,  %f6923},{%r2981,  %r2982},{%r2881},{%f6387,  %f6388,  %f6389,  %f6390};

	// end inline asm
	mov.b32 	%r3476, 16;
	mov.pred 	%p43, 0;
	@%p8 bra 	$L__BB0_34;
	ld.param.u32 	%r3466, [_Z6matmulP6__halfS0_S0_iiiff_param_4];
	ld.param.u64 	%rd260, [_Z6matmulP6__halfS0_S0_iiiff_param_2];
	add.s32 	%r3151, %r70, %r71;
	shl.b32 	%r3152, %r74, 7;
	and.b32  	%r3153, %r3152, 2095104;
	or.b32  	%r3154, %r75, %r3153;
	shl.b32 	%r3155, %r3151, 4;
	and.b32  	%r3156, %r3155, 1047552;
	shl.b32 	%r3157, %r69, 7;
	and.b32  	%r3158, %r3157, 1046528;
	or.b32  	%r3159, %r72, %r3158;
	add.s32 	%r3160, %r3159, %r70;
	add.s32 	%r3161, %r3160, %r3156;
	shl.b32 	%r3162, %r3161, 2;
	add.s32 	%r3164, %r2016, %r3162;
	st.shared.v2.f32 	[%r3164], {%f7050, %f7049};
	add.s32 	%r3165, %r3151, 8;
	shl.b32 	%r3166, %r3165, 4;
	and.b32  	%r3167, %r3166, 1047552;
	and.b32  	%r3168, %r3165, 14;
	add.s32 	%r3169, %r3159, %r3168;
	add.s32 	%r3170, %r3169, %r3167;
	shl.b32 	%r3171, %r3170, 2;
	add.s32 	%r3172, %r2016, %r3171;
	st.shared.v2.f32 	[%r3172], {%f7048, %f7047};
	add.s32 	%r3173, %r3154, %r70;
	add.s32 	%r3174, %r3173, %r3156;
	shl.b32 	%r3175, %r3174, 2;
	add.s32 	%r3176, %r2016, %r3175;
	st.shared.v2.f32 	[%r3176], {%f7046, %f7045};
	add.s32 	%r3177, %r3154, %r3168;
	add.s32 	%r3178, %r3177, %r3167;
	shl.b32 	%r3179, %r3178, 2;
	add.s32 	%r3180, %r2016, %r3179;
	st.shared.v2.f32 	[%r3180], {%f7044, %f7043};
	add.s32 	%r3181, %r3155, 256;
	and.b32  	%r3182, %r3181, 1047808;
	add.s32 	%r3183, %r3160, %r3182;
	shl.b32 	%r3184, %r3183, 2;
	add.s32 	%r3185, %r2016, %r3184;
	st.shared.v2.f32 	[%r3185], {%f7042, %f7041};
	add.s32 	%r3186, %r3151, 24;
	shl.b32 	%r3187, %r3186, 4;
	and.b32  	%r3188, %r3187, 1047808;
	and.b32  	%r3189, %r3186, 14;
	add.s32 	%r3190, %r3159, %r3189;
	add.s32 	%r3191, %r3190, %r3188;
	shl.b32 	%r3192, %r3191, 2;
	add.s32 	%r3193, %r2016, %r3192;
	st.shared.v2.f32 	[%r3193], {%f7040, %f7039};
	add.s32 	%r3194, %r3173, %r3182;
	shl.b32 	%r3195, %r3194, 2;
	add.s32 	%r3196, %r2016, %r3195;
	st.shared.v2.f32 	[%r3196], {%f7038, %f7037};
	add.s32 	%r3197, %r3154, %r3189;
	add.s32 	%r3198, %r3197, %r3188;
	shl.b32 	%r3199, %r3198, 2;
	add.s32 	%r3200, %r2016, %r3199;
	st.shared.v2.f32 	[%r3200], {%f7036, %f7035};
	add.s32 	%r3201, %r3155, 512;
	and.b32  	%r3202, %r3201, 1048064;
	add.s32 	%r3203, %r3160, %r3202;
	shl.b32 	%r3204, %r3203, 2;
	add.s32 	%r3205, %r2016, %r3204;
	st.shared.v2.f32 	[%r3205], {%f7034, %f7033};
	add.s32 	%r3206, %r3151, 40;
	shl.b32 	%r3207, %r3206, 4;
	and.b32  	%r3208, %r3207, 1048064;
	and.b32  	%r3209, %r3206, 14;
	add.s32 	%r3210, %r3159, %r3209;
	add.s32 	%r3211, %r3210, %r3208;
	shl.b32 	%r3212, %r3211, 2;
	add.s32 	%r3213, %r2016, %r3212;
	st.shared.v2.f32 	[%r3213], {%f7032, %f7031};
	add.s32 	%r3214, %r3173, %r3202;
	shl.b32 	%r3215, %r3214, 2;
	add.s32 	%r3216, %r2016, %r3215;
	st.shared.v2.f32 	[%r3216], {%f7030, %f7029};
	add.s32 	%r3217, %r3154, %r3209;
	add.s32 	%r3218, %r3217, %r3208;
	shl.b32 	%r3219, %r3218, 2;
	add.s32 	%r3220, %r2016, %r3219;
	st.shared.v2.f32 	[%r3220], {%f7028, %f7027};
	add.s32 	%r3221, %r3155, 768;
	and.b32  	%r3222, %r3221, 1048320;
	add.s32 	%r3223, %r3160, %r3222;
	shl.b32 	%r3224, %r3223, 2;
	add.s32 	%r3225, %r2016, %r3224;
	st.shared.v2.f32 	[%r3225], {%f7026, %f7025};
	add.s32 	%r3226, %r3151, 56;
	shl.b32 	%r3227, %r3226, 4;
	and.b32  	%r3228, %r3227, 1048320;
	and.b32  	%r3229, %r3226, 14;
	add.s32 	%r3230, %r3159, %r3229;
	add.s32 	%r3231, %r3230, %r3228;
	shl.b32 	%r3232, %r3231, 2;
	add.s32 	%r3233, %r2016, %r3232;
	st.shared.v2.f32 	[%r3233], {%f7024, %f7023};
	add.s32 	%r3234, %r3173, %r3222;
	shl.b32 	%r3235, %r3234, 2;
	add.s32 	%r3236, %r2016, %r3235;
	st.shared.v2.f32 	[%r3236], {%f7022, %f7021};
	add.s32 	%r3237, %r3154, %r3229;
	add.s32 	%r3238, %r3237, %r3228;
	shl.b32 	%r3239, %r3238, 2;
	add.s32 	%r3240, %r2016, %r3239;
	st.shared.v2.f32 	[%r3240], {%f7020, %f7019};
	shl.b32 	%r3241, %r79, 7;
	and.b32  	%r3242, %r3241, 2095104;
	or.b32  	%r3243, %r80, %r3242;
	add.s32 	%r3244, %r3157, 2048;
	and.b32  	%r3245, %r3244, 2095104;
	or.b32  	%r3246, %r77, %r3245;
	add.s32 	%r3247, %r3246, %r70;
	add.s32 	%r3248, %r3247, %r3156;
	shl.b32 	%r3249, %r3248, 2;
	add.s32 	%r3250, %r2016, %r3249;
	st.shared.v2.f32 	[%r3250], {%f7018, %f7017};
	add.s32 	%r3251, %r3246, %r3168;
	add.s32 	%r3252, %r3251, %r3167;
	shl.b32 	%r3253, %r3252, 2;
	add.s32 	%r3254, %r2016, %r3253;
	st.shared.v2.f32 	[%r3254], {%f7016, %f7015};
	add.s32 	%r3255, %r3243, %r70;
	add.s32 	%r3256, %r3255, %r3156;
	shl.b32 	%r3257, %r3256, 2;
	add.s32 	%r3258, %r2016, %r3257;
	st.shared.v2.f32 	[%r3258], {%f7014, %f7013};
	add.s32 	%r3259, %r3243, %r3168;
	add.s32 	%r3260, %r3259, %r3167;
	shl.b32 	%r3261, %r3260, 2;
	add.s32 	%r3262, %r2016, %r3261;
	st.shared.v2.f32 	[%r3262], {%f7012, %f7011};
	add.s32 	%r3263, %r3247, %r3182;
	shl.b32 	%r3264, %r3263, 2;
	add.s32 	%r3265, %r2016, %r3264;
	st.shared.v2.f32 	[%r3265], {%f7010, %f7009};
	add.s32 	%r3266, %r3246, %r3189;
	add.s32 	%r3267, %r3266, %r3188;
	shl.b32 	%r3268, %r3267, 2;
	add.s32 	%r3269, %r2016, %r3268;
	st.shared.v2.f32 	[%r3269], {%f7008, %f7007};
	add.s32 	%r3270, %r3255, %r3182;
	shl.b32 	%r3271, %r3270, 2;
	add.s32 	%r3272, %r2016, %r3271;
	st.shared.v2.f32 	[%r3272], {%f7006, %f7005};
	add.s32 	%r3273, %r3243, %r3189;
	add.s32 	%r3274, %r3273, %r3188;
	shl.b32 	%r3275, %r3274, 2;
	add.s32 	%r3276, %r2016, %r3275;
	st.shared.v2.f32 	[%r3276], {%f7004, %f7003};
	add.s32 	%r3277, %r3247, %r3202;
	shl.b32 	%r3278, %r3277, 2;
	add.s32 	%r3279, %r2016, %r3278;
	st.shared.v2.f32 	[%r3279], {%f7002, %f7001};
	add.s32 	%r3280, %r3246, %r3209;
	add.s32 	%r3281, %r3280, %r3208;
	shl.b32 	%r3282, %r3281, 2;
	add.s32 	%r3283, %r2016, %r3282;
	st.shared.v2.f32 	[%r3283], {%f7000, %f6999};
	add.s32 	%r3284, %r3255, %r3202;
	shl.b32 	%r3285, %r3284, 2;
	add.s32 	%r3286, %r2016, %r3285;
	st.shared.v2.f32 	[%r3286], {%f6998, %f6997};
	add.s32 	%r3287, %r3243, %r3209;
	add.s32 	%r3288, %r3287, %r3208;
	shl.b32 	%r3289, %r3288, 2;
	add.s32 	%r3290, %r2016, %r3289;
	st.shared.v2.f32 	[%r3290], {%f6996, %f6995};
	add.s32 	%r3291, %r3247, %r3222;
	shl.b32 	%r3292, %r3291, 2;
	add.s32 	%r3293, %r2016, %r3292;
	st.shared.v2.f32 	[%r3293], {%f6994, %f6993};
	add.s32 	%r3294, %r3246, %r3229;
	add.s32 	%r3295, %r3294, %r3228;
	shl.b32 	%r3296, %r3295, 2;
	add.s32 	%r3297, %r2016, %r3296;
	st.shared.v2.f32 	[%r3297], {%f6992, %f6991};
	add.s32 	%r3298, %r3255, %r3222;
	shl.b32 	%r3299, %r3298, 2;
	add.s32 	%r3300, %r2016, %r3299;
	st.shared.v2.f32 	[%r3300], {%f6990, %f6989};
	add.s32 	%r3301, %r3243, %r3229;
	add.s32 	%r3302, %r3301, %r3228;
	shl.b32 	%r3303, %r3302, 2;
	add.s32 	%r3304, %r2016, %r3303;
	st.shared.v2.f32 	[%r3304], {%f6988, %f6987};
	shl.b32 	%r3305, %r85, 7;
	and.b32  	%r3306, %r3305, 2095104;
	or.b32  	%r3307, %r86, %r3306;
	shl.b32 	%r3308, %r82, 7;
	and.b32  	%r3309, %r3308, 2095104;
	or.b32  	%r3310, %r83, %r3309;
	add.s32 	%r3311, %r3310, %r70;
	add.s32 	%r3312, %r3311, %r3156;
	shl.b32 	%r3313, %r3312, 2;
	add.s32 	%r3314, %r2016, %r3313;
	st.shared.v2.f32 	[%r3314], {%f6986, %f6985};
	add.s32 	%r3315, %r3310, %r3168;
	add.s32 	%r3316, %r3315, %r3167;
	shl.b32 	%r3317, %r3316, 2;
	add.s32 	%r3318, %r2016, %r3317;
	st.shared.v2.f32 	[%r3318], {%f6984, %f6983};
	add.s32 	%r3319, %r3307, %r70;
	add.s32 	%r3320, %r3319, %r3156;
	shl.b32 	%r3321, %r3320, 2;
	add.s32 	%r3322, %r2016, %r3321;
	st.shared.v2.f32 	[%r3322], {%f6982, %f6981};
	add.s32 	%r3323, %r3307, %r3168;
	add.s32 	%r3324, %r3323, %r3167;
	shl.b32 	%r3325, %r3324, 2;
	add.s32 	%r3326, %r2016, %r3325;
	st.shared.v2.f32 	[%r3326], {%f6980, %f6979};
	add.s32 	%r3327, %r3311, %r3182;
	shl.b32 	%r3328, %r3327, 2;
	add.s32 	%r3329, %r2016, %r3328;
	st.shared.v2.f32 	[%r3329], {%f6978, %f6977};
	add.s32 	%r3330, %r3310, %r3189;
	add.s32 	%r3331, %r3330, %r3188;
	shl.b32 	%r3332, %r3331, 2;
	add.s32 	%r3333, %r2016, %r3332;
	st.shared.v2.f32 	[%r3333], {%f6976, %f6975};
	add.s32 	%r3334, %r3319, %r3182;
	shl.b32 	%r3335, %r3334, 2;
	add.s32 	%r3336, %r2016, %r3335;
	st.shared.v2.f32 	[%r3336], {%f6974, %f6973};
	add.s32 	%r3337, %r3307, %r3189;
	add.s32 	%r3338, %r3337, %r3188;
	shl.b32 	%r3339, %r3338, 2;
	add.s32 	%r3340, %r2016, %r3339;
	st.shared.v2.f32 	[%r3340], {%f6972, %f6971};
	add.s32 	%r3341, %r3311, %r3202;
	shl.b32 	%r3342, %r3341, 2;
	add.s32 	%r3343, %r2016, %r3342;
	st.shared.v2.f32 	[%r3343], {%f6970, %f6969};
	add.s32 	%r3344, %r3310, %r3209;
	add.s32 	%r3345, %r3344, %r3208;
	shl.b32 	%r3346, %r3345, 2;
	add.s32 	%r3347, %r2016, %r3346;
	st.shared.v2.f32 	[%r3347], {%f6968, %f6967};
	add.s32 	%r3348, %r3319, %r3202;
	shl.b32 	%r3349, %r3348, 2;
	add.s32 	%r3350, %r2016, %r3349;
	st.shared.v2.f32 	[%r3350], {%f6966, %f6965};
	add.s32 	%r3351, %r3307, %r3209;
	add.s32 	%r3352, %r3351, %r3208;
	shl.b32 	%r3353, %r3352, 2;
	add.s32 	%r3354, %r2016, %r3353;
	st.shared.v2.f32 	[%r3354], {%f6964, %f6963};
	add.s32 	%r3355, %r3311, %r3222;
	shl.b32 	%r3356, %r3355, 2;
	add.s32 	%r3357, %r2016, %r3356;
	st.shared.v2.f32 	[%r3357], {%f6962, %f6961};
	add.s32 	%r3358, %r3310, %r3229;
	add.s32 	%r3359, %r3358, %r3228;
	shl.b32 	%r3360, %r3359, 2;
	add.s32 	%r3361, %r2016, %r3360;
	st.shared.v2.f32 	[%r3361], {%f6960, %f6959};
	add.s32 	%r3362, %r3319, %r3222;
	shl.b32 	%r3363, %r3362, 2;
	add.s32 	%r3364, %r2016, %r3363;
	st.shared.v2.f32 	[%r3364], {%f6958, %f6957};
	add.s32 	%r3365, %r3307, %r3229;
	add.s32 	%r3366, %r3365, %r3228;
	shl.b32 	%r3367, %r3366, 2;
	add.s32 	%r3368, %r2016, %r3367;
	st.shared.v2.f32 	[%r3368], {%f6956, %f6955};
	shl.b32 	%r3369, %r91, 7;
	and.b32  	%r3370, %r3369, 2095104;
	or.b32  	%r3371, %r92, %r3370;
	shl.b32 	%r3372, %r88, 7;
	and.b32  	%r3373, %r3372, 2095104;
	or.b32  	%r3374, %r89, %r3373;
	add.s32 	%r3375, %r3374, %r70;
	add.s32 	%r3376, %r3375, %r3156;
	shl.b32 	%r3377, %r3376, 2;
	add.s32 	%r3378, %r2016, %r3377;
	st.shared.v2.f32 	[%r3378], {%f6954, %f6953};
	add.s32 	%r3379, %r3374, %r3168;
	add.s32 	%r3380, %r3379, %r3167;
	shl.b32 	%r3381, %r3380, 2;
	add.s32 	%r3382, %r2016, %r3381;
	st.shared.v2.f32 	[%r3382], {%f6952, %f6951};
	add.s32 	%r3383, %r3371, %r70;
	add.s32 	%r3384, %r3383, %r3156;
	shl.b32 	%r3385, %r3384, 2;
	add.s32 	%r3386, %r2016, %r3385;
	st.shared.v2.f32 	[%r3386], {%f6950, %f6949};
	add.s32 	%r3387, %r3371, %r3168;
	add.s32 	%r3388, %r3387, %r3167;
	shl.b32 	%r3389, %r3388, 2;
	add.s32 	%r3390, %r2016, %r3389;
	st.shared.v2.f32 	[%r3390], {%f6948, %f6947};
	add.s32 	%r3391, %r3375, %r3182;
	shl.b32 	%r3392, %r3391, 2;
	add.s32 	%r3393, %r2016, %r3392;
	st.shared.v2.f32 	[%r3393], {%f6946, %f6945};
	add.s32 	%r3394, %r3374, %r3189;
	add.s32 	%r3395, %r3394, %r3188;
	shl.b32 	%r3396, %r3395, 2;
	add.s32 	%r3397, %r2016, %r3396;
	st.shared.v2.f32 	[%r3397], {%f6944, %f6943};
	add.s32 	%r3398, %r3383, %r3182;
	shl.b32 	%r3399, %r3398, 2;
	add.s32 	%r3400, %r2016, %r3399;
	st.shared.v2.f32 	[%r3400], {%f6942, %f6941};
	add.s32 	%r3401, %r3371, %r3189;
	add.s32 	%r3402, %r3401, %r3188;
	shl.b32 	%r3403, %r3402, 2;
	add.s32 	%r3404, %r2016, %r3403;
	st.shared.v2.f32 	[%r3404], {%f6940, %f6939};
	add.s32 	%r3405, %r3375, %r3202;
	shl.b32 	%r3406, %r3405, 2;
	add.s32 	%r3407, %r2016, %r3406;
	st.shared.v2.f32 	[%r3407], {%f6938, %f6937};
	add.s32 	%r3408, %r3374, %r3209;
	add.s32 	%r3409, %r3408, %r3208;
	shl.b32 	%r3410, %r3409, 2;
	add.s32 	%r3411, %r2016, %r3410;
	st.shared.v2.f32 	[%r3411], {%f6936, %f6935};
	add.s32 	%r3412, %r3383, %r3202;
	shl.b32 	%r3413, %r3412, 2;
	add.s32 	%r3414, %r2016, %r3413;
	st.shared.v2.f32 	[%r3414], {%f6934, %f6933};
	add.s32 	%r3415, %r3371, %r3209;
	add.s32 	%r3416, %r3415, %r3208;
	shl.b32 	%r3417, %r3416, 2;
	add.s32 	%r3418, %r2016, %r3417;
	st.shared.v2.f32 	[%r3418], {%f6932, %f6931};
	add.s32 	%r3419, %r3375, %r3222;
	shl.b32 	%r3420, %r3419, 2;
	add.s32 	%r3421, %r2016, %r3420;
	st.shared.v2.f32 	[%r3421], {%f6930, %f6929};
	add.s32 	%r3422, %r3374, %r3229;
	add.s32 	%r3423, %r3422, %r3228;
	shl.b32 	%r3424, %r3423, 2;
	add.s32 	%r3425, %r2016, %r3424;
	st.shared.v2.f32 	[%r3425], {%f6928, %f6927};
	add.s32 	%r3426, %r3383, %r3222;
	shl.b32 	%r3427, %r3426, 2;
	add.s32 	%r3428, %r2016, %r3427;
	st.shared.v2.f32 	[%r3428], {%f6926, %f6925};
	add.s32 	%r3429, %r3371, %r3229;
	add.s32 	%r3430, %r3429, %r3228;
	shl.b32 	%r3431, %r3430, 2;
	add.s32 	%r3432, %r2016, %r3431;
	st.shared.v2.f32 	[%r3432], {%f6924, %f6923};
	bar.sync 	0;
	add.s32 	%r3433, %r5, %r2;
	add.s32 	%r3434, %r3433, %r4;
	shl.b32 	%r3435, %r3434, 4;
	and.b32  	%r3436, %r3435, 2096896;
	and.b32  	%r3437, %r2, 15;
	or.b32  	%r122, %r3436, %r3437;
	mul.lo.s32 	%r3438, %r1, %r3466;
	shl.b32 	%r3439, %r3438, 7;
	add.s32 	%r3440, %r2, %r3439;
	add.s32 	%r3441, %r3440, %r15;
	add.s32 	%r3442, %r3441, %r4;
	add.s32 	%r3478, %r3442, %r5;
	shl.b32 	%r124, %r3466, 3;
	cvta.to.global.u64 	%rd13, %rd260;
	mov.b32 	%r3479, 4;
	mov.b32 	%r3477, 0;
$L__BB0_36:
	ld.param.u32 	%r3467, [_Z6matmulP6__halfS0_S0_iiiff_param_4];
	and.b32  	%r3443, %r3477, 14336;
	shl.b32 	%r3444, %r3479, 4;
	add.s32 	%r3445, %r3444, -64;
	and.b32  	%r3446, %r3445, 128;
	add.s32 	%r3447, %r122, %r3443;
	add.s32 	%r3448, %r3447, %r3446;
	shl.b32 	%r3449, %r3448, 2;
	add.s32 	%r3451, %r2016, %r3449;
	ld.shared.f32 	%f6403, [%r3451];
	// begin inline asm
	{  cvt.rn.f16.f32 %rs1, %f6403;}

	// end inline asm
	mul.wide.s32 	%rd250, %r3478, 2;
	add.s64 	%rd251, %rd13, %rd250;
	st.global.u16 	[%rd251], %rs1;
	add.s32 	%r3452, %r3444, -48;
	and.b32  	%r3453, %r3452, 144;
	add.s32 	%r3454, %r3447, %r3453;
	shl.b32 	%r3455, %r3454, 2;
	add.s32 	%r3456, %r2016, %r3455;
	ld.shared.f32 	%f6404, [%r3456];
	// begin inline asm
	{  cvt.rn.f16.f32 %rs2, %f6404;}

	// end inline asm
	mul.wide.s32 	%rd252, %r3467, 2;
	add.s64 	%rd253, %rd251, %rd252;
	st.global.u16 	[%rd253], %rs2;
	add.s32 	%r3457, %r3444, -32;
	and.b32  	%r3458, %r3457, 160;
	add.s32 	%r3459, %r3447, %r3458;
	shl.b32 	%r3460, %r3459, 2;
	add.s32 	%r3461, %r2016, %r3460;
	ld.shared.f32 	%f6405, [%r3461];
	// begin inline asm
	{  cvt.rn.f16.f32 %rs3, %f6405;}

	// end inline asm
	add.s64 	%rd254, %rd253, %rd252;
	st.global.u16 	[%rd254], %rs3;
	ld.shared.f32 	%f6406, [%r3456+128];
	// begin inline asm
	{  cvt.rn.f16.f32 %rs4, %f6406;}

	// end inline asm
	add.s64 	%rd255, %rd254, %rd252;
	st.global.u16 	[%rd255], %rs4;
	and.b32  	%r3462, %r3444, 192;
	add.s32 	%r3463, %r3447, %r3462;
	shl.b32 	%r3464, %r3463, 2;
	add.s32 	%r3465, %r2016, %r3464;
	ld.shared.f32 	%f6407, [%r3465];
	// begin inline asm
	{  cvt.rn.f16.f32 %rs5, %f6407;}

	// end inline asm
	add.s64 	%rd256, %rd255, %rd252;
	st.global.u16 	[%rd256], %rs5;
	ld.shared.f32 	%f6408, [%r3456+256];
	// begin inline asm
	{  cvt.rn.f16.f32 %rs6, %f6408;}

	// end inline asm
	add.s64 	%rd257, %rd256, %rd252;
	st.global.u16 	[%rd257], %rs6;
	ld.shared.f32 	%f6409, [%r3461+256];
	// begin inline asm
	{  cvt.rn.f16.f32 %rs7, %f6409;}

	// end inline asm
	add.s64 	%rd258, %rd257, %rd252;
	st.global.u16 	[%rd258], %rs7;
	ld.shared.f32 	%f6410, [%r3456+384];
	// begin inline asm
	{  cvt.rn.f16.f32 %rs8, %f6410;}

	// end inline asm
	add.s64 	%rd259, %rd258, %rd252;
	st.global.u16 	[%rd259], %rs8;
	add.s32 	%r3479, %r3479, 8;
	add.s32 	%r3478, %r3478, %r124;
	add.s32 	%r3477, %r3477, 1024;
	setp.ne.s32 	%p35, %r3479, 132;
	@%p35 bra 	$L__BB0_36;
	ret;

}


// ===== COMPILED SASS (sm_100) =====

	.target	sm_100

	.elftype	@"ET_EXEC"


//--------------------- .note.nv.tkinfo           --------------------------
	.section	.note.nv.tkinfo,"",@"SHT_NOTE"
	.sectionflags	@"SHF_NOTE_NV_TKINFO"
	.tkinfo
        /*0018*/ 	.word	0x00000002
        /*0030*/ 	.string	""
        /*0030*/ 	.string	"ptxas"
        /*0030*/ 	.string	"Cuda compilation tools, release 13.0, V13.0.88"
        /*0030*/ 	.string	"Build cuda_13.0.r13.0/compiler.36424714_0"
        /*0030*/ 	.string	"-arch sm_100 -m 64 "



//--------------------- .note.nv.cuinfo           --------------------------
	.section	.note.nv.cuinfo,"",@"SHT_NOTE"
	.sectionflags	@"SHF_NOTE_NV_CUINFO"
        /*0018*/ 	.short	0x0002
        /*001a*/ 	.short	0x0064
        /*001c*/ 	.short	0x0082
	.zero		2


//--------------------- .nv.info                  --------------------------
	.section	.nv.info,"",@"SHT_CUDA_INFO"
	.align	4


	//----- nvinfo : EIATTR_REGCOUNT
	.align		4
        /*0000*/ 	.byte	0x04, 0x2f
        /*0002*/ 	.short	(.L_1 - .L_0)
	.align		4
.L_0:
        /*0004*/ 	.word	index@(_Z6matmulP6__halfS0_S0_iiiff)
        /*0008*/ 	.word	0x000000f6


	//----- nvinfo : EIATTR_FRAME_SIZE
	.align		4
.L_1:
        /*000c*/ 	.byte	0x04, 0x11
        /*000e*/ 	.short	(.L_3 - .L_2)
	.align		4
.L_2:
        /*0010*/ 	.word	index@(_Z6matmulP6__halfS0_S0_iiiff)
        /*0014*/ 	.word	0x00000000


	//----- nvinfo : EIATTR_MIN_STACK_SIZE
	.align		4
.L_3:
        /*0018*/ 	.byte	0x04, 0x12
        /*001a*/ 	.short	(.L_5 - .L_4)
	.align		4
.L_4:
        /*001c*/ 	.word	index@(_Z6matmulP6__halfS0_S0_iiiff)
        /*0020*/ 	.word	0x00000000
.L_5:


//--------------------- .nv.compat                --------------------------
	.section	.nv.compat,"",@"SHT_CUDA_COMPAT_INFO"
	.align	4
        /*0000*/ 	.byte	0x02, 0x09, 0x00, 0x00, 0x02, 0x02, 0x01, 0x00, 0x02, 0x05, 0x05, 0x00, 0x03, 0x07, 0x01, 0x01
        /*0010*/ 	.byte	0x02, 0x03, 0x00, 0x00, 0x02, 0x06, 0x01, 0x00, 0x04, 0x0b, 0x08, 0x00, 0x09, 0x00, 0x00, 0x00
        /*0020*/ 	.byte	0x00, 0x00, 0x00, 0x00


//--------------------- .nv.info._Z6matmulP6__halfS0_S0_iiiff --------------------------
	.section	.nv.info._Z6matmulP6__halfS0_S0_iiiff,"",@"SHT_CUDA_INFO"
	.sectionflags	@""
	.align	4


	//----- nvinfo : EIATTR_CUDA_API_VERSION
	.align		4
        /*0000*/ 	.byte	0x04, 0x37
        /*0002*/ 	.short	(.L_7 - .L_6)
.L_6:
        /*0004*/ 	.word	0x00000082


	//----- nvinfo : EIATTR_KPARAM_INFO
	.align		4
.L_7:
        /*0008*/ 	.byte	0x04, 0x17
        /*000a*/ 	.short	(.L_9 - .L_8)
.L_8:
        /*000c*/ 	.word	0x00000000
        /*0010*/ 	.short	0x0007
        /*0012*/ 	.short	0x0028
        /*0014*/ 	.byte	0x00, 0xf0, 0x11, 0x00


	//----- nvinfo : EIATTR_KPARAM_INFO
	.align		4
.L_9:
        /*0018*/ 	.byte	0x04, 0x17
        /*001a*/ 	.short	(.L_11 - .L_10)
.L_10:
        /*001c*/ 	.word	0x00000000
        /*0020*/ 	.short	0x0006
        /*0022*/ 	.short	0x0024
        /*0024*/ 	.byte	0x00, 0xf0, 0x11, 0x00


	//----- nvinfo : EIATTR_KPARAM_INFO
	.align		4
.L_11:
        /*0028*/ 	.byte	0x04, 0x17
        /*002a*/ 	.short	(.L_13 - .L_12)
.L_12:
        /*002c*/ 	.word	0x00000000
        /*0030*/ 	.short	0x0005
        /*0032*/ 	.short	0x0020
        /*0034*/ 	.byte	0x00, 0xf0, 0x11, 0x00


	//----- nvinfo : EIATTR_KPARAM_INFO
	.align		4
.L_13:
        /*0038*/ 	.byte	0x04, 0x17
        /*003a*/ 	.short	(.L_15 - .L_14)
.L_14:
        /*003c*/ 	.word	0x00000000
        /*0040*/ 	.short	0x0004
        /*0042*/ 	.short	0x001c
        /*0044*/ 	.byte	0x00, 0xf0, 0x11, 0x00


	//----- nvinfo : EIATTR_KPARAM_INFO
	.align		4
.L_15:
        /*0048*/ 	.byte	0x04, 0x17
        /*004a*/ 	.short	(.L_17 - .L_16)
.L_16:
        /*004c*/ 	.word	0x00000000
        /*0050*/ 	.short	0x0003
        /*0052*/ 	.short	0x0018
        /*0054*/ 	.byte	0x00, 0xf0, 0x11, 0x00


	//----- nvinfo : EIATTR_KPARAM_INFO
	.align		4
.L_17:
        /*0058*/ 	.byte	0x04, 0x17
        /*005a*/ 	.short	(.L_19 - .L_18)
.L_18:
        /*005c*/ 	.word	0x00000000
        /*0060*/ 	.short	0x0002
        /*0062*/ 	.short	0x0010
        /*0064*/ 	.byte	0x00, 0xf5, 0x21, 0x00


	//----- nvinfo : EIATTR_KPARAM_INFO
	.align		4
.L_19:
        /*0068*/ 	.byte	0x04, 0x17
        /*006a*/ 	.short	(.L_21 - .L_20)
.L_20:
        /*006c*/ 	.word	0x00000000
        /*0070*/ 	.short	0x0001
        /*0072*/ 	.short	0x0008
        /*0074*/ 	.byte	0x00, 0xf5, 0x21, 0x00


	//----- nvinfo : EIATTR_KPARAM_INFO
	.align		4
.L_21:
        /*0078*/ 	.byte	0x04, 0x17
        /*007a*/ 	.short	(.L_23 - .L_22)
.L_22:
        /*007c*/ 	.word	0x00000000
        /*0080*/ 	.short	0x0000
        /*0082*/ 	.short	0x0000
        /*0084*/ 	.byte	0x00, 0xf5, 0x21, 0x00


	//----- nvinfo : EIATTR_SPARSE_MMA_MASK
	.align		4
.L_23:
        /*0088*/ 	.byte	0x03, 0x50
        /*008a*/ 	.short	0x0000


	//----- nvinfo : EIATTR_MAXREG_COUNT
	.align		4
        /*008c*/ 	.byte	0x03, 0x1b
        /*008e*/ 	.short	0x00ff


	//----- nvinfo : EIATTR_NUM_BARRIERS
	.align		4
        /*0090*/ 	.byte	0x02, 0x4c
        /*0092*/ 	.byte	0x01
	.zero		1


	//----- nvinfo : EIATTR_MERCURY_ISA_VERSION
	.align		4
        /*0094*/ 	.byte	0x03, 0x5f
        /*0096*/ 	.short	0x0101


	//----- nvinfo : EIATTR_VRC_CTA_INIT_COUNT
	.align		4
        /*0098*/ 	.byte	0x02, 0x4a
	.zero		1
	.zero		1


	//----- nvinfo : EIATTR_EXIT_INSTR_OFFSETS
	.align		4
        /*009c*/ 	.byte	0x04, 0x1c
        /*009e*/ 	.short	(.L_25 - .L_24)


	//   ....[0]....
.L_24:
        /*00a0*/ 	.word	0x0000c320


	//----- nvinfo : EIATTR_CBANK_PARAM_SIZE
	.align		4
.L_25:
        /*00a4*/ 	.byte	0x03, 0x19
        /*00a6*/ 	.short	0x002c


	//----- nvinfo : EIATTR_PARAM_CBANK
	.align		4
        /*00a8*/ 	.byte	0x04, 0x0a
        /*00aa*/ 	.short	(.L_27 - .L_26)
	.align		4
.L_26:
        /*00ac*/ 	.word	index@(.nv.constant0._Z6matmulP6__halfS0_S0_iiiff)
        /*00b0*/ 	.short	0x0380
        /*00b2*/ 	.short	0x002c


	//----- nvinfo : EIATTR_SW_WAR
	.align		4
.L_27:
        /*00b4*/ 	.byte	0x04, 0x36
        /*00b6*/ 	.short	(.L_29 - .L_28)
.L_28:
        /*00b8*/ 	.word	0x00000008
.L_29:


//--------------------- .nv.callgraph             --------------------------
	.section	.nv.callgraph,"",@"SHT_CUDA_CALLGRAPH"
	.align	4
	.sectionentsize	8
	.align		4
        /*0000*/ 	.word	0x00000000
	.align		4
        /*0004*/ 	.word	0xffffffff
	.align		4
        /*0008*/ 	.word	0x00000000
	.align		4
        /*000c*/ 	.word	0xfffffffe
	.align		4
        /*0010*/ 	.word	0x00000000
	.align		4
        /*0014*/ 	.word	0xfffffffd
	.align		4
        /*0018*/ 	.word	0x00000000
	.align		4
        /*001c*/ 	.word	0xfffffffc


//--------------------- .text._Z6matmulP6__halfS0_S0_iiiff --------------------------
	.section	.text._Z6matmulP6__halfS0_S0_iiiff,"ax",@progbits
	.align	128
        .global         _Z6matmulP6__halfS0_S0_iiiff
        .type           _Z6matmulP6__halfS0_S0_iiiff,@function
        .size           _Z6matmulP6__halfS0_S0_iiiff,(.L_x_19 - _Z6matmulP6__halfS0_S0_iiiff)
        .other          _Z6matmulP6__halfS0_S0_iiiff,@"STO_CUDA_ENTRY STV_DEFAULT"
_Z6matmulP6__halfS0_S0_iiiff:
.text._Z6matmulP6__halfS0_S0_iiiff:
[----:B------:R-:W-:Y:S01]  /*0000*/  LDC R1, c[0x0][0x37c] ;  /* 0x0000df00ff017b82 */ /* 0x000fe20000000800 */
[----:B------:R-:W1:Y:S07]  /*0010*/  S2R R147, SR_TID.X ;  /* 0x0000000000937919 */ /* 0x000e6e0000002100 */
[----:B------:R-:W2:Y:S01]  /*0020*/  S2UR UR6, SR_CgaCtaId ;  /* 0x00000000000679c3 */ /* 0x000ea20000008800 */
[----:B------:R-:W-:Y:S01]  /*0030*/  UMOV UR4, 0x400 ;  /* 0x0000040000047882 */ /* 0x000fe20000000000 */
[----:B------:R-:W3:Y:S01]  /*0040*/  LDCU.64 UR10, c[0x0][0x388] ;  /* 0x00007100ff0a77ac */ /* 0x000ee20008000a00 */
[----:B------:R-:W4:Y:S01]  /*0050*/  S2R R146, SR_TID.Y ;  /* 0x0000000000927919 */ /* 0x000f220000002200 */
[----:B------:R-:W-:-:S02]  /*0060*/  CS2R R22, SRZ ;  /* 0x0000000000167805 */ /* 0x000fc4000001ff00 */
[----:B------:R-:W-:Y:S01]  /*0070*/  CS2R R26, SRZ ;  /* 0x00000000001a7805 */ /* 0x000fe2000001ff00 */
[----:B------:R-:W5:Y:S01]  /*0080*/  LDCU.64 UR8, c[0x0][0x358] ;  /* 0x00006b00ff0877ac */ /* 0x000f620008000a00 */
[----:B------:R-:W3:Y:S01]  /*0090*/  S2R R2, SR_TID.Z ;  /* 0x0000000000027919 */ /* 0x000ee20000002300 */
[----:B------:R-:W5:Y:S01]  /*00a0*/  S2UR UR7, SR_SWINHI ;  /* 0x00000000000779c3 */ /* 0x000f620000002f00 */
[----:B------:R-:W-:Y:S02]  /*00b0*/  CS2R R24, SRZ ;  /* 0x0000000000187805 */ /* 0x000fe4000001ff00 */
[----:B------:R-:W-:Y:S01]  /*00c0*/  CS2R R30, SRZ ;  /* 0x00000000001e7805 */ /* 0x000fe2000001ff00 */
[----:B------:R-:W3:Y:S01]  /*00d0*/  S2R R148, SR_CTAID.Y ;  /* 0x0000000000947919 */ /* 0x000ee20000002600 */
[----:B------:R-:W-:Y:S02]  /*00e0*/  CS2R R34, SRZ ;  /* 0x0000000000227805 */ /* 0x000fe4000001ff00 */
[----:B------:R-:W-:-:S02]  /*00f0*/  CS2R R28, SRZ ;  /* 0x00000000001c7805 */ /* 0x000fc4000001ff00 */
[----:B------:R-:W-:Y:S02]  /*0100*/  CS2R R32, SRZ ;  /* 0x0000000000207805 */ /* 0x000fe4000001ff00 */
[----:B------:R-:W-:Y:S01]  /*0110*/  CS2R R38, SRZ ;  /* 0x0000000000267805 */ /* 0x000fe2000001ff00 */
[----:B------:R-:W3:Y:S01]  /*0120*/  LDC.64 R20, c[0x0][0x388] ;  /* 0x0000e200ff147b82 */ /* 0x000ee20000000a00 */
[----:B------:R-:W-:Y:S02]  /*0130*/  CS2R R42, SRZ ;  /* 0x00000000002a7805 */ /* 0x000fe4000001ff00 */
[----:B------:R-:W-:Y:S02]  /*0140*/  CS2R R36, SRZ ;  /* 0x0000000000247805 */ /* 0x000fe4000001ff00 */
[----:B------:R-:W-:Y:S02]  /*0150*/  CS2R R40, SRZ ;  /* 0x0000000000287805 */ /* 0x000fe4000001ff00 */
[----:B------:R-:W-:-:S02]  /*0160*/  CS2R R46, SRZ ;  /* 0x00000000002e7805 */ /* 0x000fc4000001ff00 */
[----:B------:R-:W-:Y:S02]  /*0170*/  CS2R R50, SRZ ;  /* 0x0000000000327805 */ /* 0x000fe4000001ff00 */
[----:B------:R-:W-:Y:S02]  /*0180*/  CS2R R44, SRZ ;  /* 0x00000000002c7805 */ /* 0x000fe4000001ff00 */
[----:B------:R-:W-:Y:S01]  /*0190*/  CS2R R48, SRZ ;  /* 0x0000000000307805 */ /* 0x000fe2000001ff00 */
[----:B--2---:R-:W-:Y:S01]  /*01a0*/  ULEA UR6, UR6, UR4, 0x18 ;  /* 0x0000000406067291 */ /* 0x004fe2000f8ec0ff */
[----:B------:R-:W-:Y:S02]  /*01b0*/  CS2R R54, SRZ ;  /* 0x0000000000367805 */ /* 0x000fe4000001ff00 */
[----:B------:R-:W-:Y:S02]  /*01c0*/  CS2R R58, SRZ ;  /* 0x00000000003a7805 */ /* 0x000fe4000001ff00 */
[----:B------:R-:W-:-:S02]  /*01d0*/  CS2R R52, SRZ ;  /* 0x0000000000347805 */ /* 0x000fc4000001ff00 */
[----:B------:R-:W-:Y:S02]  /*01e0*/  CS2R R56, SRZ ;  /* 0x0000000000387805 */ /* 0x000fe4000001ff00 */
[----:B------:R-:W-:Y:S02]  /*01f0*/  CS2R R62, SRZ ;  /* 0x00000000003e7805 */ /* 0x000fe4000001ff00 */
[----:B------:R-:W-:Y:S01]  /*0200*/  CS2R R66, SRZ ;  /* 0x0000000000427805 */ /* 0x000fe2000001ff00 */
[C---:B-1----:R-:W-:Y:S01]  /*0210*/  IMAD.SHL.U32 R180, R147.reuse, 0x8, RZ ;  /* 0x0000000893b47824 */ /* 0x042fe200078e00ff */
[----:B------:R-:W-:Y:S01]  /*0220*/  UMOV UR4, UR6 ;  /* 0x0000000600047c82 */ /* 0x000fe20008000000 */
[----:B-----5:R-:W-:Y:S01]  /*0230*/  UMOV UR5, UR7 ;  /* 0x0000000700057c82 */ /* 0x020fe20008000000 */
[----:B------:R-:W-:Y:S01]  /*0240*/  IMAD.SHL.U32 R0, R147, 0x80, RZ ;  /* 0x0000008093007824 */ /* 0x000fe200078e00ff */
[----:B------:R-:W-:Y:S01]  /*0250*/  CS2R R60, SRZ ;  /* 0x00000000003c7805 */ /* 0x000fe2000001ff00 */
[----:B----4-:R-:W-:Y:S01]  /*0260*/  IMAD R3, R146, 0x20, R147 ;  /* 0x0000002092037824 */ /* 0x010fe200078e0293 */
[C---:B------:R-:W-:Y:S01]  /*0270*/  LOP3.LUT R5, R180.reuse, 0x8, RZ, 0xc0, !PT ;  /* 0x00000008b4057812 */ /* 0x040fe200078ec0ff */
[----:B------:R-:W-:Y:S01]  /*0280*/  IMAD.U32 R202, RZ, RZ, UR4 ;  /* 0x00000004ffca7e24 */ /* 0x000fe2000f8e00ff */
[----:B------:R-:W-:Y:S01]  /*0290*/  LOP3.LUT R180, R180, 0x18, RZ, 0xc0, !PT ;  /* 0x00000018b4b47812 */ /* 0x000fe200078ec0ff */
[----:B---3--:R-:W-:Y:S01]  /*02a0*/  IMAD R3, R2, 0x40, R3 ;  /* 0x0000004002037824 */ /* 0x008fe200078e0203 */
[----:B------:R-:W-:Y:S01]  /*02b0*/  LOP3.LUT R5, R5, 0x100, R0, 0xf8, !PT ;  /* 0x0000010005057812 */ /* 0x000fe200078ef800 */
[----:B------:R-:W-:Y:S01]  /*02c0*/  IMAD.U32 R203, RZ, RZ, UR5 ;  /* 0x00000005ffcb7e24 */ /* 0x000fe2000f8e00ff */
[----:B------:R-:W1:Y:S01]  /*02d0*/  LDCU.64 UR4, c[0x0][0x380] ;  /* 0x00007000ff0477ac */ /* 0x000e620008000a00 */
[----:B------:R-:W-:Y:S01]  /*02e0*/  IMAD.SHL.U32 R0, R3, 0x4, RZ ;  /* 0x0000000403007824 */ /* 0x000fe200078e00ff */
[----:B------:R-:W-:-:S02]  /*02f0*/  SHF.R.U32.HI R15, RZ, 0x2, R3 ;  /* 0x00000002ff0f7819 */ /* 0x000fc40000011603 */
[----:B------:R-:W-:Y:S02]  /*0300*/  CS2R R64, SRZ ;  /* 0x0000000000407805 */ /* 0x000fe4000001ff00 */
[----:B------:R-:W-:Y:S02]  /*0310*/  CS2R R70, SRZ ;  /* 0x0000000000467805 */ /* 0x000fe4000001ff00 */
[----:B------:R-:W-:Y:S02]  /*0320*/  CS2R R74, SRZ ;  /* 0x00000000004a7805 */ /* 0x000fe4000001ff00 */
[----:B------:R-:W-:Y:S01]  /*0330*/  LOP3.LUT R0, R5, 0xf0, R0, 0xf8, !PT ;  /* 0x000000f005007812 */ /* 0x000fe200078ef800 */
[----:B------:R-:W-:Y:S01]  /*0340*/  IMAD.SHL.U32 R3, R15, 0x20, RZ ;  /* 0x000000200f037824 */ /* 0x000fe200078e00ff */
[----:B------:R-:W-:Y:S02]  /*0350*/  CS2R R68, SRZ ;  /* 0x0000000000447805 */ /* 0x000fe4000001ff00 */
[----:B------:R-:W-:-:S02]  /*0360*/  CS2R R72, SRZ ;  /* 0x0000000000487805 */ /* 0x000fc4000001ff00 */
[----:B------:R-:W-:Y:S01]  /*0370*/  CS2R R78, SRZ ;  /* 0x00000000004e7805 */ /* 0x000fe2000001ff00 */
[C---:B------:R-:W-:Y:S01]  /*0380*/  VIADD R5, R3.reuse, 0x400 ;  /* 0x0000040003057836 */ /* 0x040fe20000000000 */
[C---:B------:R-:W-:Y:S01]  /*0390*/  LOP3.LUT R209, R0.reuse, 0xffe00, R3, 0xf8, !PT ;  /* 0x000ffe0000d17812 */ /* 0x040fe200078ef803 */
[C---:B------:R-:W-:Y:S01]  /*03a0*/  VIADD R7, R3.reuse, 0x800 ;  /* 0x0000080003077836 */ /* 0x040fe20000000000 */
[----:B------:R-:W-:Y:S01]  /*03b0*/  CS2R R82, SRZ ;  /* 0x0000000000527805 */ /* 0x000fe2000001ff00 */
[----:B------:R-:W-:Y:S01]  /*03c0*/  VIADD R3, R3, 0xc00 ;  /* 0x00000c0003037836 */ /* 0x000fe20000000000 */
[C---:B------:R-:W-:Y:S01]  /*03d0*/  LOP3.LUT R5, R0.reuse, 0x7ffffe00, R5, 0xf8, !PT ;  /* 0x7ffffe0000057812 */ /* 0x040fe200078ef805 */
[----:B------:R-:W-:Y:S01]  /*03e0*/  IMAD.WIDE.U32 R208, R209, 0x2, R202 ;  /* 0x00000002d1d07825 */ /* 0x000fe200078e00ca */
[----:B------:R-:W-:Y:S02]  /*03f0*/  LOP3.LUT R7, R0, 0x7ffffe00, R7, 0xf8, !PT ;  /* 0x7ffffe0000077812 */ /* 0x000fe400078ef807 */
[----:B------:R-:W-:-:S02]  /*0400*/  CS2R R76, SRZ ;  /* 0x00000000004c7805 */ /* 0x000fc4000001ff00 */
[----:B------:R-:W-:Y:S01]  /*0410*/  LOP3.LUT R3, R0, 0x7ffffe00, R3, 0xf8, !PT ;  /* 0x7ffffe0000037812 */ /* 0x000fe200078ef803 */
[--C-:B------:R-:W-:Y:S01]  /*0420*/  IMAD.WIDE.U32 R206, R5, 0x2, R202.reuse ;  /* 0x0000000205ce7825 */ /* 0x100fe200078e00ca */
[C---:B------:R-:W-:Y:S01]  /*0430*/  IADD3 R4, P0, PT, R208.reuse, 0x8000, RZ ;  /* 0x00008000d0047810 */ /* 0x040fe20007f1e0ff */
[----:B------:R-:W2:Y:S01]  /*0440*/  S2R R0, SR_CTAID.X ;  /* 0x0000000000007919 */ /* 0x000ea20000002500 */
[C---:B------:R-:W-:Y:S01]  /*0450*/  IADD3 R6, P1, PT, R208.reuse, 0x2000, RZ ;  /* 0x00002000d0067810 */ /* 0x040fe20007f3e0ff */
[----:B------:R-:W-:Y:S01]  /*0460*/  IMAD.WIDE.U32 R204, R7, 0x2, R202 ;  /* 0x0000000207cc7825 */ /* 0x000fe200078e00ca */
[C---:B------:R-:W-:Y:S02]  /*0470*/  IADD3 R12, P2, PT, R208.reuse, 0xc000, RZ ;  /* 0x0000c000d00c7810 */ /* 0x040fe40007f5e0ff */
[----:B------:R-:W-:Y:S02]  /*0480*/  CS2R R80, SRZ ;  /* 0x0000000000507805 */ /* 0x000fe4000001ff00 */
[----:B------:R-:W-:Y:S01]  /*0490*/  MOV R171, R208 ;  /* 0x000000d000ab7202 */ /* 0x000fe20000000f00 */
[--C-:B------:R-:W-:Y:S01]  /*04a0*/  IMAD.X R5, RZ, RZ, R209.reuse, P0 ;  /* 0x000000ffff057224 */ /* 0x100fe200000e06d1 */
[C---:B------:R-:W-:Y:S01]  /*04b0*/  IADD3 R8, P0, PT, R208.reuse, 0xa000, RZ ;  /* 0x0000a000d0087810 */ /* 0x040fe20007f1e0ff */
[----:B------:R-:W-:Y:S01]  /*04c0*/  IMAD.X R7, RZ, RZ, R209, P1 ;  /* 0x000000ffff077224 */ /* 0x000fe200008e06d1 */
[----:B------:R-:W-:Y:S01]  /*04d0*/  IADD3 R10, P1, PT, R208, 0x4000, RZ ;  /* 0x00004000d00a7810 */ /* 0x000fe20007f3e0ff */
[----:B------:R-:W-:Y:S01]  /*04e0*/  IMAD.WIDE.U32 R202, R3, 0x2, R202 ;  /* 0x0000000203ca7825 */ /* 0x000fe200078e00ca */
[----:B------:R-:W-:Y:S01]  /*04f0*/  MOV R167, R4 ;  /* 0x0000000400a77202 */ /* 0x000fe20000000f00 */
[----:B------:R-:W3:Y:S01]  /*0500*/  LDC R3, c[0x0][0x3a0] ;  /* 0x0000e800ff037b82 */ /* 0x000ee20000000800 */
[----:B------:R-:W-:Y:S01]  /*0510*/  MOV R163, R6 ;  /* 0x0000000600a37202 */ /* 0x000fe20000000f00 */
[--C-:B------:R-:W-:Y:S01]  /*0520*/  IMAD.X R9, RZ, RZ, R209.reuse, P0 ;  /* 0x000000ffff097224 */ /* 0x100fe200000e06d1 */
[----:B------:R-:W-:Y:S01]  /*0530*/  IADD3 R4, P0, PT, R206, 0x8000, RZ ;  /* 0x00008000ce047810 */ /* 0x000fe20007f1e0ff */
[--C-:B------:R-:W-:Y:S01]  /*0540*/  IMAD.X R11, RZ, RZ, R209.reuse, P1 ;  /* 0x000000ffff0b7224 */ /* 0x100fe200008e06d1 */
[----:B------:R-:W-:Y:S01]  /*0550*/  IADD3 R6, P1, PT, R204, 0x8000, RZ ;  /* 0x00008000cc067810 */ /* 0x000fe20007f3e0ff */
[----:B------:R-:W-:Y:S01]  /*0560*/  IMAD.X R13, RZ, RZ, R209, P2 ;  /* 0x000000ffff0d7224 */ /* 0x000fe200010e06d1 */
[----:B------:R-:W-:Y:S01]  /*0570*/  MOV R159, R8 ;  /* 0x00000008009f7202 */ /* 0x000fe20000000f00 */
[----:B------:R-:W-:Y:S01]  /*0580*/  IMAD.X R5, RZ, RZ, R207, P0 ;  /* 0x000000ffff057224 */ /* 0x000fe200000e06cf */
[----:B------:R-:W-:Y:S01]  /*0590*/  IADD3 R8, P0, PT, R202, 0x8000, RZ ;  /* 0x00008000ca087810 */ /* 0x000fe20007f1e0ff */
[----:B------:R-:W-:Y:S01]  /*05a0*/  IMAD.X R7, RZ, RZ, R205, P1 ;  /* 0x000000ffff077224 */ /* 0x000fe200008e06cd */
[----:B------:R-:W-:-:S02]  /*05b0*/  MOV R157, R10 ;  /* 0x0000000a009d7202 */ /* 0x000fc40000000f00 */
[----:B------:R-:W-:Y:S02]  /*05c0*/  CS2R R86, SRZ ;  /* 0x0000000000567805 */ /* 0x000fe4000001ff00 */
[----:B------:R-:W-:Y:S01]  /*05d0*/  MOV R166, R4 ;  /* 0x0000000400a67202 */ /* 0x000fe20000000f00 */
[----:B------:R-:W-:Y:S01]  /*05e0*/  IMAD.X R9, RZ, RZ, R203, P0 ;  /* 0x000000ffff097224 */ /* 0x000fe200000e06cb */
[----:B------:R-:W-:Y:S02]  /*05f0*/  IADD3 R4, P1, PT, R206, 0x2000, RZ ;  /* 0x00002000ce047810 */ /* 0x000fe40007f3e0ff */
[----:B------:R-:W-:Y:S02]  /*0600*/  CS2R R90, SRZ ;  /* 0x00000000005a7805 */ /* 0x000fe4000001ff00 */
[----:B------:R-:W-:Y:S02]  /*0610*/  MOV R165, R6 ;  /* 0x0000000600a57202 */ /* 0x000fe40000000f00 */
[----:B------:R-:W-:-:S02]  /*0620*/  CS2R R84, SRZ ;  /* 0x0000000000547805 */ /* 0x000fc4000001ff00 */
[----:B------:R-:W-:Y:S01]  /*0630*/  IADD3 R6, P0, PT, R202, 0x2000, RZ ;  /* 0x00002000ca067810 */ /* 0x000fe20007f1e0ff */
[----:B------:R-:W-:Y:S01]  /*0640*/  IMAD.X R5, RZ, RZ, R207, P1 ;  /* 0x000000ffff057224 */ /* 0x000fe200008e06cf */
[----:B------:R-:W-:Y:S02]  /*0650*/  MOV R164, R8 ;  /* 0x0000000800a47202 */ /* 0x000fe40000000f00 */
[----:B------:R-:W-:Y:S02]  /*0660*/  CS2R R88, SRZ ;  /* 0x0000000000587805 */ /* 0x000fe4000001ff00 */
[----:B------:R-:W-:Y:S01]  /*0670*/  IADD3 R10, P2, PT, R204, 0x2000, RZ ;  /* 0x00002000cc0a7810 */ /* 0x000fe20007f5e0ff */
[----:B------:R-:W-:Y:S01]  /*0680*/  IMAD.X R7, RZ, RZ, R203, P0 ;  /* 0x000000ffff077224 */ /* 0x000fe200000e06cb */
        /* <DEDUP_REMOVED lines=8> */
[----:B------:R-:W-:Y:S02]  /*0710*/  IADD3 R8, P0, PT, R202, 0xa000, RZ ;  /* 0x0000a000ca087810 */ /* 0x000fe40007f1e0ff */
[----:B------:R-:W-:-:S02]  /*0720*/  CS2R R92, SRZ ;  /* 0x00000000005c7805 */ /* 0x000fc4000001ff00 */
[----:B------:R-:W-:Y:S01]  /*0730*/  MOV R161, R10 ;  /* 0x0000000a00a17202 */ /* 0x000fe20000000f00 */
[----:B------:R-:W-:Y:S01]  /*0740*/  IMAD.X R7, RZ, RZ, R205, P1 ;  /* 0x000000ffff077224 */ /* 0x000fe200008e06cd */
[----:B------:R-:W-:Y:S01]  /*0750*/  MOV R158, R4 ;  /* 0x00000004009e7202 */ /* 0x000fe20000000f00 */
[----:B------:R-:W-:Y:S01]  /*0760*/  IMAD.X R9, RZ, RZ, R203, P0 ;  /* 0x000000ffff097224 */ /* 0x000fe200000e06cb */
[----:B------:R-:W-:Y:S02]  /*0770*/  IADD3 R4, P1, PT, R206, 0x4000, RZ ;  /* 0x00004000ce047810 */ /* 0x000fe40007f3e0ff */
[----:B------:R-:W-:Y:S02]  /*0780*/  CS2R R96, SRZ ;  /* 0x0000000000607805 */ /* 0x000fe4000001ff00 */
[----:B------:R-:W-:Y:S02]  /*0790*/  MOV R145, R6 ;  /* 0x0000000600917202 */ /* 0x000fe40000000f00 */
[----:B------:R-:W-:-:S02]  /*07a0*/  CS2R R102, SRZ ;  /* 0x0000000000667805 */ /* 0x000fc4000001ff00 */
[----:B------:R-:W-:Y:S01]  /*07b0*/  MOV R144, R8 ;  /* 0x0000000800907202 */ /* 0x000fe20000000f00 */
[----:B------:R-:W-:Y:S01]  /*07c0*/  IMAD.X R5, RZ, RZ, R207, P1 ;  /* 0x000000ffff057224 */ /* 0x000fe200008e06cf */
[----:B------:R-:W-:Y:S02]  /*07d0*/  IADD3 R8, P1, PT, R202, 0x4000, RZ ;  /* 0x00004000ca087810 */ /* 0x000fe40007f3e0ff */
[----:B------:R-:W-:Y:S02]  /*07e0*/  CS2R R106, SRZ ;  /* 0x00000000006a7805 */ /* 0x000fe4000001ff00 */
[----:B------:R-:W-:Y:S02]  /*07f0*/  IADD3 R6, P0, PT, R204, 0x4000, RZ ;  /* 0x00004000cc067810 */ /* 0x000fe40007f1e0ff */
[----:B------:R-:W-:Y:S02]  /*0800*/  CS2R R100, SRZ ;  /* 0x0000000000647805 */ /* 0x000fe4000001ff00 */
[----:B------:R-:W-:Y:S01]  /*0810*/  IADD3 R10, P2, PT, R206, 0xc000, RZ ;  /* 0x0000c000ce0a7810 */ /* 0x000fe20007f5e0ff */
[----:B------:R-:W-:Y:S01]  /*0820*/  IMAD.X R9, RZ, RZ, R203, P1 ;  /* 0x000000ffff097224 */ /* 0x000fe200008e06cb */
[----:B------:R-:W-:Y:S01]  /*0830*/  MOV R156, R4 ;  /* 0x00000004009c7202 */ /* 0x000fe20000000f00 */
[----:B------:R-:W-:Y:S01]  /*0840*/  IMAD.X R7, RZ, RZ, R205, P0 ;  /* 0x000000ffff077224 */ /* 0x000fe200000e06cd */
[----:B------:R-:W-:Y:S01]  /*0850*/  IADD3 R4, P0, PT, R204, 0xc000, RZ ;  /* 0x0000c000cc047810 */ /* 0x000fe20007f1e0ff */
[----:B------:R-:W-:Y:S01]  /*0860*/  IMAD.X R11, RZ, RZ, R207, P2 ;  /* 0x000000ffff0b7224 */ /* 0x000fe200010e06cf */
[----:B------:R-:W-:Y:S01]  /*0870*/  MOV R154, R8 ;  /* 0x00000008009a7202 */ /* 0x000fe20000000f00 */
[----:B------:R-:W-:Y:S01]  /*0880*/  IMAD R8, R148, 0x80, R15 ;  /* 0x0000008094087824 */ /* 0x000fe200078e020f */
[----:B------:R-:W-:Y:S01]  /*0890*/  MOV R155, R6 ;  /* 0x00000006009b7202 */ /* 0x000fe20000000f00 */
[----:B------:R-:W-:Y:S01]  /*08a0*/  IMAD.X R5, RZ, RZ, R205, P0 ;  /* 0x000000ffff057224 */ /* 0x000fe200000e06cd */
[----:B------:R-:W-:Y:S01]  /*08b0*/  MOV R152, R10 ;  /* 0x0000000a00987202 */ /* 0x000fe20000000f00 */
[----:B--2---:R-:W-:Y:S01]  /*08c0*/  IMAD R10, R0, 0x80, R15 ;  /* 0x00000080000a7824 */ /* 0x004fe200078e020f */
[----:B------:R-:W-:Y:S01]  /*08d0*/  IADD3 R6, P1, PT, R202, 0xc000, RZ ;  /* 0x0000c000ca067810 */ /* 0x000fe20007f3e0ff */
[----:B------:R-:W-:Y:S01]  /*08e0*/  VIADD R178, R8, 0x20 ;  /* 0x0000002008b27836 */ /* 0x000fe20000000000 */
[----:B------:R-:W-:Y:S01]  /*08f0*/  MOV R151, R4 ;  /* 0x0000000400977202 */ /* 0x000fe20000000f00 */
[----:B---3--:R-:W-:Y:S01]  /*0900*/  IMAD R177, R10, R3, RZ ;  /* 0x000000030ab17224 */ /* 0x008fe200078e02ff */
[----:B------:R-:W-:Y:S01]  /*0910*/  MOV R153, R12 ;  /* 0x0000000c00997202 */ /* 0x000fe20000000f00 */
[----:B------:R-:W-:Y:S01]  /*0920*/  IMAD.X R7, RZ, RZ, R203, P1 ;  /* 0x000000ffff077224 */ /* 0x000fe200008e06cb */
[----:B------:R-:W-:Y:S01]  /*0930*/  MOV R170, R206 ;  /* 0x000000ce00aa7202 */ /* 0x000fe20000000f00 */
[----:B------:R-:W-:Y:S01]  /*0940*/  IMAD R179, R8, R3, RZ ;  /* 0x0000000308b37224 */ /* 0x000fe200078e02ff */
[----:B------:R-:W-:Y:S01]  /*0950*/  IADD3 R4, P2, PT, R180, R177, RZ ;  /* 0x000000b1b4047210 */ /* 0x000fe20007f5e0ff */
[----:B------:R-:W-:Y:S01]  /*0960*/  IMAD R178, R178, R3, RZ ;  /* 0x00000003b2b27224 */ /* 0x000fe200078e02ff */
[----:B------:R-:W-:Y:S01]  /*0970*/  MOV R149, R6 ;  /* 0x0000000600957202 */ /* 0x000fe20000000f00 */
[----:B------:R-:W-:Y:S01]  /*0980*/  VIADD R176, R8, 0x40 ;  /* 0x0000004008b07836 */ /* 0x000fe20000000000 */
[----:B------:R-:W-:Y:S01]  /*0990*/  IADD3 R9, P0, PT, R180, R179, RZ ;  /* 0x000000b3b4097210 */ /* 0x000fe20007f1e0ff */
[----:B------:R-:W-:Y:S01]  /*09a0*/  VIADD R8, R8, 0x60 ;  /* 0x0000006008087836 */ /* 0x000fe20000000000 */
[----:B------:R-:W-:Y:S01]  /*09b0*/  IADD3 R6, P1, PT, R180, R178, RZ ;  /* 0x000000b2b4067210 */ /* 0x000fe20007f3e0ff */
[-C--:B------:R-:W-:Y:S01]  /*09c0*/  IMAD R176, R176, R3.reuse, RZ ;  /* 0x00000003b0b07224 */ /* 0x080fe200078e02ff */
[----:B------:R-:W-:Y:S01]  /*09d0*/  LEA.HI.X.SX32 R5, R177, RZ, 0x1, P2 ;  /* 0x000000ffb1057211 */ /* 0x000fe200010f0eff */
[----:B------:R-:W-:Y:S01]  /*09e0*/  VIADD R174, R10, 0x20 ;  /* 0x000000200aae7836 */ /* 0x000fe20000000000 */
[----:B------:R-:W-:Y:S01]  /*09f0*/  LEA.HI.X.SX32 R12, R179, RZ, 0x1, P0 ;  /* 0x000000ffb30c7211 */ /* 0x000fe200000f0eff */
[-C--:B------:R-:W-:Y:S01]  /*0a00*/  IMAD R175, R8, R3.reuse, RZ ;  /* 0x0000000308af7224 */ /* 0x080fe200078e02ff */
[----:B------:R-:W-:Y:S01]  /*0a10*/  LEA R222, P2, R4, UR10, 0x1 ;  /* 0x0000000a04de7c11 */ /* 0x000fe2000f8408ff */
[-C--:B------:R-:W-:Y:S01]  /*0a20*/  IMAD R174, R174, R3.reuse, RZ ;  /* 0x00000003aeae7224 */ /* 0x080fe200078e02ff */
[----:B------:R-:W-:Y:S01]  /*0a30*/  LEA.HI.X.SX32 R7, R178, RZ, 0x1, P1 ;  /* 0x000000ffb2077211 */ /* 0x000fe200008f0eff */
[----:B------:R-:W-:Y:S01]  /*0a40*/  VIADD R172, R10, 0x60 ;  /* 0x000000600aac7836 */ /* 0x000fe20000000000 */
[C---:B-1----:R-:W-:Y:S01]  /*0a50*/  LEA R230, P0, R9.reuse, UR4, 0x1 ;  /* 0x0000000409e67c11 */ /* 0x042fe2000f8008ff */
[----:B------:R-:W-:Y:S01]  /*0a60*/  IMAD.IADD R11, R180, 0x1, R175 ;  /* 0x00000001b40b7824 */ /* 0x000fe200078e02af */
[----:B------:R-:W-:Y:S01]  /*0a70*/  LEA R228, P1, R6, UR4, 0x1 ;  /* 0x0000000406e47c11 */ /* 0x000fe2000f8208ff */
[-C--:B------:R-:W-:Y:S01]  /*0a80*/  IMAD R172, R172, R3.reuse, RZ ;  /* 0x00000003acac7224 */ /* 0x080fe200078e02ff */
[----:B------:R-:W-:Y:S01]  /*0a90*/  LEA.HI.X R223, R4, UR11, R5, 0x1, P2 ;  /* 0x0000000b04df7c11 */ /* 0x000fe200090f0c05 */
[----:B------:R-:W-:Y:S01]  /*0aa0*/  VIADD R4, R10, 0x40 ;  /* 0x000000400a047836 */ /* 0x000fe20000000000 */
[----:B------:R-:W-:Y:S01]  /*0ab0*/  LEA.HI.X R231, R9, UR5, R12, 0x1, P0 ;  /* 0x0000000509e77c11 */ /* 0x000fe200080f0c0c */
[----:B------:R-:W-:Y:S01]  /*0ac0*/  IMAD.IADD R9, R180, 0x1, R176 ;  /* 0x00000001b4097824 */ /* 0x000fe200078e02b0 */
[----:B------:R-:W-:Y:S01]  /*0ad0*/  LEA.HI.X R229, R6, UR5, R7, 0x1, P1 ;  /* 0x0000000506e57c11 */ /* 0x000fe200088f0c07 */
[----:B------:R-:W1:Y:S01]  /*0ae0*/  LDC.64 R12, c[0x0][0x380] ;  /* 0x0000e000ff0c7b82 */ /* 0x000e620000000a00 */
[----:B------:R-:W-:Y:S01]  /*0af0*/  IADD3 R7, P0, PT, R180, R176, RZ ;  /* 0x000000b0b4077210 */ /* 0x000fe20007f1e0ff */
[----:B------:R-:W-:Y:S01]  /*0b00*/  IMAD R173, R4, R3, RZ ;  /* 0x0000000304ad7224 */ /* 0x000fe200078e02ff */
[C---:B------:R-:W-:Y:S01]  /*0b10*/  IADD3 R5, P1, PT, R180.reuse, R175, RZ ;  /* 0x000000afb4057210 */ /* 0x040fe20007f3e0ff */
[----:B------:R-:W-:Y:S01]  /*0b20*/  IMAD.IADD R17, R180, 0x1, R174 ;  /* 0x00000001b4117824 */ /* 0x000fe200078e02ae */
[----:B------:R-:W-:Y:S01]  /*0b30*/  LEA.HI.X.SX32 R4, R176, RZ, 0x1, P0 ;  /* 0x000000ffb0047211 */ /* 0x000fe200000f0eff */
[C---:B------:R-:W-:Y:S01]  /*0b40*/  IMAD.IADD R19, R180.reuse, 0x1, R173 ;  /* 0x00000001b4137824 */ /* 0x040fe200078e02ad */
[----:B------:R-:W-:Y:S01]  /*0b50*/  LEA R226, P0, R7, UR4, 0x1 ;  /* 0x0000000407e27c11 */ /* 0x000fe2000f8008ff */
[----:B------:R-:W-:Y:S01]  /*0b60*/  IMAD.WIDE R16, R17, 0x2, R20 ;  /* 0x0000000211107825 */ /* 0x000fe200078e0214 */
[----:B------:R-:W-:-:S02]  /*0b70*/  IADD3 R6, P2, PT, R180, R174, RZ ;  /* 0x000000aeb4067210 */ /* 0x000fc40007f5e0ff */
[----:B------:R-:W-:Y:S02]  /*0b80*/  CS2R R104, SRZ ;  /* 0x0000000000687805 */ /* 0x000fe4000001ff00 */
[----:B------:R-:W-:Y:S01]  /*0b90*/  LEA.HI.X R227, R7, UR5, R4, 0x1, P0 ;  /* 0x0000000507e37c11 */ /* 0x000fe200080f0c04 */
[----:B------:R-:W-:Y:S01]  /*0ba0*/  IMAD.WIDE R18, R19, 0x2, R20 ;  /* 0x0000000213127825 */ /* 0x000fe200078e0214 */
[----:B------:R-:W-:Y:S02]  /*0bb0*/  LEA.HI.X.SX32 R8, R175, RZ, 0x1, P1 ;  /* 0x000000ffaf087211 */ /* 0x000fe400008f0eff */
[----:B------:R-:W-:Y:S02]  /*0bc0*/  CS2R R110, SRZ ;  /* 0x00000000006e7805 */ /* 0x000fe4000001ff00 */
[----:B------:R-:W-:Y:S02]  /*0bd0*/  LEA.HI.X.SX32 R7, R174, RZ, 0x1, P2 ;  /* 0x000000ffae077211 */ /* 0x000fe400010f0eff */
[----:B------:R-:W-:-:S02]  /*0be0*/  CS2R R114, SRZ ;  /* 0x0000000000727805 */ /* 0x000fc4000001ff00 */
[----:B------:R-:W-:Y:S02]  /*0bf0*/  LEA R220, P0, R6, UR10, 0x1 ;  /* 0x0000000a06dc7c11 */ /* 0x000fe4000f8008ff */
[----:B------:R-:W-:Y:S02]  /*0c00*/  CS2R R108, SRZ ;  /* 0x00000000006c7805 */ /* 0x000fe4000001ff00 */
[----:B------:R-:W-:Y:S02]  /*0c10*/  LEA R224, P1, R5, UR4, 0x1 ;  /* 0x0000000405e07c11 */ /* 0x000fe4000f8208ff */
[----:B------:R-:W-:Y:S02]  /*0c20*/  CS2R R112, SRZ ;  /* 0x0000000000707805 */ /* 0x000fe4000001ff00 */
[----:B------:R-:W-:Y:S02]  /*0c30*/  IADD3 R4, P3, PT, R180, R173, RZ ;  /* 0x000000adb4047210 */ /* 0x000fe40007f7e0ff */
[----:B------:R-:W-:-:S02]  /*0c40*/  CS2R R118, SRZ ;  /* 0x0000000000767805 */ /* 0x000fc4000001ff00 */
[----:B------:R-:W-:Y:S01]  /*0c50*/  LEA.HI.X R221, R6, UR11, R7, 0x1, P0 ;  /* 0x0000000b06dd7c11 */ /* 0x000fe200080f0c07 */
[C---:B------:R-:W-:Y:S01]  /*0c60*/  IMAD.IADD R7, R180.reuse, 0x1, R178 ;  /* 0x00000001b4077824 */ /* 0x040fe200078e02b2 */
[----:B------:R-:W-:Y:S01]  /*0c70*/  LEA.HI.X R225, R5, UR5, R8, 0x1, P1 ;  /* 0x0000000505e17c11 */ /* 0x000fe200088f0c08 */
[--C-:B-1----:R-:W-:Y:S01]  /*0c80*/  IMAD.WIDE R8, R9, 0x2, R12.reuse ;  /* 0x0000000209087825 */ /* 0x102fe200078e020c */
[----:B------:R-:W-:Y:S02]  /*0c90*/  IADD3 R10, P0, PT, R180, R172, RZ ;  /* 0x000000acb40a7210 */ /* 0x000fe40007f1e0ff */
[----:B------:R-:W-:Y:S02]  /*0ca0*/  CS2R R122, SRZ ;  /* 0x00000000007a7805 */ /* 0x000fe4000001ff00 */
[----:B------:R-:W-:Y:S01]  /*0cb0*/  LEA.HI.X.SX32 R5, R173, RZ, 0x1, P3 ;  /* 0x000000ffad057211 */ /* 0x000fe200018f0eff */
[----:B------:R-:W-:Y:S01]  /*0cc0*/  IMAD.WIDE R6, R7, 0x2, R12 ;  /* 0x0000000207067825 */ /* 0x000fe200078e020c */
[----:B------:R-:W-:-:S02]  /*0cd0*/  LEA R218, P1, R4, UR10, 0x1 ;  /* 0x0000000a04da7c11 */ /* 0x000fc4000f8208ff */
[----:B------:R-:W-:Y:S02]  /*0ce0*/  CS2R R116, SRZ ;  /* 0x0000000000747805 */ /* 0x000fe4000001ff00 */
[----:B------:R-:W-:Y:S02]  /*0cf0*/  LEA.HI.X.SX32 R15, R172, RZ, 0x1, P0 ;  /* 0x000000ffac0f7211 */ /* 0x000fe400000f0eff */
[----:B------:R-:W-:Y:S02]  /*0d00*/  CS2R R120, SRZ ;  /* 0x0000000000787805 */ /* 0x000fe4000001ff00 */
[----:B------:R-:W-:Y:S01]  /*0d10*/  LEA.HI.X R219, R4, UR11, R5, 0x1, P1 ;  /* 0x0000000b04db7c11 */ /* 0x000fe200088f0c05 */
[----:B------:R-:W-:Y:S01]  /*0d20*/  IMAD.IADD R5, R180, 0x1, R179 ;  /* 0x00000001b4057824 */ /* 0x000fe200078e02b3 */
[----:B------:R-:W-:Y:S02]  /*0d30*/  LEA R216, P0, R10, UR10, 0x1 ;  /* 0x0000000a0ad87c11 */ /* 0x000fe4000f8008ff */
[----:B------:R-:W-:-:S02]  /*0d40*/  CS2R R126, SRZ ;  /* 0x00000000007e7805 */ /* 0x000fc4000001ff00 */
[----:B------:R-:W-:Y:S01]  /*0d50*/  MOV R169, R204 ;  /* 0x000000cc00a97202 */ /* 0x000fe20000000f00 */
[----:B------:R-:W-:Y:S01]  /*0d60*/  IMAD.WIDE R4, R5, 0x2, R12 ;  /* 0x0000000205047825 */ /* 0x000fe200078e020c */
[----:B------:R-:W-:Y:S02]  /*0d70*/  LEA.HI.X R217, R10, UR11, R15, 0x1, P0 ;  /* 0x0000000b0ad97c11 */ /* 0x000fe400080f0c0f */
[----:B------:R-:W-:Y:S02]  /*0d80*/  CS2R R130, SRZ ;  /* 0x0000000000827805 */ /* 0x000fe4000001ff00 */
[----:B------:R-:W-:Y:S01]  /*0d90*/  MOV R168, R202 ;  /* 0x000000ca00a87202 */ /* 0x000fe20000000f00 */
[----:B------:R-:W-:Y:S01]  /*0da0*/  IMAD.IADD R15, R180, 0x1, R177 ;  /* 0x00000001b40f7824 */ /* 0x000fe200078e02b1 */
[----:B------:R-:W-:Y:S01]  /*0db0*/  @!PT LDS RZ, [RZ] ;  /* 0x00000000fffff984 */ /* 0x000fe20000000800 */
[----:B------:R-:W-:Y:S01]  /*0dc0*/  @!PT LDS RZ, [RZ] ;  /* 0x00000000fffff984 */ /* 0x000fe20000000800 */
[----:B------:R-:W-:Y:S01]  /*0dd0*/  @!PT LDS RZ, [RZ] ;  /* 0x00000000fffff984 */ /* 0x000fe20000000800 */
[----:B------:R1:W-:Y:S01]  /*0de0*/  LDGSTS.E.BYPASS.128 [R171], desc[UR8][R4.64] ;  /* 0x0000000004ab7fae */ /* 0x0003e2000b981808 */
[----:B------:R-:W-:Y:S01]  /*0df0*/  IMAD.WIDE R12, R11, 0x2, R12 ;  /* 0x000000020b0c7825 */ /* 0x000fe200078e020c */
[----:B------:R-:W-:-:S02]  /*0e00*/  ISETP.GE.AND P0, PT, R3, 0xa0, PT ;  /* 0x000000a00300780c */ /* 0x000fc40003f06270 */
[----:B------:R-:W-:Y:S01]  /*0e10*/  CS2R R124, SRZ ;  /* 0x00000000007c7805 */ /* 0x000fe2000001ff00 */
[----:B------:R2:W-:Y:S01]  /*0e20*/  LDGSTS.E.BYPASS.128 [R170], desc[UR8][R6.64] ;  /* 0x0000000006aa7fae */ /* 0x0005e2000b981808 */
[----:B------:R-:W-:Y:S01]  /*0e30*/  IMAD.IADD R11, R180, 0x1, R172 ;  /* 0x00000001b40b7824 */ /* 0x000fe200078e02ac */
[----:B------:R-:W-:Y:S01]  /*0e40*/  SHF.R.S32.HI R182, RZ, 0x1f, R3 ;  /* 0x0000001fffb67819 */ /* 0x000fe20000011403 */
[--C-:B------:R-:W-:Y:S01]  /*0e50*/  IMAD.WIDE R14, R15, 0x2, R20.reuse ;  /* 0x000000020f0e7825 */ /* 0x100fe200078e0214 */
[----:B------:R3:W-:Y:S01]  /*0e60*/  LDGSTS.E.BYPASS.128 [R169], desc[UR8][R8.64] ;  /* 0x0000000008a97fae */ /* 0x0007e2000b981808 */
[----:B------:R-:W-:Y:S02]  /*0e70*/  CS2R R128, SRZ ;  /* 0x0000000000807805 */ /* 0x000fe4000001ff00 */
[----:B------:R-:W-:Y:S01]  /*0e80*/  LEA.HI R181, R182, R3, RZ, 0x5 ;  /* 0x00000003b6b57211 */ /* 0x000fe200078f28ff */
[----:B------:R-:W-:Y:S01]  /*0e90*/  IMAD.WIDE R20, R11, 0x2, R20 ;  /* 0x000000020b147825 */ /* 0x000fe200078e0214 */
[----:B------:R4:W-:Y:S01]  /*0ea0*/  LDGSTS.E.BYPASS.128 [R168], desc[UR8][R12.64] ;  /* 0x000000000ca87fae */ /* 0x0009e2000b981808 */
[----:B------:R-:W-:-:S02]  /*0eb0*/  CS2R R10, SRZ ;  /* 0x00000000000a7805 */ /* 0x000fc4000001ff00 */
[----:B-1----:R-:W-:Y:S01]  /*0ec0*/  CS2R R4, SRZ ;  /* 0x0000000000047805 */ /* 0x002fe2000001ff00 */
[----:B------:R-:W-:Y:S01]  /*0ed0*/  IMAD.SHL.U32 R150, R2, 0x40, RZ ;  /* 0x0000004002967824 */ /* 0x000fe200078e00ff */
[----:B------:R1:W-:Y:S01]  /*0ee0*/  LDGSTS.E.BYPASS.128 [R167], desc[UR8][R14.64] ;  /* 0x000000000ea77fae */ /* 0x0003e2000b981808 */
[----:B--2---:R-:W-:Y:S02]  /*0ef0*/  CS2R R6, SRZ ;  /* 0x0000000000067805 */ /* 0x004fe4000001ff00 */
[----:B------:R-:W-:Y:S01]  /*0f00*/  SHF.R.S32.HI R181, RZ, 0x5, R181 ;  /* 0x00000005ffb57819 */ /* 0x000fe200000114b5 */
[----:B------:R2:W-:Y:S01]  /*0f10*/  LDGSTS.E.BYPASS.128 [R166], desc[UR8][R16.64] ;  /* 0x0000000010a67fae */ /* 0x0005e2000b981808 */
[----:B---3--:R-:W-:-:S03]  /*0f20*/  CS2R R8, SRZ ;  /* 0x0000000000087805 */ /* 0x008fc6000001ff00 */
[----:B------:R3:W-:Y:S01]  /*0f30*/  LDGSTS.E.BYPASS.128 [R165], desc[UR8][R18.64] ;  /* 0x0000000012a57fae */ /* 0x0007e2000b981808 */
[----:B----4-:R-:W-:-:S03]  /*0f40*/  CS2R R12, SRZ ;  /* 0x00000000000c7805 */ /* 0x010fc6000001ff00 */
[----:B------:R4:W-:Y:S01]  /*0f50*/  LDGSTS.E.BYPASS.128 [R164], desc[UR8][R20.64] ;  /* 0x0000000014a47fae */ /* 0x0009e2000b981808 */
[----:B-1----:R-:W-:-:S03]  /*0f60*/  CS2R R14, SRZ ;  /* 0x00000000000e7805 */ /* 0x002fc6000001ff00 */
[----:B------:R-:W0:Y:S01]  /*0f70*/  LDGDEPBAR ;  /* 0x00000000000079af */ /* 0x000e220000000000 */
[----:B--2---:R-:W-:-:S03]  /*0f80*/  CS2R R16, SRZ ;  /* 0x0000000000107805 */ /* 0x004fc6000001ff00 */
[----:B------:R1:W-:Y:S01]  /*0f90*/  LDGSTS.E.BYPASS.128 [R163], desc[UR8][R230.64+0x40] ;  /* 0x00000040e6a37fae */ /* 0x0003e2000b981808 */
[----:B---3--:R-:W-:-:S03]  /*0fa0*/  CS2R R18, SRZ ;  /* 0x0000000000127805 */ /* 0x008fc6000001ff00 */
[----:B------:R1:W-:Y:S01]  /*0fb0*/  LDGSTS.E.BYPASS.128 [R162], desc[UR8][R228.64+0x40] ;  /* 0x00000040e4a27fae */ /* 0x0003e2000b981808 */
[----:B----4-:R-:W-:-:S03]  /*0fc0*/  CS2R R20, SRZ ;  /* 0x0000000000147805 */ /* 0x010fc6000001ff00 */
[----:B------:R1:W-:Y:S04]  /*0fd0*/  LDGSTS.E.BYPASS.128 [R161], desc[UR8][R226.64+0x40] ;  /* 0x00000040e2a17fae */ /* 0x0003e8000b981808 */
[----:B------:R1:W-:Y:S04]  /*0fe0*/  LDGSTS.E.BYPASS.128 [R160], desc[UR8][R224.64+0x40] ;  /* 0x00000040e0a07fae */ /* 0x0003e8000b981808 */
[----:B------:R1:W-:Y:S04]  /*0ff0*/  LDGSTS.E.BYPASS.128 [R159], desc[UR8][R222.64+0x40] ;  /* 0x00000040de9f7fae */ /* 0x0003e8000b981808 */
[----:B------:R1:W-:Y:S04]  /*1000*/  LDGSTS.E.BYPASS.128 [R158], desc[UR8][R220.64+0x40] ;  /* 0x00000040dc9e7fae */ /* 0x0003e8000b981808 */
[----:B------:R1:W-:Y:S04]  /*1010*/  LDGSTS.E.BYPASS.128 [R145], desc[UR8][R218.64+0x40] ;  /* 0x00000040da917fae */ /* 0x0003e8000b981808 */
[----:B------:R1:W-:Y:S04]  /*1020*/  LDGSTS.E.BYPASS.128 [R144], desc[UR8][R216.64+0x40] ;  /* 0x00000040d8907fae */ /* 0x0003e8000b981808 */
[----:B------:R-:W0:Y:S04]  /*1030*/  LDGDEPBAR ;  /* 0x00000000000079af */ /* 0x000e280000000000 */
[----:B------:R1:W-:Y:S04]  /*1040*/  LDGSTS.E.BYPASS.128 [R157], desc[UR8][R230.64+0x80] ;  /* 0x00000080e69d7fae */ /* 0x0003e8000b981808 */
[----:B------:R1:W-:Y:S04]  /*1050*/  LDGSTS.E.BYPASS.128 [R156], desc[UR8][R228.64+0x80] ;  /* 0x00000080e49c7fae */ /* 0x0003e8000b981808 */
[----:B------:R1:W-:Y:S04]  /*1060*/  LDGSTS.E.BYPASS.128 [R155], desc[UR8][R226.64+0x80] ;  /* 0x00000080e29b7fae */ /* 0x0003e8000b981808 */
[----:B------:R1:W-:Y:S04]  /*1070*/  LDGSTS.E.BYPASS.128 [R154], desc[UR8][R224.64+0x80] ;  /* 0x00000080e09a7fae */ /* 0x0003e8000b981808 */
[----:B------:R1:W-:Y:S04]  /*1080*/  LDGSTS.E.BYPASS.128 [R153], desc[UR8][R222.64+0x80] ;  /* 0x00000080de997fae */ /* 0x0003e8000b981808 */
[----:B------:R1:W-:Y:S04]  /*1090*/  LDGSTS.E.BYPASS.128 [R152], desc[UR8][R220.64+0x80] ;  /* 0x00000080dc987fae */ /* 0x0003e8000b981808 */
[----:B------:R1:W-:Y:S04]  /*10a0*/  LDGSTS.E.BYPASS.128 [R151], desc[UR8][R218.64+0x80] ;  /* 0x00000080da977fae */ /* 0x0003e8000b981808 */
[----:B------:R1:W-:Y:S04]  /*10b0*/  LDGSTS.E.BYPASS.128 [R149], desc[UR8][R216.64+0x80] ;  /* 0x00000080d8957fae */ /* 0x0003e8000b981808 */
[----:B------:R-:W0:Y:S01]  /*10c0*/  LDGDEPBAR ;  /* 0x00000000000079af */ /* 0x000e220000000000 */
[----:B------:R-:W-:Y:S05]  /*10d0*/  @!P0 BRA `(.L_x_0) ;  /* 0x0000003800f88947 */ /* 0x000fea0003800000 */
[----:B------:R-:W-:Y:S01]  /*10e0*/  SHF.R.U32.HI R3, RZ, 0x2, R147 ;  /* 0x00000002ff037819 */ /* 0x000fe20000011693 */
[----:B------:R-:W-:Y:S01]  /*10f0*/  IMAD.SHL.U32 R201, R147, 0x2, RZ ;  /* 0x0000000293c97824 */ /* 0x000fe200078e00ff */
[----:B------:R-:W-:-:S03]  /*1100*/  UMOV UR4, URZ ;  /* 0x000000ff00047c82 */ /* 0x000fc60008000000 */
[----:B------:R-:W-:Y:S01]  /*1110*/  IMAD R7, R2, 0x40, R3 ;  /* 0x0000004002077824 */ /* 0x000fe200078e0203 */
[----:B------:R-:W-:-:S03]  /*1120*/  LOP3.LUT R201, R201, 0x6, RZ, 0xc0, !PT ;  /* 0x00000006c9c97812 */ /* 0x000fc600078ec0ff */
[C---:B------:R-:W-:Y:S02]  /*1130*/  IMAD.SHL.U32 R2, R7.reuse, 0x10, RZ ;  /* 0x0000001007027824 */ /* 0x040fe400078e00ff */
[C---:B------:R-:W-:Y:S02]  /*1140*/  IMAD.SHL.U32 R199, R7.reuse, 0x20, RZ ;  /* 0x0000002007c77824 */ /* 0x040fe400078e00ff */
[C---:B------:R-:W-:Y:S01]  /*1150*/  VIADD R133, R7.reuse, 0x10 ;  /* 0x0000001007857836 */ /* 0x040fe20000000000 */
[----:B------:R-:W-:Y:S01]  /*1160*/  LOP3.LUT R132, R2, 0xf0, RZ, 0xc0, !PT ;  /* 0x000000f002847812 */ /* 0x000fe200078ec0ff */
[----:B------:R-:W-:Y:S02]  /*1170*/  IMAD R2, R146, 0x40, R3 ;  /* 0x0000004092027824 */ /* 0x000fe400078e0203 */
[----:B------:R-:W-:Y:S01]  /*1180*/  VIADD R3, R7, 0x8 ;  /* 0x0000000807037836 */ /* 0x000fe20000000000 */
[----:B------:R-:W-:Y:S01]  /*1190*/  LOP3.LUT R199, R132, 0x3fe00, R199, 0xf8, !PT ;  /* 0x0003fe0084c77812 */ /* 0x000fe200078ef8c7 */
[----:B------:R-:W-:-:S02]  /*11a0*/  IMAD.SHL.U32 R134, R133, 0x10, RZ ;  /* 0x0000001085867824 */ /* 0x000fc400078e00ff */
[C---:B------:R-:W-:Y:S02]  /*11b0*/  IMAD.SHL.U32 R132, R3.reuse, 0x10, RZ ;  /* 0x0000001003847824 */ /* 0x040fe400078e00ff */
[----:B------:R-:W-:Y:S01]  /*11c0*/  IMAD.SHL.U32 R198, R3, 0x20, RZ ;  /* 0x0000002003c67824 */ /* 0x000fe200078e00ff */
[----:B------:R-:W-:Y:S01]  /*11d0*/  LOP3.LUT R134, R134, 0xf0, RZ, 0xc0, !PT ;  /* 0x000000f086867812 */ /* 0x000fe200078ec0ff */
[----:B------:R-:W-:Y:S01]  /*11e0*/  IMAD.SHL.U32 R197, R133, 0x20, RZ ;  /* 0x0000002085c57824 */ /* 0x000fe200078e00ff */
[----:B------:R-:W-:Y:S01]  /*11f0*/  LOP3.LUT R3, R132, 0xf0, RZ, 0xc0, !PT ;  /* 0x000000f084037812 */ /* 0x000fe200078ec0ff */
[----:B------:R-:W-:Y:S02]  /*1200*/  IMAD.SHL.U32 R135, R2, 0x10, RZ ;  /* 0x0000001002877824 */ /* 0x000fe400078e00ff */
[----:B------:R-:W-:Y:S01]  /*1210*/  VIADD R132, R7, 0x20 ;  /* 0x0000002007847836 */ /* 0x000fe20000000000 */
[----:B------:R-:W-:Y:S01]  /*1220*/  LOP3.LUT R198, R3, 0x7fe00, R198, 0xf8, !PT ;  /* 0x0007fe0003c67812 */ /* 0x000fe200078ef8c6 */
[C---:B------:R-:W-:Y:S01]  /*1230*/  VIADD R3, R7.reuse, 0x18 ;  /* 0x0000001807037836 */ /* 0x040fe20000000000 */
[----:B------:R-:W-:Y:S01]  /*1240*/  LOP3.LUT R197, R134, 0x7fe00, R197, 0xf8, !PT ;  /* 0x0007fe0086c57812 */ /* 0x000fe200078ef8c5 */
[----:B------:R-:W-:Y:S01]  /*1250*/  VIADD R134, R7, 0x28 ;  /* 0x0000002807867836 */ /* 0x000fe20000000000 */
[----:B------:R-:W-:Y:S01]  /*1260*/  LOP3.LUT R136, R135, 0xf0, RZ, 0xc0, !PT ;  /* 0x000000f087887812 */ /* 0x000fe200078ec0ff */
[----:B------:R-:W-:-:S02]  /*1270*/  IMAD.SHL.U32 R196, R3, 0x20, RZ ;  /* 0x0000002003c47824 */ /* 0x000fc400078e00ff */
[----:B------:R-:W-:Y:S02]  /*1280*/  IMAD.SHL.U32 R3, R3, 0x10, RZ ;  /* 0x0000001003037824 */ /* 0x000fe400078e00ff */
[----:B------:R-:W-:Y:S02]  /*1290*/  IMAD.SHL.U32 R133, R132, 0x10, RZ ;  /* 0x0000001084857824 */ /* 0x000fe400078e00ff */
[C---:B------:R-:W-:Y:S01]  /*12a0*/  IMAD.SHL.U32 R135, R134.reuse, 0x10, RZ ;  /* 0x0000001086877824 */ /* 0x040fe200078e00ff */
[----:B------:R-:W-:Y:S01]  /*12b0*/  LOP3.LUT R3, R3, 0xf0, RZ, 0xc0, !PT ;  /* 0x000000f003037812 */ /* 0x000fe200078ec0ff */
[----:B------:R-:W-:Y:S02]  /*12c0*/  IMAD.SHL.U32 R194, R134, 0x20, RZ ;  /* 0x0000002086c27824 */ /* 0x000fe400078e00ff */
[----:B------:R-:W-:Y:S01]  /*12d0*/  VIADD R134, R2, 0x8 ;  /* 0x0000000802867836 */ /* 0x000fe20000000000 */
[----:B------:R-:W-:Y:S01]  /*12e0*/  LOP3.LUT R196, R3, 0x7fe00, R196, 0xf8, !PT ;  /* 0x0007fe0003c47812 */ /* 0x000fe200078ef8c4 */
[----:B------:R-:W-:Y:S01]  /*12f0*/  VIADD R3, R7, 0x30 ;  /* 0x0000003007037836 */ /* 0x000fe20000000000 */
[----:B------:R-:W-:Y:S01]  /*1300*/  LOP3.LUT R135, R135, 0xf0, RZ, 0xc0, !PT ;  /* 0x000000f087877812 */ /* 0x000fe200078ec0ff */
[----:B------:R-:W-:-:S02]  /*1310*/  VIADD R7, R7, 0x38 ;  /* 0x0000003807077836 */ /* 0x000fc40000000000 */
[----:B------:R-:W-:Y:S01]  /*1320*/  IMAD.SHL.U32 R195, R132, 0x20, RZ ;  /* 0x0000002084c37824 */ /* 0x000fe200078e00ff */
[----:B------:R-:W-:Y:S01]  /*1330*/  LOP3.LUT R132, R133, 0xf0, RZ, 0xc0, !PT ;  /* 0x000000f085847812 */ /* 0x000fe200078ec0ff */
[----:B------:R-:W-:Y:S01]  /*1340*/  IMAD.SHL.U32 R133, R7, 0x10, RZ ;  /* 0x0000001007857824 */ /* 0x000fe200078e00ff */
[----:B------:R-:W-:Y:S01]  /*1350*/  LOP3.LUT R194, R135, 0x7fe00, R194, 0xf8, !PT ;  /* 0x0007fe0087c27812 */ /* 0x000fe200078ef8c2 */
[----:B------:R-:W-:Y:S01]  /*1360*/  IMAD.SHL.U32 R192, R7, 0x20, RZ ;  /* 0x0000002007c07824 */ /* 0x000fe200078e00ff */
[----:B------:R-:W-:Y:S01]  /*1370*/  LOP3.LUT R195, R132, 0x7fe00, R195, 0xf8, !PT ;  /* 0x0007fe0084c37812 */ /* 0x000fe200078ef8c3 */
[C---:B------:R-:W-:Y:S01]  /*1380*/  IMAD.SHL.U32 R7, R134.reuse, 0x10, RZ ;  /* 0x0000001086077824 */ /* 0x040fe200078e00ff */
[----:B------:R-:W-:Y:S01]  /*1390*/  LOP3.LUT R133, R133, 0xf0, RZ, 0xc0, !PT ;  /* 0x000000f085857812 */ /* 0x000fe200078ec0ff */
[----:B------:R-:W-:Y:S02]  /*13a0*/  IMAD.SHL.U32 R193, R3, 0x20, RZ ;  /* 0x0000002003c17824 */ /* 0x000fe400078e00ff */
[----:B------:R-:W-:Y:S01]  /*13b0*/  IMAD.SHL.U32 R190, R134, 0x20, RZ ;  /* 0x0000002086be7824 */ /* 0x000fe200078e00ff */
[----:B------:R-:W-:Y:S01]  /*13c0*/  LOP3.LUT R7, R7, 0xf0, RZ, 0xc0, !PT ;  /* 0x000000f007077812 */ /* 0x000fe200078ec0ff */
[----:B------:R-:W-:Y:S01]  /*13d0*/  IMAD.SHL.U32 R3, R3, 0x10, RZ ;  /* 0x0000001003037824 */ /* 0x000fe200078e00ff */
[----:B------:R-:W-:Y:S01]  /*13e0*/  LOP3.LUT R192, R133, 0x7fe00, R192, 0xf8, !PT ;  /* 0x0007fe0085c07812 */ /* 0x000fe200078ef8c0 */
[C---:B------:R-:W-:Y:S01]  /*13f0*/  VIADD R134, R2.reuse, 0x20 ;  /* 0x0000002002867836 */ /* 0x040fe20000000000 */
[----:B------:R-:W-:Y:S01]  /*1400*/  LOP3.LUT R190, R7, 0x7ffe00, R190, 0xf8, !PT ;  /* 0x007ffe0007be7812 */ /* 0x000fe200078ef8be */
[C---:B------:R-:W-:Y:S01]  /*1410*/  VIADD R7, R2.reuse, 0x18 ;  /* 0x0000001802077836 */ /* 0x040fe20000000000 */
[----:B------:R-:W-:Y:S01]  /*1420*/  LOP3.LUT R132, R3, 0xf0, RZ, 0xc0, !PT ;  /* 0x000000f003847812 */ /* 0x000fe200078ec0ff */
[----:B------:R-:W-:-:S02]  /*1430*/  VIADD R3, R2, 0x10 ;  /* 0x0000001002037836 */ /* 0x000fc40000000000 */
[C---:B------:R-:W-:Y:S01]  /*1440*/  IMAD.SHL.U32 R133, R7.reuse, 0x10, RZ ;  /* 0x0000001007857824 */ /* 0x040fe200078e00ff */
[----:B------:R-:W-:Y:S01]  /*1450*/  LOP3.LUT R193, R132, 0x7fe00, R193, 0xf8, !PT ;  /* 0x0007fe0084c17812 */ /* 0x000fe200078ef8c1 */
[----:B------:R-:W-:Y:S02]  /*1460*/  IMAD.SHL.U32 R188, R7, 0x20, RZ ;  /* 0x0000002007bc7824 */ /* 0x000fe400078e00ff */
[----:B------:R-:W-:Y:S01]  /*1470*/  IMAD.SHL.U32 R189, R3, 0x20, RZ ;  /* 0x0000002003bd7824 */ /* 0x000fe200078e00ff */
[----:B------:R-:W-:Y:S01]  /*1480*/  LOP3.LUT R133, R133, 0xf0, RZ, 0xc0, !PT ;  /* 0x000000f085857812 */ /* 0x000fe200078ec0ff */
[C---:B------:R-:W-:Y:S02]  /*1490*/  IMAD.SHL.U32 R7, R134.reuse, 0x10, RZ ;  /* 0x0000001086077824 */ /* 0x040fe400078e00ff */
[----:B------:R-:W-:Y:S01]  /*14a0*/  IMAD.SHL.U32 R3, R3, 0x10, RZ ;  /* 0x0000001003037824 */ /* 0x000fe200078e00ff */
[----:B------:R-:W-:Y:S01]  /*14b0*/  LOP3.LUT R188, R133, 0x7ffe00, R188, 0xf8, !PT ;  /* 0x007ffe0085bc7812 */ /* 0x000fe200078ef8bc */
[----:B------:R-:W-:Y:S01]  /*14c0*/  IMAD.SHL.U32 R187, R134, 0x20, RZ ;  /* 0x0000002086bb7824 */ /* 0x000fe200078e00ff */
[----:B------:R-:W-:Y:S01]  /*14d0*/  LOP3.LUT R134, R7, 0xf0, RZ, 0xc0, !PT ;  /* 0x000000f007867812 */ /* 0x000fe200078ec0ff */
[C---:B------:R-:W-:Y:S01]  /*14e0*/  VIADD R7, R2.reuse, 0x30 ;  /* 0x0000003002077836 */ /* 0x040fe20000000000 */
[----:B------:R-:W-:Y:S01]  /*14f0*/  LOP3.LUT R132, R3, 0xf0, RZ, 0xc0, !PT ;  /* 0x000000f003847812 */ /* 0x000fe200078ec0ff */
[----:B------:R-:W-:Y:S01]  /*1500*/  IMAD.SHL.U32 R191, R2, 0x20, RZ ;  /* 0x0000002002bf7824 */ /* 0x000fe200078e00ff */
[----:B------:R-:W-:Y:S01]  /*1510*/  LOP3.LUT R187, R134, 0x7ffe00, R187, 0xf8, !PT ;  /* 0x007ffe0086bb7812 */ /* 0x000fe200078ef8bb */
[----:B------:R-:W-:Y:S01]  /*1520*/  VIADD R3, R2, 0x28 ;  /* 0x0000002802037836 */ /* 0x000fe20000000000 */
[----:B------:R-:W-:Y:S01]  /*1530*/  LOP3.LUT R189, R132, 0x7ffe00, R189, 0xf8, !PT ;  /* 0x007ffe0084bd7812 */ /* 0x000fe200078ef8bd */
[----:B------:R-:W-:Y:S01]  /*1540*/  VIADD R2, R2, 0x38 ;  /* 0x0000003802027836 */ /* 0x000fe20000000000 */
[----:B------:R-:W-:Y:S01]  /*1550*/  LOP3.LUT R191, R136, 0x3ffe00, R191, 0xf8, !PT ;  /* 0x003ffe0088bf7812 */ /* 0x000fe200078ef8bf */
[----:B------:R-:W-:-:S02]  /*1560*/  IMAD.SHL.U32 R185, R7, 0x20, RZ ;  /* 0x0000002007b97824 */ /* 0x000fc400078e00ff */
[----:B------:R-:W-:Y:S02]  /*1570*/  IMAD.SHL.U32 R7, R7, 0x10, RZ ;  /* 0x0000001007077824 */ /* 0x000fe400078e00ff */
[C---:B------:R-:W-:Y:S02]  /*1580*/  IMAD.SHL.U32 R186, R3.reuse, 0x20, RZ ;  /* 0x0000002003ba7824 */ /* 0x040fe400078e00ff */
[C---:B------:R-:W-:Y:S02]  /*1590*/  IMAD.SHL.U32 R132, R2.reuse, 0x10, RZ ;  /* 0x0000001002847824 */ /* 0x040fe400078e00ff */
[----:B------:R-:W-:Y:S02]  /*15a0*/  IMAD.SHL.U32 R3, R3, 0x10, RZ ;  /* 0x0000001003037824 */ /* 0x000fe400078e00ff */
[----:B------:R-:W-:Y:S01]  /*15b0*/  IMAD.SHL.U32 R184, R2, 0x20, RZ ;  /* 0x0000002002b87824 */ /* 0x000fe200078e00ff */
[----:B------:R-:W-:Y:S02]  /*15c0*/  LOP3.LUT R2, R7, 0xf0, RZ, 0xc0, !PT ;  /* 0x000000f007027812 */ /* 0x000fe400078ec0ff */
[----:B------:R-:W-:-:S02]  /*15d0*/  LOP3.LUT R7, R132, 0xf0, RZ, 0xc0, !PT ;  /* 0x000000f084077812 */ /* 0x000fc400078ec0ff */
[----:B------:R-:W-:Y:S02]  /*15e0*/  LOP3.LUT R3, R3, 0xf0, RZ, 0xc0, !PT ;  /* 0x000000f003037812 */ /* 0x000fe400078ec0ff */
[----:B------:R-:W-:Y:S01]  /*15f0*/  LOP3.LUT R184, R7, 0x7ffe00, R184, 0xf8, !PT ;  /* 0x007ffe0007b87812 */ /* 0x000fe200078ef8b8 */
[----:B------:R-:W-:Y:S01]  /*1600*/  IMAD.MOV.U32 R7, RZ, RZ, RZ ;  /* 0x000000ffff077224 */ /* 0x000fe200078e00ff */
[----:B------:R-:W-:Y:S02]  /*1610*/  LOP3.LUT R186, R3, 0x7ffe00, R186, 0xf8, !PT ;  /* 0x007ffe0003ba7812 */ /* 0x000fe400078ef8ba */
[----:B------:R-:W-:-:S07]  /*1620*/  LOP3.LUT R185, R2, 0x7ffe00, R185, 0xf8, !PT ;  /* 0x007ffe0002b97812 */ /* 0x000fce00078ef8b9 */
.L_x_9:
[----:B------:R-:W-:Y:S01]  /*1630*/  UIADD3 UR5, UPT, UPT, UR4, 0x3, URZ ;  /* 0x0000000304057890 */ /* 0x000fe2000fffe0ff */
[----:B------:R-:W-:-:S04]  /*1640*/  DEPBAR.LE SB0, 0x2 ;  /* 0x000080800000791a */ /* 0x000fc80000000000 */
[----:B------:R-:W-:Y:S01]  /*1650*/  UPLOP3.LUT UP0, UPT, UPT, UPT, UPT, 0x80, 0x8 ;  /* 0x000000000008789c */ /* 0x000fe20003f0f070 */
[----:B------:R-:W-:Y:S01]  /*1660*/  BAR.SYNC.DEFER_BLOCKING 0x0 ;  /* 0x0000000000007b1d */ /* 0x000fe20000010000 */
[----:B------:R-:W-:-:S13]  /*1670*/  ISETP.LE.AND P0, PT, R181, UR5, PT ;  /* 0x00000005b5007c0c */ /* 0x000fda000bf03270 */
[----:B------:R-:W-:Y:S05]  /*1680*/  @P0 BRA `(.L_x_1) ;  /* 0x0000000000e00947 */ /* 0x000fea0003800000 */
[----:B------:R-:W-:Y:S02]  /*1690*/  IADD3 R2, P0, PT, R208, 0x6000, RZ ;  /* 0x00006000d0027810 */ /* 0x000fe40007f1e0ff */
[----:B------:R-:W-:-:S03]  /*16a0*/  IADD3 R132, P1, PT, R206, 0x6000, RZ ;  /* 0x00006000ce847810 */ /* 0x000fc60007f3e0ff */
[----:B------:R-:W-:Y:S01]  /*16b0*/  IMAD.X R3, RZ, RZ, R209, P0 ;  /* 0x000000ffff037224 */ /* 0x000fe200000e06d1 */
[----:B------:R-:W-:Y:S01]  /*16c0*/  IADD3 R136, P0, PT, R204, 0x6000, RZ ;  /* 0x00006000cc887810 */ /* 0x000fe20007f1e0ff */
[----:B------:R-:W-:Y:S01]  /*16d0*/  IMAD.X R133, RZ, RZ, R207, P1 ;  /* 0x000000ffff857224 */ /* 0x000fe200008e06cf */
[----:B------:R-:W-:Y:S02]  /*16e0*/  IADD3 R134, P1, PT, R202, 0x6000, RZ ;  /* 0x00006000ca867810 */ /* 0x000fe40007f3e0ff */
[----:B------:R-:W-:Y:S01]  /*16f0*/  MOV R233, R2 ;  /* 0x0000000200e97202 */ /* 0x000fe20000000f00 */
[----:B------:R-:W-:Y:S01]  /*1700*/  IMAD.X R137, RZ, RZ, R205, P0 ;  /* 0x000000ffff897224 */ /* 0x000fe200000e06cd */
[----:B------:R-:W-:Y:S01]  /*1710*/  IADD3 R2, P2, PT, R208, 0xe000, RZ ;  /* 0x0000e000d0027810 */ /* 0x000fe20007f5e0ff */
[----:B------:R-:W-:Y:S01]  /*1720*/  IMAD.X R135, RZ, RZ, R203, P1 ;  /* 0x000000ffff877224 */ /* 0x000fe200008e06cb */
[----:B------:R-:W-:Y:S02]  /*1730*/  MOV R235, R132 ;  /* 0x0000008400eb7202 */ /* 0x000fe40000000f00 */
[----:B------:R-:W2:Y:S01]  /*1740*/  LDC.64 R132, c[0x0][0x380] ;  /* 0x0000e000ff847b82 */ /* 0x000ea20000000a00 */
[----:B------:R-:W-:Y:S01]  /*1750*/  IMAD.X R3, RZ, RZ, R209, P2 ;  /* 0x000000ffff037224 */ /* 0x000fe200010e06d1 */
[----:B------:R-:W-:-:S02]  /*1760*/  IADD3 R138, P0, PT, R206, 0xe000, RZ ;  /* 0x0000e000ce8a7810 */ /* 0x000fc40007f1e0ff */
[----:B------:R-:W-:Y:S02]  /*1770*/  MOV R237, R136 ;  /* 0x0000008800ed7202 */ /* 0x000fe40000000f00 */
[----:B------:R-:W-:Y:S01]  /*1780*/  MOV R213, R2 ;  /* 0x0000000200d57202 */ /* 0x000fe20000000f00 */
[----:B------:R-:W-:Y:S01]  /*1790*/  IMAD.X R139, RZ, RZ, R207, P0 ;  /* 0x000000ffff8b7224 */ /* 0x000fe200000e06cf */
[----:B------:R-:W3:Y:S01]  /*17a0*/  LDC.64 R2, c[0x0][0x388] ;  /* 0x0000e200ff027b82 */ /* 0x000ee20000000a00 */
[----:B------:R-:W-:Y:S02]  /*17b0*/  IADD3 R136, P1, PT, R204, 0xe000, RZ ;  /* 0x0000e000cc887810 */ /* 0x000fe40007f3e0ff */
[----:B------:R-:W-:Y:S01]  /*17c0*/  MOV R183, R134 ;  /* 0x0000008600b77202 */ /* 0x000fe20000000f00 */
[----:B------:R-:W-:Y:S01]  /*17d0*/  IMAD.U32 R135, RZ, RZ, UR5 ;  /* 0x00000005ff877e24 */ /* 0x000fe2000f8e00ff */
[----:B------:R-:W-:Y:S01]  /*17e0*/  IADD3 R134, P0, PT, R202, 0xe000, RZ ;  /* 0x0000e000ca867810 */ /* 0x000fe20007f1e0ff */
[----:B------:R-:W-:Y:S01]  /*17f0*/  IMAD.X R137, RZ, RZ, R205, P1 ;  /* 0x000000ffff897224 */ /* 0x000fe200008e06cd */
[----:B------:R-:W-:Y:S01]  /*1800*/  MOV R239, R138 ;  /* 0x0000008a00ef7202 */ /* 0x000fe20000000f00 */
[----:B------:R-:W-:-:S02]  /*1810*/  IMAD R140, R135, 0x20, R180 ;  /* 0x00000020878c7824 */ /* 0x000fc400078e02b4 */
[----:B------:R-:W-:Y:S01]  /*1820*/  IMAD.X R135, RZ, RZ, R203, P0 ;  /* 0x000000ffff877224 */ /* 0x000fe200000e06cb */
[----:B------:R-:W-:Y:S01]  /*1830*/  MOV R241, R136 ;  /* 0x0000008800f17202 */ /* 0x000fe20000000f00 */
[--C-:B------:R-:W-:Y:S02]  /*1840*/  IMAD.IADD R139, R179, 0x1, R140.reuse ;  /* 0x00000001b38b7824 */ /* 0x100fe400078e028c */
[--C-:B------:R-:W-:Y:S01]  /*1850*/  IMAD.IADD R137, R178, 0x1, R140.reuse ;  /* 0x00000001b2897824 */ /* 0x100fe200078e028c */
[----:B------:R-:W-:Y:S01]  /*1860*/  MOV R243, R134 ;  /* 0x0000008600f37202 */ /* 0x000fe20000000f00 */
[--C-:B------:R-:W-:Y:S02]  /*1870*/  IMAD.IADD R141, R176, 0x1, R140.reuse ;  /* 0x00000001b08d7824 */ /* 0x100fe400078e028c */
[----:B------:R-:W-:Y:S02]  /*1880*/  IMAD.IADD R143, R175, 0x1, R140 ;  /* 0x00000001af8f7824 */ /* 0x000fe400078e028c */
[----:B--2---:R-:W-:-:S04]  /*1890*/  IMAD.WIDE.U32 R138, R139, 0x2, R132 ;  /* 0x000000028b8a7825 */ /* 0x004fc800078e0084 */
[--C-:B------:R-:W-:Y:S01]  /*18a0*/  IMAD.WIDE.U32 R136, R137, 0x2, R132.reuse ;  /* 0x0000000289887825 */ /* 0x100fe200078e0084 */
[----:B------:R-:W-:Y:S01]  /*18b0*/  @!PT LDS RZ, [RZ] ;  /* 0x00000000fffff984 */ /* 0x000fe20000000800 */
[----:B------:R-:W-:Y:S01]  /*18c0*/  @!PT LDS RZ, [RZ] ;  /* 0x00000000fffff984 */ /* 0x000fe20000000800 */
[----:B------:R-:W-:Y:S01]  /*18d0*/  @!PT LDS RZ, [RZ] ;  /* 0x00000000fffff984 */ /* 0x000fe20000000800 */
[----:B------:R2:W-:Y:S03]  /*18e0*/  LDGSTS.E.BYPASS.128 [R233], desc[UR8][R138.64] ;  /* 0x000000008ae97fae */ /* 0x0005e6000b981808 */
[--C-:B------:R-:W-:Y:S01]  /*18f0*/  IMAD.WIDE.U32 R134, R141, 0x2, R132.reuse ;  /* 0x000000028d867825 */ /* 0x100fe200078e0084 */
[----:B------:R2:W-:Y:S03]  /*1900*/  LDGSTS.E.BYPASS.128 [R235], desc[UR8][R136.64] ;  /* 0x0000000088eb7fae */ /* 0x0005e6000b981808 */
[----:B------:R-:W-:Y:S01]  /*1910*/  IMAD.WIDE.U32 R132, R143, 0x2, R132 ;  /* 0x000000028f847825 */ /* 0x000fe200078e0084 */
[----:B------:R2:W-:Y:S03]  /*1920*/  LDGSTS.E.BYPASS.128 [R237], desc[UR8][R134.64] ;  /* 0x0000000086ed7fae */ /* 0x0005e6000b981808 */
[--C-:B------:R-:W-:Y:S01]  /*1930*/  IMAD.IADD R211, R177, 0x1, R140.reuse ;  /* 0x00000001b1d37824 */ /* 0x100fe200078e028c */
[----:B------:R2:W-:Y:S01]  /*1940*/  LDGSTS.E.BYPASS.128 [R183], desc[UR8][R132.64] ;  /* 0x0000000084b77fae */ /* 0x0005e2000b981808 */
[----:B------:R-:W-:-:S02]  /*1950*/  IMAD.IADD R143, R174, 0x1, R140 ;  /* 0x00000001ae8f7824 */ /* 0x000fc400078e028c */
[--C-:B------:R-:W-:Y:S02]  /*1960*/  IMAD.IADD R141, R173, 0x1, R140.reuse ;  /* 0x00000001ad8d7824 */ /* 0x100fe400078e028c */
[----:B------:R-:W-:Y:S02]  /*1970*/  IMAD.IADD R215, R172, 0x1, R140 ;  /* 0x00000001acd77824 */ /* 0x000fe400078e028c */
[----:B---3--:R-:W-:-:S04]  /*1980*/  IMAD.WIDE.U32 R210, R211, 0x2, R2 ;  /* 0x00000002d3d27825 */ /* 0x008fc800078e0002 */
[--C-:B------:R-:W-:Y:S01]  /*1990*/  IMAD.WIDE.U32 R142, R143, 0x2, R2.reuse ;  /* 0x000000028f8e7825 */ /* 0x100fe200078e0002 */
[----:B------:R2:W-:Y:S03]  /*19a0*/  LDGSTS.E.BYPASS.128 [R213], desc[UR8][R210.64] ;  /* 0x00000000d2d57fae */ /* 0x0005e6000b981808 */
[--C-:B------:R-:W-:Y:S01]  /*19b0*/  IMAD.WIDE.U32 R140, R141, 0x2, R2.reuse ;  /* 0x000000028d8c7825 */ /* 0x100fe200078e0002 */
[----:B------:R2:W-:Y:S03]  /*19c0*/  LDGSTS.E.BYPASS.128 [R239], desc[UR8][R142.64] ;  /* 0x000000008eef7fae */ /* 0x0005e6000b981808 */
[----:B------:R-:W-:Y:S01]  /*19d0*/  IMAD.WIDE.U32 R2, R215, 0x2, R2 ;  /* 0x00000002d7027825 */ /* 0x000fe200078e0002 */
[----:B------:R2:W-:Y:S04]  /*19e0*/  LDGSTS.E.BYPASS.128 [R241], desc[UR8][R140.64] ;  /* 0x000000008cf17fae */ /* 0x0005e8000b981808 */
[----:B------:R2:W-:Y:S04]  /*19f0*/  LDGSTS.E.BYPASS.128 [R243], desc[UR8][R2.64] ;  /* 0x0000000002f37fae */ /* 0x0005e8000b981808 */
[----:B------:R-:W0:Y:S02]  /*1a00*/  LDGDEPBAR ;  /* 0x00000000000079af */ /* 0x000e240000000000 */
.L_x_1:
[----:B------:R-:W-:-:S05]  /*1a10*/  UMOV UR5, URZ ;  /* 0x000000ff00057c82 */ /* 0x000fca0008000000 */
.L_x_2:
[C---:B--2---:R-:W-:Y:S01]  /*1a20*/  VIADD R133, R201.reuse, UR5 ;  /* 0x00000005c9857c36 */ /* 0x044fe20008000000 */
[----:B------:R-:W-:Y:S01]  /*1a30*/  UPLOP3.LUT UP1, UPT, UPT, UPT, UP0, 0x80, 0x8 ;  /* 0x000000000008789c */ /* 0x000fe20003f2f000 */
[----:B------:R-:W-:Y:S01]  /*1a40*/  IMAD.IADD R183, R201, 0x1, R199 ;  /* 0x00000001c9b77824 */ /* 0x000fe200078e02c7 */
[----:B------:R-:W-:Y:S01]  /*1a50*/  UPLOP3.LUT UP0, UPT, UPT, UPT, UPT, 0x40, 0x4 ;  /* 0x000000000004789c */ /* 0x000fe20003f0e870 */
[C---:B------:R-:W-:Y:S01]  /*1a60*/  IMAD.SHL.U32 R132, R133.reuse, 0x10, RZ ;  /* 0x0000001085847824 */ /* 0x040fe200078e00ff */
[----:B------:R-:W-:Y:S01]  /*1a70*/  UMOV UR5, 0x10 ;  /* 0x0000001000057882 */ /* 0x000fe20000000000 */
[----:B------:R-:W-:-:S03]  /*1a80*/  VIADD R133, R133, 0x8 ;  /* 0x0000000885857836 */ /* 0x000fc60000000000 */
[----:B------:R-:W-:-:S04]  /*1a90*/  LOP3.LUT R132, R132, 0x100, RZ, 0xc0, !PT ;  /* 0x0000010084847812 */ /* 0x000fc800078ec0ff */
[C---:B------:R-:W-:Y:S01]  /*1aa0*/  IADD3 R134, PT, PT, R132.reuse, R197, R201 ;  /* 0x000000c584867210 */ /* 0x040fe20007ffe0c9 */
[C---:B------:R-:W-:Y:S01]  /*1ab0*/  IMAD.IADD R2, R132.reuse, 0x1, R183 ;  /* 0x0000000184027824 */ /* 0x040fe200078e02b7 */
[C-C-:B------:R-:W-:Y:S02]  /*1ac0*/  IADD3 R136, PT, PT, R132.reuse, R195, R201.reuse ;  /* 0x000000c384887210 */ /* 0x140fe40007ffe0c9 */
[C-C-:B------:R-:W-:Y:S02]  /*1ad0*/  IADD3 R138, PT, PT, R132.reuse, R193, R201.reuse ;  /* 0x000000c1848a7210 */ /* 0x140fe40007ffe0c9 */
[C-C-:B------:R-:W-:Y:S02]  /*1ae0*/  IADD3 R200, PT, PT, R132.reuse, R189, R201.reuse ;  /* 0x000000bd84c87210 */ /* 0x140fe40007ffe0c9 */
[----:B------:R-:W-:Y:S02]  /*1af0*/  IADD3 R142, PT, PT, R132, R191, R201 ;  /* 0x000000bf848e7210 */ /* 0x000fe40007ffe0c9 */
[----:B------:R-:W-:-:S02]  /*1b00*/  LEA R134, R134, UR6, 0x1 ;  /* 0x0000000686867c11 */ /* 0x000fc4000f8e08ff */
[----:B------:R-:W-:Y:S02]  /*1b10*/  LEA R140, R136, UR6, 0x1 ;  /* 0x00000006888c7c11 */ /* 0x000fe4000f8e08ff */
[--C-:B------:R-:W-:Y:S02]  /*1b20*/  IADD3 R137, PT, PT, R132, R194, R201.reuse ;  /* 0x000000c284897210 */ /* 0x100fe40007ffe0c9 */
[----:B------:R-:W-:Y:S02]  /*1b30*/  LEA R136, R138, UR6, 0x1 ;  /* 0x000000068a887c11 */ /* 0x000fe4000f8e08ff */
[C-C-:B------:R-:W-:Y:S01]  /*1b40*/  IADD3 R3, PT, PT, R132.reuse, R198, R201.reuse ;  /* 0x000000c684037210 */ /* 0x140fe20007ffe0c9 */
[----:B------:R-:W-:Y:S01]  /*1b50*/  LDS R140, [R140] ;  /* 0x000000008c8c7984 */ /* 0x000fe20000000800 */
[--C-:B------:R-:W-:Y:S02]  /*1b60*/  IADD3 R139, PT, PT, R132, R192, R201.reuse ;  /* 0x000000c0848b7210 */ /* 0x100fe40007ffe0c9 */
[----:B------:R-:W-:Y:S01]  /*1b70*/  LEA R138, R200, UR6, 0x1 ;  /* 0x00000006c88a7c11 */ /* 0x000fe2000f8e08ff */
[----:B------:R-:W-:Y:S01]  /*1b80*/  LDS R136, [R136] ;  /* 0x0000000088887984 */ /* 0x000fe20000000800 */
[----:B------:R-:W-:-:S02]  /*1b90*/  IADD3 R135, PT, PT, R132, R196, R201 ;  /* 0x000000c484877210 */ /* 0x000fc40007ffe0c9 */
[C-C-:B------:R-:W-:Y:S02]  /*1ba0*/  IADD3 R200, PT, PT, R132.reuse, R187, R201.reuse ;  /* 0x000000bb84c87210 */ /* 0x140fe40007ffe0c9 */
[--C-:B------:R-:W-:Y:S01]  /*1bb0*/  IADD3 R210, PT, PT, R132, R188, R201.reuse ;  /* 0x000000bc84d27210 */ /* 0x100fe20007ffe0c9 */
[----:B------:R-:W-:Y:S01]  /*1bc0*/  LDS R138, [R138+0x8000] ;  /* 0x008000008a8a7984 */ /* 0x000fe20000000800 */
[----:B------:R-:W-:Y:S02]  /*1bd0*/  LEA R211, R142, UR6, 0x1 ;  /* 0x000000068ed37c11 */ /* 0x000fe4000f8e08ff */
[----:B------:R-:W-:Y:S01]  /*1be0*/  LEA R141, R137, UR6, 0x1 ;  /* 0x00000006898d7c11 */ /* 0x000fe2000f8e08ff */
[----:B------:R2:W-:Y:S01]  /*1bf0*/  LDS R142, [R134] ;  /* 0x00000000868e7984 */ /* 0x0005e20000000800 */
[----:B------:R-:W-:Y:S02]  /*1c00*/  IADD3 R143, PT, PT, R132, R190, R201 ;  /* 0x000000be848f7210 */ /* 0x000fe40007ffe0c9 */
[----:B------:R-:W-:Y:S01]  /*1c10*/  LEA R2, R2, UR6, 0x1 ;  /* 0x0000000602027c11 */ /* 0x000fe2000f8e08ff */
[----:B------:R-:W-:Y:S01]  /*1c20*/  LDS R211, [R211+0x8000] ;  /* 0x00800000d3d37984 */ /* 0x000fe20000000800 */
[----:B------:R-:W-:-:S02]  /*1c30*/  LEA R3, R3, UR6, 0x1 ;  /* 0x0000000603037c11 */ /* 0x000fc4000f8e08ff */
[----:B------:R-:W-:Y:S01]  /*1c40*/  LEA R137, R139, UR6, 0x1 ;  /* 0x000000068b897c11 */ /* 0x000fe2000f8e08ff */
[----:B------:R-:W3:Y:S01]  /*1c50*/  LDS R141, [R141] ;  /* 0x000000008d8d7984 */ /* 0x000ee20000000800 */
[--C-:B--2---:R-:W-:Y:S02]  /*1c60*/  IADD3 R134, PT, PT, R132, R185, R201.reuse ;  /* 0x000000b984867210 */ /* 0x104fe40007ffe0c9 */
[----:B------:R-:W-:Y:S01]  /*1c70*/  LEA R135, R135, UR6, 0x1 ;  /* 0x0000000687877c11 */ /* 0x000fe2000f8e08ff */
[----:B------:R-:W-:Y:S01]  /*1c80*/  LDS R2, [R2] ;  /* 0x0000000002027984 */ /* 0x000fe20000000800 */
[----:B------:R-:W-:Y:S02]  /*1c90*/  LEA R213, R200, UR6, 0x1 ;  /* 0x00000006c8d57c11 */ /* 0x000fe4000f8e08ff */
[----:B------:R-:W-:Y:S01]  /*1ca0*/  LEA R212, R210, UR6, 0x1 ;  /* 0x00000006d2d47c11 */ /* 0x000fe2000f8e08ff */
[----:B------:R-:W2:Y:S01]  /*1cb0*/  LDS R3, [R3] ;  /* 0x0000000003037984 */ /* 0x000ea20000000800 */
[----:B------:R-:W-:-:S02]  /*1cc0*/  IADD3 R210, PT, PT, R132, R186, R201 ;  /* 0x000000ba84d27210 */ /* 0x000fc40007ffe0c9 */
[----:B------:R-:W-:Y:S01]  /*1cd0*/  LEA R139, R143, UR6, 0x1 ;  /* 0x000000068f8b7c11 */ /* 0x000fe2000f8e08ff */
[----:B------:R-:W-:Y:S01]  /*1ce0*/  LDS R137, [R137] ;  /* 0x0000000089897984 */ /* 0x000fe20000000800 */
[----:B------:R-:W-:Y:S02]  /*1cf0*/  LEA R200, R134, UR6, 0x1 ;  /* 0x0000000686c87c11 */ /* 0x000fe4000f8e08ff */
[----:B------:R-:W-:Y:S01]  /*1d00*/  LEA R214, R210, UR6, 0x1 ;  /* 0x00000006d2d67c11 */ /* 0x000fe2000f8e08ff */
[----:B------:R-:W-:Y:S01]  /*1d10*/  LDS R143, [R135] ;  /* 0x00000000878f7984 */ /* 0x000fe20000000800 */
[----:B------:R-:W-:-:S03]  /*1d20*/  IADD3 R210, PT, PT, R132, R184, R201 ;  /* 0x000000b884d27210 */ /* 0x000fc60007ffe0c9 */
[----:B------:R-:W4:Y:S01]  /*1d30*/  LDS R134, [R213+0x8000] ;  /* 0x00800000d5867984 */ /* 0x000f220000000800 */
[----:B------:R-:W-:-:S03]  /*1d40*/  LEA R210, R210, UR6, 0x1 ;  /* 0x00000006d2d27c11 */ /* 0x000fc6000f8e08ff */
[----:B------:R-:W5:Y:S04]  /*1d50*/  LDS R139, [R139+0x8000] ;  /* 0x008000008b8b7984 */ /* 0x000f680000000800 */
[----:B------:R-:W1:Y:S04]  /*1d60*/  LDS R135, [R212+0x8000] ;  /* 0x00800000d4877984 */ /* 0x000e680000000800 */
[----:B------:R1:W1:Y:S04]  /*1d70*/  LDS R132, [R214+0x8000] ;  /* 0x00800000d6847984 */ /* 0x0002680000000800 */
[----:B------:R-:W1:Y:S04]  /*1d80*/  LDS R200, [R200+0x8000] ;  /* 0x00800000c8c87984 */ /* 0x000e680000000800 */
[----:B------:R-:W1:Y:S01]  /*1d90*/  LDS R210, [R210+0x8000] ;  /* 0x00800000d2d27984 */ /* 0x000e620000000800 */
[-C--:B---3--:R-:W-:Y:S08]  /*1da0*/  HMMA.1688.F32 R64, R140, R211.reuse, R64 ;  /* 0x000000d38c40723c */ /* 0x088ff00000001040 */
[C---:B--2---:R-:W-:Y:S08]  /*1db0*/  HMMA.1688.F32 R128, R2.reuse, R211, R128 ;  /* 0x000000d30280723c */ /* 0x044ff00000001080 */
[C---:B------:R-:W-:Y:S08]  /*1dc0*/  HMMA.1688.F32 R120, R2.reuse, R138, R120 ;  /* 0x0000008a0278723c */ /* 0x040ff00000001078 */
[-C--:B----4-:R-:W-:Y:S08]  /*1dd0*/  HMMA.1688.F32 R112, R2, R134.reuse, R112 ;  /* 0x000000860270723c */ /* 0x090ff00000001070 */
[-C--:B------:R-:W-:Y:S08]  /*1de0*/  HMMA.1688.F32 R80, R142, R134.reuse, R80 ;  /* 0x000000868e50723c */ /* 0x080ff00000001050 */
[-C--:B------:R-:W-:Y:S08]  /*1df0*/  HMMA.1688.F32 R48, R140, R134.reuse, R48 ;  /* 0x000000868c30723c */ /* 0x080ff00000001030 */
[----:B------:R-:W-:Y:S01]  /*1e00*/  HMMA.1688.F32 R16, R136, R134, R16 ;  /* 0x000000868810723c */ /* 0x000fe20000001010 */
[C---:B------:R-:W-:Y:S01]  /*1e10*/  IMAD.SHL.U32 R134, R133.reuse, 0x10, RZ ;  /* 0x0000001085867824 */ /* 0x040fe200078e00ff */
[----:B------:R-:W-:-:S04]  /*1e20*/  LOP3.LUT R133, R133, 0xe, RZ, 0xc0, !PT ;  /* 0x0000000e85857812 */ /* 0x000fc800078ec0ff */
[----:B------:R-:W-:Y:S02]  /*1e30*/  LOP3.LUT R134, R134, 0x100, RZ, 0xc0, !PT ;  /* 0x0000010086867812 */ /* 0x000fe400078ec0ff */
[C---:B-----5:R-:W-:Y:S02]  /*1e40*/  HMMA.1688.F32 R124, R2.reuse, R139, R124 ;  /* 0x0000008b027c723c */ /* 0x060fe4000000107c */
[C-C-:B------:R-:W-:Y:S02]  /*1e50*/  IADD3 R236, PT, PT, R134.reuse, R193, R133.reuse ;  /* 0x000000c186ec7210 */ /* 0x140fe40007ffe085 */
[C-C-:B------:R-:W-:Y:S02]  /*1e60*/  IADD3 R232, PT, PT, R134.reuse, R197, R133.reuse ;  /* 0x000000c586e87210 */ /* 0x140fe40007ffe085 */
[----:B------:R-:W-:Y:S02]  /*1e70*/  IADD3 R233, PT, PT, R134, R196, R133 ;  /* 0x000000c486e97210 */ /* 0x000fe40007ffe085 */
[----:B-1----:R-:W-:Y:S01]  /*1e80*/  HMMA.1688.F32 R116, R2, R135, R116 ;  /* 0x000000870274723c */ /* 0x002fe20000001074 */
[----:B------:R-:W-:-:S02]  /*1e90*/  LEA R236, R236, UR6, 0x1 ;  /* 0x00000006ecec7c11 */ /* 0x000fc4000f8e08ff */
[C-C-:B------:R-:W-:Y:S02]  /*1ea0*/  IADD3 R234, PT, PT, R134.reuse, R195, R133.reuse ;  /* 0x000000c386ea7210 */ /* 0x140fe40007ffe085 */
[C-C-:B------:R-:W-:Y:S02]  /*1eb0*/  IADD3 R235, PT, PT, R134.reuse, R194, R133.reuse ;  /* 0x000000c286eb7210 */ /* 0x140fe40007ffe085 */
[C-C-:B------:R-:W-:Y:S01]  /*1ec0*/  IADD3 R237, PT, PT, R134.reuse, R191, R133.reuse ;  /* 0x000000bf86ed7210 */ /* 0x140fe20007ffe085 */
[----:B------:R-:W-:Y:S01]  /*1ed0*/  HMMA.1688.F32 R84, R142, R135, R84 ;  /* 0x000000878e54723c */ /* 0x000fe20000001054 */
[C-C-:B------:R-:W-:Y:S02]  /*1ee0*/  IADD3 R238, PT, PT, R134.reuse, R190, R133.reuse ;  /* 0x000000be86ee7210 */ /* 0x140fe40007ffe085 */
[C-C-:B------:R-:W-:Y:S02]  /*1ef0*/  IADD3 R239, PT, PT, R134.reuse, R189, R133.reuse ;  /* 0x000000bd86ef7210 */ /* 0x140fe40007ffe085 */
[----:B------:R-:W-:-:S02]  /*1f00*/  IADD3 R215, PT, PT, R134, R188, R133 ;  /* 0x000000bc86d77210 */ /* 0x000fc40007ffe085 */
[C-C-:B------:R-:W-:Y:S01]  /*1f10*/  IADD3 R214, PT, PT, R134.reuse, R187, R133.reuse ;  /* 0x000000bb86d67210 */ /* 0x140fe20007ffe085 */
[----:B------:R-:W-:Y:S01]  /*1f20*/  HMMA.1688.F32 R52, R140, R135, R52 ;  /* 0x000000878c34723c */ /* 0x000fe20000001034 */
[C-C-:B------:R-:W-:Y:S02]  /*1f30*/  IADD3 R213, PT, PT, R134.reuse, R186, R133.reuse ;  /* 0x000000ba86d57210 */ /* 0x140fe40007ffe085 */
[----:B------:R-:W-:Y:S02]  /*1f40*/  IADD3 R212, PT, PT, R134, R185, R133 ;  /* 0x000000b986d47210 */ /* 0x000fe40007ffe085 */
[----:B------:R-:W-:-:S03]  /*1f50*/  LEA R239, R239, UR6, 0x1 ;  /* 0x00000006efef7c11 */ /* 0x000fc6000f8e08ff */
[----:B------:R-:W-:Y:S01]  /*1f60*/  HMMA.1688.F32 R20, R136, R135, R20 ;  /* 0x000000878814723c */ /* 0x000fe20000001014 */
[----:B------:R-:W-:-:S07]  /*1f70*/  IADD3 R135, PT, PT, R134, R198, R133 ;  /* 0x000000c686877210 */ /* 0x000fce0007ffe085 */
[C---:B------:R-:W-:Y:S08]  /*1f80*/  HMMA.1688.F32 R108, R2.reuse, R132, R108 ;  /* 0x00000084026c723c */ /* 0x040ff0000000106c */
[C---:B------:R-:W-:Y:S08]  /*1f90*/  HMMA.1688.F32 R104, R2.reuse, R200, R104 ;  /* 0x000000c80268723c */ /* 0x040ff00000001068 */
[----:B------:R-:W-:Y:S01]  /*1fa0*/  HMMA.1688.F32 R100, R2, R210, R100 ;  /* 0x000000d20264723c */ /* 0x000fe20000001064 */
[----:B------:R-:W-:-:S02]  /*1fb0*/  IADD3 R3, PT, PT, R134, R199, R133 ;  /* 0x000000c786037210 */ /* 0x000fc40007ffe085 */
[----:B------:R-:W-:-:S05]  /*1fc0*/  IADD3 R2, PT, PT, R134, R192, R133 ;  /* 0x000000c086027210 */ /* 0x000fca0007ffe085 */
[-C--:B------:R-:W-:Y:S08]  /*1fd0*/  HMMA.1688.F32 R96, R142, R211.reuse, R96 ;  /* 0x000000d38e60723c */ /* 0x080ff00000001060 */
[----:B------:R-:W-:Y:S01]  /*1fe0*/  HMMA.1688.F32 R32, R136, R211, R32 ;  /* 0x000000d38820723c */ /* 0x000fe20000001020 */
[----:B------:R-:W-:Y:S02]  /*1ff0*/  IADD3 R211, PT, PT, R134, R184, R133 ;  /* 0x000000b886d37210 */ /* 0x000fe40007ffe085 */
[----:B------:R-:W-:-:S02]  /*2000*/  LEA R134, R232, UR6, 0x1 ;  /* 0x00000006e8867c11 */ /* 0x000fc4000f8e08ff */
[----:B------:R-:W-:Y:S02]  /*2010*/  LEA R133, R235, UR6, 0x1 ;  /* 0x00000006eb857c11 */ /* 0x000fe4000f8e08ff */
[----:B------:R-:W-:Y:S01]  /*2020*/  LEA R232, R238, UR6, 0x1 ;  /* 0x00000006eee87c11 */ /* 0x000fe2000f8e08ff */
[----:B------:R-:W-:Y:S01]  /*2030*/  HMMA.1688.F32 R92, R142, R139, R92 ;  /* 0x0000008b8e5c723c */ /* 0x000fe2000000105c */
[----:B------:R-:W-:Y:S01]  /*2040*/  LEA R235, R214, UR6, 0x1 ;  /* 0x00000006d6eb7c11 */ /* 0x000fe2000f8e08ff */
[----:B------:R-:W-:Y:S01]  /*2050*/  LDS R134, [R134] ;  /* 0x0000000086867984 */ /* 0x000fe20000000800 */
[----:B------:R-:W-:-:S03]  /*2060*/  LEA R238, R212, UR6, 0x1 ;  /* 0x00000006d4ee7c11 */ /* 0x000fc6000f8e08ff */
[----:B------:R-:W-:Y:S02]  /*2070*/  LDS R133, [R133] ;  /* 0x0000000085857984 */ /* 0x000fe40000000800 */
[-C--:B------:R-:W-:Y:S02]  /*2080*/  HMMA.1688.F32 R60, R140, R139.reuse, R60 ;  /* 0x0000008b8c3c723c */ /* 0x080fe4000000103c */
[----:B------:R-:W-:Y:S06]  /*2090*/  LDS R232, [R232+0x8000] ;  /* 0x00800000e8e87984 */ /* 0x000fec0000000800 */
[----:B------:R-:W-:Y:S01]  /*20a0*/  HMMA.1688.F32 R28, R136, R139, R28 ;  /* 0x0000008b881c723c */ /* 0x000fe2000000101c */
[----:B------:R-:W-:-:S02]  /*20b0*/  LEA R139, R135, UR6, 0x1 ;  /* 0x00000006878b7c11 */ /* 0x000fc4000f8e08ff */
[----:B------:R-:W-:Y:S02]  /*20c0*/  LEA R135, R233, UR6, 0x1 ;  /* 0x00000006e9877c11 */ /* 0x000fe4000f8e08ff */
[----:B------:R-:W-:Y:S02]  /*20d0*/  LEA R233, R237, UR6, 0x1 ;  /* 0x00000006ede97c11 */ /* 0x000fe4000f8e08ff */
[----:B------:R-:W-:Y:S01]  /*20e0*/  LEA R237, R213, UR6, 0x1 ;  /* 0x00000006d5ed7c11 */ /* 0x000fe2000f8e08ff */
[-C--:B------:R-:W-:Y:S01]  /*20f0*/  HMMA.1688.F32 R88, R142, R138.reuse, R88 ;  /* 0x0000008a8e58723c */ /* 0x080fe20000001058 */
[----:B------:R-:W-:Y:S04]  /*2100*/  LDS R139, [R139] ;  /* 0x000000008b8b7984 */ /* 0x000fe80000000800 */
[----:B------:R-:W-:Y:S03]  /*2110*/  LDS R233, [R233+0x8000] ;  /* 0x00800000e9e97984 */ /* 0x000fe60000000800 */
[-C--:B------:R-:W-:Y:S01]  /*2120*/  HMMA.1688.F32 R56, R140, R138.reuse, R56 ;  /* 0x0000008a8c38723c */ /* 0x080fe20000001038 */
[----:B------:R-:W-:Y:S04]  /*2130*/  LDS R135, [R135] ;  /* 0x0000000087877984 */ /* 0x000fe80000000800 */
[----:B------:R-:W-:Y:S03]  /*2140*/  LDS R213, [R235+0x8000] ;  /* 0x00800000ebd57984 */ /* 0x000fe60000000800 */
[----:B------:R-:W-:Y:S01]  /*2150*/  HMMA.1688.F32 R24, R136, R138, R24 ;  /* 0x0000008a8818723c */ /* 0x000fe20000001018 */
[----:B------:R-:W-:Y:S01]  /*2160*/  LEA R138, R3, UR6, 0x1 ;  /* 0x00000006038a7c11 */ /* 0x000fe2000f8e08ff */
[----:B------:R-:W-:Y:S01]  /*2170*/  LDS R212, [R237+0x8000] ;  /* 0x00800000edd47984 */ /* 0x000fe20000000800 */
[----:B------:R-:W-:-:S03]  /*2180*/  LEA R3, R2, UR6, 0x1 ;  /* 0x0000000602037c11 */ /* 0x000fc6000f8e08ff */
[----:B------:R1:W-:Y:S02]  /*2190*/  LDS R2, [R236] ;  /* 0x00000000ec027984 */ /* 0x0003e40000000800 */
[----:B------:R-:W-:Y:S02]  /*21a0*/  HMMA.1688.F32 R76, R142, R132, R76 ;  /* 0x000000848e4c723c */ /* 0x000fe4000000104c */
[----:B------:R-:W2:Y:S01]  /*21b0*/  LDS R138, [R138] ;  /* 0x000000008a8a7984 */ /* 0x000ea20000000800 */
[----:B-1----:R-:W-:-:S03]  /*21c0*/  LEA R236, R211, UR6, 0x1 ;  /* 0x00000006d3ec7c11 */ /* 0x002fc6000f8e08ff */
[----:B------:R-:W-:Y:S02]  /*21d0*/  LDS R3, [R3] ;  /* 0x0000000003037984 */ /* 0x000fe40000000800 */
[-C--:B------:R-:W-:Y:S02]  /*21e0*/  HMMA.1688.F32 R44, R140, R132.reuse, R44 ;  /* 0x000000848c2c723c */ /* 0x080fe4000000102c */
[----:B------:R-:W-:Y:S06]  /*21f0*/  LDS R211, [R238+0x8000] ;  /* 0x00800000eed37984 */ /* 0x000fec0000000800 */
[----:B------:R-:W-:Y:S01]  /*2200*/  HMMA.1688.F32 R12, R136, R132, R12 ;  /* 0x00000084880c723c */ /* 0x000fe2000000100c */
[----:B------:R-:W-:-:S02]  /*2210*/  LEA R132, R234, UR6, 0x1 ;  /* 0x00000006ea847c11 */ /* 0x000fc4000f8e08ff */
[----:B------:R-:W-:Y:S02]  /*2220*/  LEA R234, R215, UR6, 0x1 ;  /* 0x00000006d7ea7c11 */ /* 0x000fe4000f8e08ff */
[----:B------:R-:W-:Y:S03]  /*2230*/  LDS R215, [R239+0x8000] ;  /* 0x00800000efd77984 */ /* 0x000fe60000000800 */
[-C--:B------:R-:W-:Y:S01]  /*2240*/  HMMA.1688.F32 R72, R142, R200.reuse, R72 ;  /* 0x000000c88e48723c */ /* 0x080fe20000001048 */
[----:B------:R-:W1:Y:S04]  /*2250*/  LDS R132, [R132] ;  /* 0x0000000084847984 */ /* 0x000e680000000800 */
[----:B------:R-:W3:Y:S03]  /*2260*/  LDS R214, [R234+0x8000] ;  /* 0x00800000ead67984 */ /* 0x000ee60000000800 */
[-C--:B------:R-:W-:Y:S08]  /*2270*/  HMMA.1688.F32 R40, R140, R200.reuse, R40 ;  /* 0x000000c88c28723c */ /* 0x080ff00000001028 */
[----:B------:R-:W-:Y:S01]  /*2280*/  HMMA.1688.F32 R8, R136, R200, R8 ;  /* 0x000000c88808723c */ /* 0x000fe20000001008 */
[----:B------:R-:W4:Y:S07]  /*2290*/  LDS R200, [R236+0x8000] ;  /* 0x00800000ecc87984 */ /* 0x000f2e0000000800 */
[-C--:B------:R-:W-:Y:S08]  /*22a0*/  HMMA.1688.F32 R68, R142, R210.reuse, R68 ;  /* 0x000000d28e44723c */ /* 0x080ff00000001044 */
[-C--:B------:R-:W-:Y:S08]  /*22b0*/  HMMA.1688.F32 R36, R140, R210.reuse, R36 ;  /* 0x000000d28c24723c */ /* 0x080ff00000001024 */
[----:B------:R-:W-:Y:S08]  /*22c0*/  HMMA.1688.F32 R4, R136, R210, R4 ;  /* 0x000000d28804723c */ /* 0x000ff00000001004 */
[-C--:B--2---:R-:W-:Y:S08]  /*22d0*/  HMMA.1688.F32 R128, R138, R233.reuse, R128 ;  /* 0x000000e98a80723c */ /* 0x084ff00000001080 */
[-C--:B------:R-:W-:Y:S08]  /*22e0*/  HMMA.1688.F32 R96, R134, R233.reuse, R96 ;  /* 0x000000e98660723c */ /* 0x080ff00000001060 */
[-C--:B-1----:R-:W-:Y:S08]  /*22f0*/  HMMA.1688.F32 R64, R132, R233.reuse, R64 ;  /* 0x000000e98440723c */ /* 0x082ff00000001040 */
[----:B------:R-:W-:Y:S08]  /*2300*/  HMMA.1688.F32 R32, R2, R233, R32 ;  /* 0x000000e90220723c */ /* 0x000ff00000001020 */
[-C--:B------:R-:W-:Y:S08]  /*2310*/  HMMA.1688.F32 R124, R138, R232.reuse, R124 ;  /* 0x000000e88a7c723c */ /* 0x080ff0000000107c */
[-C--:B------:R-:W-:Y:S08]  /*2320*/  HMMA.1688.F32 R92, R134, R232.reuse, R92 ;  /* 0x000000e8865c723c */ /* 0x080ff0000000105c */
[-C--:B------:R-:W-:Y:S08]  /*2330*/  HMMA.1688.F32 R60, R132, R232.reuse, R60 ;  /* 0x000000e8843c723c */ /* 0x080ff0000000103c */
[----:B------:R-:W-:Y:S08]  /*2340*/  HMMA.1688.F32 R28, R2, R232, R28 ;  /* 0x000000e8021c723c */ /* 0x000ff0000000101c */
[-C--:B------:R-:W-:Y:S08]  /*2350*/  HMMA.1688.F32 R120, R138, R215.reuse, R120 ;  /* 0x000000d78a78723c */ /* 0x080ff00000001078 */
[-C--:B------:R-:W-:Y:S08]  /*2360*/  HMMA.1688.F32 R88, R134, R215.reuse, R88 ;  /* 0x000000d78658723c */ /* 0x080ff00000001058 */
[-C--:B------:R-:W-:Y:S08]  /*2370*/  HMMA.1688.F32 R56, R132, R215.reuse, R56 ;  /* 0x000000d78438723c */ /* 0x080ff00000001038 */
[----:B------:R-:W-:Y:S08]  /*2380*/  HMMA.1688.F32 R24, R2, R215, R24 ;  /* 0x000000d70218723c */ /* 0x000ff00000001018 */
[-C--:B---3--:R-:W-:Y:S08]  /*2390*/  HMMA.1688.F32 R116, R138, R214.reuse, R116 ;  /* 0x000000d68a74723c */ /* 0x088ff00000001074 */
[-C--:B------:R-:W-:Y:S08]  /*23a0*/  HMMA.1688.F32 R84, R134, R214.reuse, R84 ;  /* 0x000000d68654723c */ /* 0x080ff00000001054 */
[-C--:B------:R-:W-:Y:S08]  /*23b0*/  HMMA.1688.F32 R52, R132, R214.reuse, R52 ;  /* 0x000000d68434723c */ /* 0x080ff00000001034 */
        /* <DEDUP_REMOVED lines=13> */
[-C--:B----4-:R-:W-:Y:S08]  /*2490*/  HMMA.1688.F32 R100, R138, R200.reuse, R100 ;  /* 0x000000c88a64723c */ /* 0x090ff00000001064 */
[-C--:B------:R-:W-:Y:S08]  /*24a0*/  HMMA.1688.F32 R68, R134, R200.reuse, R68 ;  /* 0x000000c88644723c */ /* 0x080ff00000001044 */
[-C--:B------:R-:W-:Y:S08]  /*24b0*/  HMMA.1688.F32 R36, R132, R200.reuse, R36 ;  /* 0x000000c88424723c */ /* 0x080ff00000001024 */
[----:B------:R-:W-:Y:S01]  /*24c0*/  HMMA.1688.F32 R4, R2, R200, R4 ;  /* 0x000000c80204723c */ /* 0x000fe20000001004 */
[----:B------:R-:W-:-:S04]  /*24d0*/  NOP ;  /* 0x0000000000007918 */ /* 0x000fc80000000000 */
[----:B------:R-:W-:-:S15]  /*24e0*/  BRA.U UP1, `(.L_x_2) ;  /* 0xfffffff5014c7547 */ /* 0x000fde000b83ffff */
[----:B------:R-:W-:Y:S01]  /*24f0*/  UIADD3 UR7, UPT, UPT, UR4, 0x4, URZ ;  /* 0x0000000404077890 */ /* 0x000fe2000fffe0ff */
[----:B------:R-:W-:-:S04]  /*2500*/  DEPBAR.LE SB0, 0x2 ;  /* 0x000080800000791a */ /* 0x000fc80000000000 */
[----:B------:R-:W-:Y:S01]  /*2510*/  UPLOP3.LUT UP0, UPT, UPT, UPT, UPT, 0x80, 0x8 ;  /* 0x000000000008789c */ /* 0x000fe20003f0f070 */
[----:B------:R-:W-:Y:S01]  /*2520*/  BAR.SYNC.DEFER_BLOCKING 0x0 ;  /* 0x0000000000007b1d */ /* 0x000fe20000010000 */
[----:B------:R-:W-:-:S13]  /*2530*/  ISETP.LE.AND P0, PT, R181, UR7, PT ;  /* 0x00000007b5007c0c */ /* 0x000fda000bf03270 */
[----:B------:R-:W-:Y:S05]  /*2540*/  @P0 BRA `(.L_x_3) ;  /* 0x0000000000800947 */ /* 0x000fea0003800000 */
[----:B------:R-:W1:Y:S01]  /*2550*/  LDC.64 R132, c[0x0][0x380] ;  /* 0x0000e000ff847b82 */ /* 0x000e620000000a00 */
[----:B------:R-:W-:-:S04]  /*2560*/  IMAD.U32 R135, RZ, RZ, UR7 ;  /* 0x00000007ff877e24 */ /* 0x000fc8000f8e00ff */
[----:B------:R-:W-:-:S03]  /*2570*/  IMAD R140, R135, 0x20, R180 ;  /* 0x00000020878c7824 */ /* 0x000fc600078e02b4 */
[----:B------:R-:W2:Y:S01]  /*2580*/  LDC.64 R2, c[0x0][0x388] ;  /* 0x0000e200ff027b82 */ /* 0x000ea20000000a00 */
[--C-:B------:R-:W-:Y:S02]  /*2590*/  IMAD.IADD R139, R179, 0x1, R140.reuse ;  /* 0x00000001b38b7824 */ /* 0x100fe400078e028c */
[--C-:B------:R-:W-:Y:S02]  /*25a0*/  IMAD.IADD R137, R178, 0x1, R140.reuse ;  /* 0x00000001b2897824 */ /* 0x100fe400078e028c */
[--C-:B------:R-:W-:Y:S02]  /*25b0*/  IMAD.IADD R135, R176, 0x1, R140.reuse ;  /* 0x00000001b0877824 */ /* 0x100fe400078e028c */
[--C-:B------:R-:W-:Y:S02]  /*25c0*/  IMAD.IADD R141, R175, 0x1, R140.reuse ;  /* 0x00000001af8d7824 */ /* 0x100fe400078e028c */
[--C-:B------:R-:W-:Y:S02]  /*25d0*/  IMAD.IADD R211, R177, 0x1, R140.reuse ;  /* 0x00000001b1d37824 */ /* 0x100fe400078e028c */
[----:B------:R-:W-:-:S02]  /*25e0*/  IMAD.IADD R143, R174, 0x1, R140 ;  /* 0x00000001ae8f7824 */ /* 0x000fc400078e028c */
[----:B------:R-:W-:Y:S02]  /*25f0*/  IMAD.IADD R213, R172, 0x1, R140 ;  /* 0x00000001acd57824 */ /* 0x000fe400078e028c */
[----:B-1----:R-:W-:-:S04]  /*2600*/  IMAD.WIDE.U32 R138, R139, 0x2, R132 ;  /* 0x000000028b8a7825 */ /* 0x002fc800078e0084 */
        /* <DEDUP_REMOVED lines=9> */
[----:B------:R-:W-:Y:S01]  /*26a0*/  IMAD.IADD R141, R173, 0x1, R140 ;  /* 0x00000001ad8d7824 */ /* 0x000fe200078e028c */
[----:B------:R1:W-:Y:S01]  /*26b0*/  LDGSTS.E.BYPASS.128 [R168], desc[UR8][R132.64] ;  /* 0x0000000084a87fae */ /* 0x0003e2000b981808 */
[----:B--2---:R-:W-:-:S04]  /*26c0*/  IMAD.WIDE.U32 R210, R211, 0x2, R2 ;  /* 0x00000002d3d27825 */ /* 0x004fc800078e0002 */
        /* <DEDUP_REMOVED lines=8> */
.L_x_3:
[----:B------:R-:W-:-:S05]  /*2750*/  UMOV UR5, URZ ;  /* 0x000000ff00057c82 */ /* 0x000fca0008000000 */
.L_x_4:
[----:B-1----:R-:W-:Y:S01]  /*2760*/  VIADD R133, R201, UR5 ;  /* 0x00000005c9857c36 */ /* 0x002fe20008000000 */
[----:B------:R-:W-:Y:S02]  /*2770*/  UPLOP3.LUT UP1, UPT, UPT, UPT, UP0, 0x80, 0x8 ;  /* 0x000000000008789c */ /* 0x000fe40003f2f000 */
[----:B------:R-:W-:Y:S01]  /*2780*/  UPLOP3.LUT UP0, UPT, UPT, UPT, UPT, 0x40, 0x4 ;  /* 0x000000000004789c */ /* 0x000fe20003f0e870 */
[C---:B------:R-:W-:Y:S01]  /*2790*/  IMAD.SHL.U32 R132, R133.reuse, 0x10, RZ ;  /* 0x0000001085847824 */ /* 0x040fe200078e00ff */
[----:B------:R-:W-:Y:S01]  /*27a0*/  UMOV UR5, 0x10 ;  /* 0x0000001000057882 */ /* 0x000fe20000000000 */
[----:B------:R-:W-:-:S03]  /*27b0*/  VIADD R133, R133, 0x8 ;  /* 0x0000000885857836 */ /* 0x000fc60000000000 */
[----:B------:R-:W-:-:S04]  /*27c0*/  LOP3.LUT R132, R132, 0x100, RZ, 0xc0, !PT ;  /* 0x0000010084847812 */ /* 0x000fc800078ec0ff */
[C-C-:B------:R-:W-:Y:S01]  /*27d0*/  IADD3 R134, PT, PT, R132.reuse, R197, R201.reuse ;  /* 0x000000c584867210 */ /* 0x140fe20007ffe0c9 */
[----:B------:R-:W-:Y:S01]  /*27e0*/  IMAD.IADD R2, R183, 0x1, R132 ;  /* 0x00000001b7027824 */ /* 0x000fe200078e0284 */
[C-C-:B------:R-:W-:Y:S02]  /*27f0*/  IADD3 R136, PT, PT, R132.reuse, R195, R201.reuse ;  /* 0x000000c384887210 */ /* 0x140fe40007ffe0c9 */
[C-C-:B------:R-:W-:Y:S02]  /*2800*/  IADD3 R138, PT, PT, R132.reuse, R193, R201.reuse ;  /* 0x000000c1848a7210 */ /* 0x140fe40007ffe0c9 */
[C-C-:B------:R-:W-:Y:S02]  /*2810*/  IADD3 R142, PT, PT, R132.reuse, R189, R201.reuse ;  /* 0x000000bd848e7210 */ /* 0x140fe40007ffe0c9 */
[----:B------:R-:W-:Y:S02]  /*2820*/  IADD3 R200, PT, PT, R132, R188, R201 ;  /* 0x000000bc84c87210 */ /* 0x000fe40007ffe0c9 */
[----:B------:R-:W-:-:S02]  /*2830*/  LEA R210, R134, UR6, 0x1 ;  /* 0x0000000686d27c11 */ /* 0x000fc4000f8e08ff */
[C-C-:B------:R-:W-:Y:S02]  /*2840*/  IADD3 R137, PT, PT, R132.reuse, R194, R201.reuse ;  /* 0x000000c284897210 */ /* 0x140fe40007ffe0c9 */
[C-C-:B------:R-:W-:Y:S02]  /*2850*/  IADD3 R3, PT, PT, R132.reuse, R198, R201.reuse ;  /* 0x000000c684037210 */ /* 0x140fe40007ffe0c9 */
[C-C-:B------:R-:W-:Y:S02]  /*2860*/  IADD3 R139, PT, PT, R132.reuse, R192, R201.reuse ;  /* 0x000000c0848b7210 */ /* 0x140fe40007ffe0c9 */
[--C-:B------:R-:W-:Y:S02]  /*2870*/  IADD3 R140, PT, PT, R132, R191, R201.reuse ;  /* 0x000000bf848c7210 */ /* 0x100fe40007ffe0c9 */
[----:B------:R-:W-:Y:S02]  /*2880*/  LEA R212, R136, UR6, 0x1 ;  /* 0x0000000688d47c11 */ /* 0x000fe4000f8e08ff */
[----:B------:R-:W-:-:S02]  /*2890*/  IADD3 R134, PT, PT, R132, R187, R201 ;  /* 0x000000bb84867210 */ /* 0x000fc40007ffe0c9 */
[--C-:B------:R-:W-:Y:S02]  /*28a0*/  IADD3 R135, PT, PT, R132, R196, R201.reuse ;  /* 0x000000c484877210 */ /* 0x100fe40007ffe0c9 */
[----:B------:R-:W-:Y:S02]  /*28b0*/  LEA R136, R138, UR6, 0x1 ;  /* 0x000000068a887c11 */ /* 0x000fe4000f8e08ff */
[----:B------:R-:W-:Y:S02]  /*28c0*/  LEA R138, R142, UR6, 0x1 ;  /* 0x000000068e8a7c11 */ /* 0x000fe4000f8e08ff */
[----:B------:R-:W-:Y:S01]  /*28d0*/  LEA R214, R200, UR6, 0x1 ;  /* 0x00000006c8d67c11 */ /* 0x000fe2000f8e08ff */
[----:B------:R1:W-:Y:S01]  /*28e0*/  LDS R142, [R210+0x2000] ;  /* 0x00200000d28e7984 */ /* 0x0003e20000000800 */
[----:B------:R-:W-:Y:S02]  /*28f0*/  LEA R213, R137, UR6, 0x1 ;  /* 0x0000000689d57c11 */ /* 0x000fe4000f8e08ff */
[C-C-:B------:R-:W-:Y:S01]  /*2900*/  IADD3 R200, PT, PT, R132.reuse, R186, R201.reuse ;  /* 0x000000ba84c87210 */ /* 0x140fe20007ffe0c9 */
[----:B------:R-:W-:Y:S01]  /*2910*/  LDS R136, [R136+0x2000] ;  /* 0x0020000088887984 */ /* 0x000fe20000000800 */
[----:B------:R-:W-:-:S02]  /*2920*/  IADD3 R141, PT, PT, R132, R190, R201 ;  /* 0x000000be848d7210 */ /* 0x000fc40007ffe0c9 */
[----:B------:R-:W-:Y:S01]  /*2930*/  LEA R2, R2, UR6, 0x1 ;  /* 0x0000000602027c11 */ /* 0x000fe2000f8e08ff */
[----:B------:R-:W-:Y:S01]  /*2940*/  LDS R138, [R138+0xa000] ;  /* 0x00a000008a8a7984 */ /* 0x000fe20000000800 */
[----:B------:R-:W-:Y:S02]  /*2950*/  LEA R3, R3, UR6, 0x1 ;  /* 0x0000000603037c11 */ /* 0x000fe4000f8e08ff */
[----:B------:R-:W-:Y:S02]  /*2960*/  LEA R137, R139, UR6, 0x1 ;  /* 0x000000068b897c11 */ /* 0x000fe4000f8e08ff */
[----:B-1----:R-:W-:Y:S01]  /*2970*/  IADD3 R210, PT, PT, R132, R185, R201 ;  /* 0x000000b984d27210 */ /* 0x002fe20007ffe0c9 */
[----:B------:R-:W-:Y:S01]  /*2980*/  LDS R2, [R2+0x2000] ;  /* 0x0020000002027984 */ /* 0x000fe20000000800 */
[----:B------:R-:W-:Y:S02]  /*2990*/  LEA R134, R134, UR6, 0x1 ;  /* 0x0000000686867c11 */ /* 0x000fe4000f8e08ff */
[----:B------:R-:W-:Y:S01]  /*29a0*/  LEA R135, R135, UR6, 0x1 ;  /* 0x0000000687877c11 */ /* 0x000fe2000f8e08ff */
[----:B------:R-:W1:Y:S01]  /*29b0*/  LDS R3, [R3+0x2000] ;  /* 0x0020000003037984 */ /* 0x000e620000000800 */
[----:B------:R-:W-:-:S02]  /*29c0*/  LEA R211, R140, UR6, 0x1 ;  /* 0x000000068cd37c11 */ /* 0x000fc4000f8e08ff */
[----:B------:R-:W-:Y:S01]  /*29d0*/  LEA R139, R141, UR6, 0x1 ;  /* 0x000000068d8b7c11 */ /* 0x000fe2000f8e08ff */
[----:B------:R2:W-:Y:S04]  /*29e0*/  LDS R140, [R212+0x2000] ;  /* 0x00200000d48c7984 */ /* 0x0005e80000000800 */
[----:B------:R-:W3:Y:S01]  /*29f0*/  LDS R143, [R135+0x2000] ;  /* 0x00200000878f7984 */ /* 0x000ee20000000800 */
[----:B--2---:R-:W-:-:S03]  /*2a00*/  LEA R212, R200, UR6, 0x1 ;  /* 0x00000006c8d47c11 */ /* 0x004fc6000f8e08ff */
[----:B------:R-:W2:Y:S01]  /*2a10*/  LDS R141, [R213+0x2000] ;  /* 0x00200000d58d7984 */ /* 0x000ea20000000800 */
[----:B------:R-:W-:Y:S02]  /*2a20*/  LEA R200, R210, UR6, 0x1 ;  /* 0x00000006d2c87c11 */ /* 0x000fe4000f8e08ff */
[----:B------:R-:W-:Y:S01]  /*2a30*/  IADD3 R210, PT, PT, R132, R184, R201 ;  /* 0x000000b884d27210 */ /* 0x000fe20007ffe0c9 */
[----:B------:R-:W-:Y:S03]  /*2a40*/  LDS R137, [R137+0x2000] ;  /* 0x0020000089897984 */ /* 0x000fe60000000800 */
[----:B------:R-:W-:Y:S01]  /*2a50*/  LEA R210, R210, UR6, 0x1 ;  /* 0x00000006d2d27c11 */ /* 0x000fe2000f8e08ff */
[----:B------:R-:W4:Y:S04]  /*2a60*/  LDS R134, [R134+0xa000] ;  /* 0x00a0000086867984 */ /* 0x000f280000000800 */
[----:B------:R-:W5:Y:S04]  /*2a70*/  LDS R211, [R211+0xa000] ;  /* 0x00a00000d3d37984 */ /* 0x000f680000000800 */
[----:B------:R-:W5:Y:S04]  /*2a80*/  LDS R139, [R139+0xa000] ;  /* 0x00a000008b8b7984 */ /* 0x000f680000000800 */
[----:B------:R-:W5:Y:S04]  /*2a90*/  LDS R135, [R214+0xa000] ;  /* 0x00a00000d6877984 */ /* 0x000f680000000800 */
[----:B------:R5:W5:Y:S01]  /*2aa0*/  LDS R132, [R212+0xa000] ;  /* 0x00a00000d4847984 */ /* 0x000b620000000800 */
[-C--:B-1----:R-:W-:Y:S03]  /*2ab0*/  HMMA.1688.F32 R120, R2, R138.reuse, R120 ;  /* 0x0000008a0278723c */ /* 0x082fe60000001078 */
[----:B------:R-:W1:Y:S04]  /*2ac0*/  LDS R200, [R200+0xa000] ;  /* 0x00a00000c8c87984 */ /* 0x000e680000000800 */
[----:B------:R-:W1:Y:S01]  /*2ad0*/  LDS R210, [R210+0xa000] ;  /* 0x00a00000d2d27984 */ /* 0x000e620000000800 */
[-C--:B---3--:R-:W-:Y:S08]  /*2ae0*/  HMMA.1688.F32 R88, R142, R138.reuse, R88 ;  /* 0x0000008a8e58723c */ /* 0x088ff00000001058 */
[----:B--2---:R-:W-:Y:S08]  /*2af0*/  HMMA.1688.F32 R56, R140, R138, R56 ;  /* 0x0000008a8c38723c */ /* 0x004ff00000001038 */
        /* <DEDUP_REMOVED lines=11> */
[----:B------:R-:W-:Y:S01]  /*2bb0*/  HMMA.1688.F32 R124, R2, R139, R124 ;  /* 0x0000008b027c723c */ /* 0x000fe2000000107c */
        /* <DEDUP_REMOVED lines=8> */
[----:B------:R-:W-:Y:S01]  /*2c40*/  IADD3 R212, PT, PT, R134, R185, R133 ;  /* 0x000000b986d47210 */ /* 0x000fe20007ffe085 */
[----:B------:R-:W-:Y:S01]  /*2c50*/  HMMA.1688.F32 R84, R142, R135, R84 ;  /* 0x000000878e54723c */ /* 0x000fe20000001054 */
[----:B------:R-:W-:-:S07]  /*2c60*/  LEA R237, R237, UR6, 0x1 ;  /* 0x00000006eded7c11 */ /* 0x000fce000f8e08ff */
[-C--:B------:R-:W-:Y:S08]  /*2c70*/  HMMA.1688.F32 R52, R140, R135.reuse, R52 ;  /* 0x000000878c34723c */ /* 0x080ff00000001034 */
[----:B------:R-:W-:Y:S01]  /*2c80*/  HMMA.1688.F32 R20, R136, R135, R20 ;  /* 0x000000878814723c */ /* 0x000fe20000001014 */
[----:B------:R-:W-:-:S04]  /*2c90*/  IADD3 R135, PT, PT, R134, R198, R133 ;  /* 0x000000c686877210 */ /* 0x000fc80007ffe085 */
[----:B------:R-:W-:-:S03]  /*2ca0*/  LEA R239, R135, UR6, 0x1 ;  /* 0x0000000687ef7c11 */ /* 0x000fc6000f8e08ff */
[C---:B------:R-:W-:Y:S08]  /*2cb0*/  HMMA.1688.F32 R108, R2.reuse, R132, R108 ;  /* 0x00000084026c723c */ /* 0x040ff0000000106c */
[C---:B-1----:R-:W-:Y:S08]  /*2cc0*/  HMMA.1688.F32 R104, R2.reuse, R200, R104 ;  /* 0x000000c80268723c */ /* 0x042ff00000001068 */
[----:B------:R-:W-:Y:S01]  /*2cd0*/  HMMA.1688.F32 R100, R2, R210, R100 ;  /* 0x000000d20264723c */ /* 0x000fe20000001064 */
[----:B------:R-:W-:-:S02]  /*2ce0*/  IADD3 R3, PT, PT, R134, R199, R133 ;  /* 0x000000c786037210 */ /* 0x000fc40007ffe085 */
[--C-:B------:R-:W-:Y:S02]  /*2cf0*/  IADD3 R2, PT, PT, R134, R192, R133.reuse ;  /* 0x000000c086027210 */ /* 0x100fe40007ffe085 */
[----:B------:R-:W-:Y:S02]  /*2d00*/  LEA R238, R3, UR6, 0x1 ;  /* 0x0000000603ee7c11 */ /* 0x000fe4000f8e08ff */
[----:B------:R-:W-:Y:S01]  /*2d10*/  LEA R3, R2, UR6, 0x1 ;  /* 0x0000000602037c11 */ /* 0x000fe2000f8e08ff */
[-C--:B------:R-:W-:Y:S01]  /*2d20*/  HMMA.1688.F32 R92, R142, R139.reuse, R92 ;  /* 0x0000008b8e5c723c */ /* 0x080fe2000000105c */
[----:B------:R-:W-:Y:S04]  /*2d30*/  LDS R2, [R234+0x2000] ;  /* 0x00200000ea027984 */ /* 0x000fe80000000800 */
[----:B------:R-:W-:Y:S03]  /*2d40*/  LDS R3, [R3+0x2000] ;  /* 0x0020000003037984 */ /* 0x000fe60000000800 */
[-C--:B------:R-:W-:Y:S08]  /*2d50*/  HMMA.1688.F32 R60, R140, R139.reuse, R60 ;  /* 0x0000008b8c3c723c */ /* 0x080ff0000000103c */
[----:B------:R-:W-:Y:S01]  /*2d60*/  HMMA.1688.F32 R28, R136, R139, R28 ;  /* 0x0000008b881c723c */ /* 0x000fe2000000101c */
[----:B------:R-:W-:-:S04]  /*2d70*/  IADD3 R139, PT, PT, R134, R196, R133 ;  /* 0x000000c4868b7210 */ /* 0x000fc80007ffe085 */
[----:B------:R-:W-:Y:S02]  /*2d80*/  LEA R135, R139, UR6, 0x1 ;  /* 0x000000068b877c11 */ /* 0x000fe4000f8e08ff */
[----:B------:R1:W-:Y:S01]  /*2d90*/  LDS R139, [R239+0x2000] ;  /* 0x00200000ef8b7984 */ /* 0x0003e20000000800 */
[----:B------:R-:W-:Y:S01]  /*2da0*/  HMMA.1688.F32 R24, R136, R138, R24 ;  /* 0x0000008a8818723c */ /* 0x000fe20000001018 */
[----:B------:R-:W-:Y:S02]  /*2db0*/  IADD3 R138, PT, PT, R134, R197, R133 ;  /* 0x000000c5868a7210 */ /* 0x000fe40007ffe085 */
[----:B------:R-:W-:Y:S01]  /*2dc0*/  LDS R135, [R135+0x2000] ;  /* 0x0020000087877984 */ /* 0x000fe20000000800 */
[----:B-1----:R-:W-:-:S04]  /*2dd0*/  LEA R239, R212, UR6, 0x1 ;  /* 0x00000006d4ef7c11 */ /* 0x002fc8000f8e08ff */
[-C--:B------:R-:W-:Y:S08]  /*2de0*/  HMMA.1688.F32 R96, R142, R211.reuse, R96 ;  /* 0x000000d38e60723c */ /* 0x080ff00000001060 */
[-C--:B------:R-:W-:Y:S08]  /*2df0*/  HMMA.1688.F32 R64, R140, R211.reuse, R64 ;  /* 0x000000d38c40723c */ /* 0x080ff00000001040 */
[----:B------:R-:W-:Y:S01]  /*2e00*/  HMMA.1688.F32 R32, R136, R211, R32 ;  /* 0x000000d38820723c */ /* 0x000fe20000001020 */
[----:B------:R-:W-:-:S02]  /*2e10*/  IADD3 R211, PT, PT, R134, R184, R133 ;  /* 0x000000b886d37210 */ /* 0x000fc40007ffe085 */
[----:B------:R-:W-:Y:S02]  /*2e20*/  LEA R134, R138, UR6, 0x1 ;  /* 0x000000068a867c11 */ /* 0x000fe4000f8e08ff */
[----:B------:R-:W-:Y:S01]  /*2e30*/  LEA R133, R233, UR6, 0x1 ;  /* 0x00000006e9857c11 */ /* 0x000fe2000f8e08ff */
[----:B------:R1:W-:Y:S01]  /*2e40*/  LDS R138, [R238+0x2000] ;  /* 0x00200000ee8a7984 */ /* 0x0003e20000000800 */
[----:B------:R-:W-:Y:S01]  /*2e50*/  LEA R233, R235, UR6, 0x1 ;  /* 0x00000006ebe97c11 */ /* 0x000fe2000f8e08ff */
[-C--:B------:R-:W-:Y:S01]  /*2e60*/  HMMA.1688.F32 R76, R142, R132.reuse, R76 ;  /* 0x000000848e4c723c */ /* 0x080fe2000000104c */
[----:B------:R-:W-:Y:S01]  /*2e70*/  LEA R235, R215, UR6, 0x1 ;  /* 0x00000006d7eb7c11 */ /* 0x000fe2000f8e08ff */
[----:B------:R-:W-:Y:S01]  /*2e80*/  LDS R134, [R134+0x2000] ;  /* 0x0020000086867984 */ /* 0x000fe20000000800 */
[----:B------:R-:W-:Y:S02]  /*2e90*/  LEA R234, R211, UR6, 0x1 ;  /* 0x00000006d3ea7c11 */ /* 0x000fe4000f8e08ff */
[----:B-1----:R-:W-:Y:S01]  /*2ea0*/  LEA R238, R213, UR6, 0x1 ;  /* 0x00000006d5ee7c11 */ /* 0x002fe2000f8e08ff */
[----:B------:R-:W1:Y:S02]  /*2eb0*/  LDS R233, [R233+0xa000] ;  /* 0x00a00000e9e97984 */ /* 0x000e640000000800 */
[-C--:B------:R-:W-:Y:S02]  /*2ec0*/  HMMA.1688.F32 R44, R140, R132.reuse, R44 ;  /* 0x000000848c2c723c */ /* 0x080fe4000000102c */
[----:B------:R-:W-:Y:S04]  /*2ed0*/  LDS R133, [R133+0x2000] ;  /* 0x0020000085857984 */ /* 0x000fe80000000800 */
[----:B------:R-:W-:Y:S02]  /*2ee0*/  LDS R215, [R237+0xa000] ;  /* 0x00a00000edd77984 */ /* 0x000fe40000000800 */
[----:B------:R-:W-:Y:S01]  /*2ef0*/  HMMA.1688.F32 R12, R136, R132, R12 ;  /* 0x00000084880c723c */ /* 0x000fe2000000100c */
[----:B------:R-:W-:-:S02]  /*2f00*/  LEA R132, R232, UR6, 0x1 ;  /* 0x00000006e8847c11 */ /* 0x000fc4000f8e08ff */
[----:B------:R-:W-:Y:S01]  /*2f10*/  LEA R232, R236, UR6, 0x1 ;  /* 0x00000006ece87c11 */ /* 0x000fe2000f8e08ff */
[----:B------:R-:W-:Y:S01]  /*2f20*/  LDS R212, [R238+0xa000] ;  /* 0x00a00000eed47984 */ /* 0x000fe20000000800 */
[----:B------:R-:W-:-:S03]  /*2f30*/  LEA R236, R214, UR6, 0x1 ;  /* 0x00000006d6ec7c11 */ /* 0x000fc6000f8e08ff */
[-C--:B------:R-:W-:Y:S01]  /*2f40*/  HMMA.1688.F32 R72, R142, R200.reuse, R72 ;  /* 0x000000c88e48723c */ /* 0x080fe20000001048 */
[----:B------:R-:W2:Y:S04]  /*2f50*/  LDS R132, [R132+0x2000] ;  /* 0x0020000084847984 */ /* 0x000ea80000000800 */
[----:B------:R-:W3:Y:S03]  /*2f60*/  LDS R232, [R232+0xa000] ;  /* 0x00a00000e8e87984 */ /* 0x000ee60000000800 */
[-C--:B------:R-:W-:Y:S01]  /*2f70*/  HMMA.1688.F32 R40, R140, R200.reuse, R40 ;  /* 0x000000c88c28723c */ /* 0x080fe20000001028 */
[----:B------:R-:W4:Y:S04]  /*2f80*/  LDS R214, [R235+0xa000] ;  /* 0x00a00000ebd67984 */ /* 0x000f280000000800 */
[----:B------:R-:W5:Y:S03]  /*2f90*/  LDS R213, [R236+0xa000] ;  /* 0x00a00000ecd57984 */ /* 0x000f660000000800 */
[----:B------:R-:W-:Y:S01]  /*2fa0*/  HMMA.1688.F32 R8, R136, R200, R8 ;  /* 0x000000c88808723c */ /* 0x000fe20000001008 */
[----:B------:R-:W5:Y:S04]  /*2fb0*/  LDS R211, [R239+0xa000] ;  /* 0x00a00000efd37984 */ /* 0x000f680000000800 */
[----:B------:R-:W5:Y:S03]  /*2fc0*/  LDS R200, [R234+0xa000] ;  /* 0x00a00000eac87984 */ /* 0x000f660000000800 */
[-C--:B------:R-:W-:Y:S08]  /*2fd0*/  HMMA.1688.F32 R68, R142, R210.reuse, R68 ;  /* 0x000000d28e44723c */ /* 0x080ff00000001044 */
[-C--:B------:R-:W-:Y:S08]  /*2fe0*/  HMMA.1688.F32 R36, R140, R210.reuse, R36 ;  /* 0x000000d28c24723c */ /* 0x080ff00000001024 */
[----:B------:R-:W-:Y:S08]  /*2ff0*/  HMMA.1688.F32 R4, R136, R210, R4 ;  /* 0x000000d28804723c */ /* 0x000ff00000001004 */
[-C--:B-1----:R-:W-:Y:S08]  /*3000*/  HMMA.1688.F32 R128, R138, R233.reuse, R128 ;  /* 0x000000e98a80723c */ /* 0x082ff00000001080 */
[-C--:B------:R-:W-:Y:S08]  /*3010*/  HMMA.1688.F32 R96, R134, R233.reuse, R96 ;  /* 0x000000e98660723c */ /* 0x080ff00000001060 */
[-C--:B--2---:R-:W-:Y:S08]  /*3020*/  HMMA.1688.F32 R64, R132, R233.reuse, R64 ;  /* 0x000000e98440723c */ /* 0x084ff00000001040 */
        /* <DEDUP_REMOVED lines=12> */
[----:B------:R-:W-:Y:S08]  /*30f0*/  HMMA.1688.F32 R20, R2, R214, R20 ;  /* 0x000000d60214723c */ /* 0x000ff00000001014 */
[-C--:B-----5:R-:W-:Y:S08]  /*3100*/  HMMA.1688.F32 R112, R138, R213.reuse, R112 ;  /* 0x000000d58a70723c */ /* 0x0a0ff00000001070 */
        /* <DEDUP_REMOVED lines=55> */
.L_x_5:
[----:B------:R-:W-:-:S05]  /*3480*/  UMOV UR5, URZ ;  /* 0x000000ff00057c82 */ /* 0x000fca0008000000 */
.L_x_6:
[C---:B-1----:R-:W-:Y:S01]  /*3490*/  VIADD R133, R201.reuse, UR5 ;  /* 0x00000005c9857c36 */ /* 0x042fe20008000000 */
[----:B------:R-:W-:Y:S01]  /*34a0*/  UPLOP3.LUT UP1, UPT, UPT, UPT, UP0, 0x80, 0x8 ;  /* 0x000000000008789c */ /* 0x000fe20003f2f000 */
[----:B------:R-:W-:Y:S01]  /*34b0*/  IMAD.IADD R138, R201, 0x1, R198 ;  /* 0x00000001c98a7824 */ /* 0x000fe200078e02c6 */
[----:B------:R-:W-:Y:S01]  /*34c0*/  UPLOP3.LUT UP0, UPT, UPT, UPT, UPT, 0x40, 0x4 ;  /* 0x000000000004789c */ /* 0x000fe20003f0e870 */
[C---:B------:R-:W-:Y:S01]  /*34d0*/  IMAD.SHL.U32 R2, R133.reuse, 0x10, RZ ;  /* 0x0000001085027824 */ /* 0x040fe200078e00ff */
[----:B------:R-:W-:Y:S01]  /*34e0*/  UMOV UR5, 0x10 ;  /* 0x0000001000057882 */ /* 0x000fe20000000000 */
[----:B------:R-:W-:-:S03]  /*34f0*/  VIADD R133, R133, 0x8 ;  /* 0x0000000885857836 */ /* 0x000fc60000000000 */
[----:B------:R-:W-:-:S04]  /*3500*/  LOP3.LUT R132, R2, 0x100, RZ, 0xc0, !PT ;  /* 0x0000010002847812 */ /* 0x000fc800078ec0ff */
[C-C-:B------:R-:W-:Y:S01]  /*3510*/  IADD3 R134, PT, PT, R132.reuse, R197, R201.reuse ;  /* 0x000000c584867210 */ /* 0x140fe20007ffe0c9 */
[----:B------:R-:W-:Y:S01]  /*3520*/  IMAD.IADD R2, R183, 0x1, R132 ;  /* 0x00000001b7027824 */ /* 0x000fe200078e0284 */
[C-C-:B------:R-:W-:Y:S01]  /*3530*/  IADD3 R139, PT, PT, R132.reuse, R193, R201.reuse ;  /* 0x000000c1848b7210 */ /* 0x140fe20007ffe0c9 */
[C---:B------:R-:W-:Y:S01]  /*3540*/  IMAD.IADD R3, R132.reuse, 0x1, R138 ;  /* 0x0000000184037824 */ /* 0x040fe200078e028a */
[C-C-:B------:R-:W-:Y:S02]  /*3550*/  IADD3 R135, PT, PT, R132.reuse, R196, R201.reuse ;  /* 0x000000c484877210 */ /* 0x140fe40007ffe0c9 */
[--C-:B------:R-:W-:Y:S02]  /*3560*/  IADD3 R140, PT, PT, R132, R192, R201.reuse ;  /* 0x000000c0848c7210 */ /* 0x100fe40007ffe0c9 */
[----:B------:R-:W-:Y:S02]  /*3570*/  LEA R214, R134, UR6, 0x1 ;  /* 0x0000000686d67c11 */ /* 0x000fe4000f8e08ff */
[----:B------:R-:W-:-:S02]  /*3580*/  IADD3 R142, PT, PT, R132, R190, R201 ;  /* 0x000000be848e7210 */ /* 0x000fc40007ffe0c9 */
[----:B------:R-:W-:Y:S02]  /*3590*/  LEA R134, R139, UR6, 0x1 ;  /* 0x000000068b867c11 */ /* 0x000fe4000f8e08ff */
[C-C-:B------:R-:W-:Y:S02]  /*35a0*/  IADD3 R136, PT, PT, R132.reuse, R195, R201.reuse ;  /* 0x000000c384887210 */ /* 0x140fe40007ffe0c9 */
[C-C-:B------:R-:W-:Y:S02]  /*35b0*/  IADD3 R137, PT, PT, R132.reuse, R194, R201.reuse ;  /* 0x000000c284897210 */ /* 0x140fe40007ffe0c9 */
[C-C-:B------:R-:W-:Y:S01]  /*35c0*/  IADD3 R141, PT, PT, R132.reuse, R191, R201.reuse ;  /* 0x000000bf848d7210 */ /* 0x140fe20007ffe0c9 */
[----:B------:R-:W-:Y:S01]  /*35d0*/  LDS R134, [R134+0x4000] ;  /* 0x0040000086867984 */ /* 0x000fe20000000800 */
[C-C-:B------:R-:W-:Y:S02]  /*35e0*/  IADD3 R143, PT, PT, R132.reuse, R189, R201.reuse ;  /* 0x000000bd848f7210 */ /* 0x140fe40007ffe0c9 */
[----:B------:R-:W-:-:S02]  /*35f0*/  IADD3 R200, PT, PT, R132, R188, R201 ;  /* 0x000000bc84c87210 */ /* 0x000fc40007ffe0c9 */
[C-C-:B------:R-:W-:Y:S02]  /*3600*/  IADD3 R211, PT, PT, R132.reuse, R187, R201.reuse ;  /* 0x000000bb84d37210 */ /* 0x140fe40007ffe0c9 */
[C-C-:B------:R-:W-:Y:S02]  /*3610*/  IADD3 R139, PT, PT, R132.reuse, R186, R201.reuse ;  /* 0x000000ba848b7210 */ /* 0x140fe40007ffe0c9 */
[C-C-:B------:R-:W-:Y:S02]  /*3620*/  IADD3 R213, PT, PT, R132.reuse, R185, R201.reuse ;  /* 0x000000b984d57210 */ /* 0x140fe40007ffe0c9 */
[----:B------:R-:W-:Y:S02]  /*3630*/  LEA R215, R135, UR6, 0x1 ;  /* 0x0000000687d77c11 */ /* 0x000fe4000f8e08ff */
[----:B------:R-:W-:Y:S02]  /*3640*/  IADD3 R132, PT, PT, R132, R184, R201 ;  /* 0x000000b884847210 */ /* 0x000fe40007ffe0c9 */
[----:B------:R-:W-:-:S02]  /*3650*/  LEA R135, R140, UR6, 0x1 ;  /* 0x000000068c877c11 */ /* 0x000fc4000f8e08ff */
[----:B------:R-:W-:Y:S01]  /*3660*/  LEA R210, R142, UR6, 0x1 ;  /* 0x000000068ed27c11 */ /* 0x000fe2000f8e08ff */
[----:B------:R1:W-:Y:S01]  /*3670*/  LDS R140, [R214+0x4000] ;  /* 0x00400000d68c7984 */ /* 0x0003e20000000800 */
[----:B------:R-:W-:Y:S02]  /*3680*/  LEA R142, R200, UR6, 0x1 ;  /* 0x00000006c88e7c11 */ /* 0x000fe4000f8e08ff */
[----:B------:R-:W-:Y:S01]  /*3690*/  LEA R2, R2, UR6, 0x1 ;  /* 0x0000000602027c11 */ /* 0x000fe2000f8e08ff */
[----:B------:R-:W-:Y:S01]  /*36a0*/  LDS R135, [R135+0x4000] ;  /* 0x0040000087877984 */ /* 0x000fe20000000800 */
[----:B------:R-:W-:Y:S02]  /*36b0*/  LEA R3, R3, UR6, 0x1 ;  /* 0x0000000603037c11 */ /* 0x000fe4000f8e08ff */
[----:B------:R-:W-:Y:S01]  /*36c0*/  LEA R212, R141, UR6, 0x1 ;  /* 0x000000068dd47c11 */ /* 0x000fe2000f8e08ff */
[----:B------:R-:W2:Y:S01]  /*36d0*/  LDS R210, [R210+0xc000] ;  /* 0x00c00000d2d27984 */ /* 0x000ea20000000800 */
[----:B-1----:R-:W-:-:S02]  /*36e0*/  LEA R214, R211, UR6, 0x1 ;  /* 0x00000006d3d67c11 */ /* 0x002fc4000f8e08ff */
[----:B------:R-:W-:Y:S01]  /*36f0*/  LEA R143, R143, UR6, 0x1 ;  /* 0x000000068f8f7c11 */ /* 0x000fe2000f8e08ff */
[----:B------:R-:W-:Y:S01]  /*3700*/  LDS R2, [R2+0x4000] ;  /* 0x0040000002027984 */ /* 0x000fe20000000800 */
[----:B------:R-:W-:Y:S02]  /*3710*/  LEA R139, R139, UR6, 0x1 ;  /* 0x000000068b8b7c11 */ /* 0x000fe4000f8e08ff */
[----:B------:R-:W-:Y:S01]  /*3720*/  LEA R211, R213, UR6, 0x1 ;  /* 0x00000006d5d37c11 */ /* 0x000fe2000f8e08ff */
[----:B------:R-:W1:Y:S01]  /*3730*/  LDS R212, [R212+0xc000] ;  /* 0x00c00000d4d47984 */ /* 0x000e620000000800 */
[----:B------:R-:W-:Y:S02]  /*3740*/  LEA R200, R132, UR6, 0x1 ;  /* 0x0000000684c87c11 */ /* 0x000fe4000f8e08ff */
[----:B------:R-:W-:Y:S01]  /*3750*/  LEA R136, R136, UR6, 0x1 ;  /* 0x0000000688887c11 */ /* 0x000fe2000f8e08ff */
[----:B------:R-:W3:Y:S01]  /*3760*/  LDS R3, [R3+0x4000] ;  /* 0x0040000003037984 */ /* 0x000ee20000000800 */
[----:B------:R-:W-:-:S03]  /*3770*/  LEA R137, R137, UR6, 0x1 ;  /* 0x0000000689897c11 */ /* 0x000fc6000f8e08ff */
[----:B------:R-:W4:Y:S04]  /*3780*/  LDS R143, [R143+0xc000] ;  /* 0x00c000008f8f7984 */ /* 0x000f280000000800 */
[----:B------:R-:W5:Y:S04]  /*3790*/  LDS R142, [R142+0xc000] ;  /* 0x00c000008e8e7984 */ /* 0x000f680000000800 */
[----:B------:R-:W5:Y:S04]  /*37a0*/  LDS R132, [R214+0xc000] ;  /* 0x00c00000d6847984 */ /* 0x000f680000000800 */
[----:B------:R-:W5:Y:S04]  /*37b0*/  LDS R139, [R139+0xc000] ;  /* 0x00c000008b8b7984 */ /* 0x000f680000000800 */
[----:B------:R-:W5:Y:S04]  /*37c0*/  LDS R211, [R211+0xc000] ;  /* 0x00c00000d3d37984 */ /* 0x000f680000000800 */
[----:B------:R-:W5:Y:S04]  /*37d0*/  LDS R200, [R200+0xc000] ;  /* 0x00c00000c8c87984 */ /* 0x000f680000000800 */
[----:B------:R-:W5:Y:S01]  /*37e0*/  LDS R141, [R215+0x4000] ;  /* 0x00400000d78d7984 */ /* 0x000f620000000800 */
[C---:B--2---:R-:W-:Y:S03]  /*37f0*/  HMMA.1688.F32 R28, R134.reuse, R210, R28 ;  /* 0x000000d2861c723c */ /* 0x044fe6000000101c */
[----:B------:R-:W-:Y:S04]  /*3800*/  LDS R136, [R136+0x4000] ;  /* 0x0040000088887984 */ /* 0x000fe80000000800 */
[----:B------:R-:W2:Y:S01]  /*3810*/  LDS R137, [R137+0x4000] ;  /* 0x0040000089897984 */ /* 0x000ea20000000800 */
[-C--:B-1----:R-:W-:Y:S08]  /*3820*/  HMMA.1688.F32 R32, R134, R212.reuse, R32 ;  /* 0x000000d48620723c */ /* 0x082ff00000001020 */
[C---:B---3--:R-:W-:Y:S08]  /*3830*/  HMMA.1688.F32 R128, R2.reuse, R212, R128 ;  /* 0x000000d40280723c */ /* 0x048ff00000001080 */
[C---:B------:R-:W-:Y:S08]  /*3840*/  HMMA.1688.F32 R124, R2.reuse, R210, R124 ;  /* 0x000000d2027c723c */ /* 0x040ff0000000107c */
[C---:B----4-:R-:W-:Y:S08]  /*3850*/  HMMA.1688.F32 R120, R2.reuse, R143, R120 ;  /* 0x0000008f0278723c */ /* 0x050ff00000001078 */
[C---:B-----5:R-:W-:Y:S08]  /*3860*/  HMMA.1688.F32 R116, R2.reuse, R142, R116 ;  /* 0x0000008e0274723c */ /* 0x060ff00000001074 */
[C---:B------:R-:W-:Y:S08]  /*3870*/  HMMA.1688.F32 R112, R2.reuse, R132, R112 ;  /* 0x000000840270723c */ /* 0x040ff00000001070 */
[C---:B------:R-:W-:Y:S08]  /*3880*/  HMMA.1688.F32 R108, R2.reuse, R139, R108 ;  /* 0x0000008b026c723c */ /* 0x040ff0000000106c */
[C---:B------:R-:W-:Y:S08]  /*3890*/  HMMA.1688.F32 R104, R2.reuse, R211, R104 ;  /* 0x000000d30268723c */ /* 0x040ff00000001068 */
[----:B------:R-:W-:Y:S01]  /*38a0*/  HMMA.1688.F32 R100, R2, R200, R100 ;  /* 0x000000c80264723c */ /* 0x000fe20000001064 */
[C---:B------:R-:W-:Y:S01]  /*38b0*/  IMAD.SHL.U32 R2, R133.reuse, 0x10, RZ ;  /* 0x0000001085027824 */ /* 0x040fe200078e00ff */
[----:B------:R-:W-:-:S06]  /*38c0*/  LOP3.LUT R133, R133, 0xe, RZ, 0xc0, !PT ;  /* 0x0000000e85857812 */ /* 0x000fcc00078ec0ff */
[-C--:B------:R-:W-:Y:S08]  /*38d0*/  HMMA.1688.F32 R92, R140, R210.reuse, R92 ;  /* 0x000000d28c5c723c */ /* 0x080ff0000000105c */
[----:B--2---:R-:W-:Y:S01]  /*38e0*/  HMMA.1688.F32 R60, R136, R210, R60 ;  /* 0x000000d2883c723c */ /* 0x004fe2000000103c */
[----:B------:R-:W-:-:S04]  /*38f0*/  LOP3.LUT R210, R2, 0x100, RZ, 0xc0, !PT ;  /* 0x0000010002d27812 */ /* 0x000fc800078ec0ff */
[C-C-:B------:R-:W-:Y:S02]  /*3900*/  IADD3 R234, PT, PT, R210.reuse, R191, R133.reuse ;  /* 0x000000bfd2ea7210 */ /* 0x140fe40007ffe085 */
[C-C-:B------:R-:W-:Y:S01]  /*3910*/  IADD3 R3, PT, PT, R210.reuse, R199, R133.reuse ;  /* 0x000000c7d2037210 */ /* 0x140fe20007ffe085 */
[C---:B------:R-:W-:Y:S01]  /*3920*/  HMMA.1688.F32 R96, R140.reuse, R212, R96 ;  /* 0x000000d48c60723c */ /* 0x040fe20000001060 */
[C-C-:B------:R-:W-:Y:S02]  /*3930*/  IADD3 R233, PT, PT, R210.reuse, R193, R133.reuse ;  /* 0x000000c1d2e97210 */ /* 0x140fe40007ffe085 */
[--C-:B------:R-:W-:Y:S02]  /*3940*/  IADD3 R2, PT, PT, R210, R192, R133.reuse ;  /* 0x000000c0d2027210 */ /* 0x100fe40007ffe085 */
[----:B------:R-:W-:Y:S02]  /*3950*/  LEA R239, R234, UR6, 0x1 ;  /* 0x00000006eaef7c11 */ /* 0x000fe4000f8e08ff */
[----:B------:R-:W-:Y:S01]  /*3960*/  IADD3 R232, PT, PT, R210, R194, R133 ;  /* 0x000000c2d2e87210 */ /* 0x000fe20007ffe085 */
[----:B------:R-:W-:Y:S01]  /*3970*/  HMMA.1688.F32 R88, R140, R143, R88 ;  /* 0x0000008f8c58723c */ /* 0x000fe20000001058 */
[----:B------:R-:W-:-:S02]  /*3980*/  LEA R237, R3, UR6, 0x1 ;  /* 0x0000000603ed7c11 */ /* 0x000fc4000f8e08ff */
[----:B------:R-:W-:Y:S02]  /*3990*/  LEA R234, R233, UR6, 0x1 ;  /* 0x00000006e9ea7c11 */ /* 0x000fe4000f8e08ff */
[C-C-:B------:R-:W-:Y:S01]  /*39a0*/  IADD3 R235, PT, PT, R210.reuse, R190, R133.reuse ;  /* 0x000000bed2eb7210 */ /* 0x140fe20007ffe085 */
[----:B------:R1:W-:Y:S01]  /*39b0*/  LDS R233, [R239+0xc000] ;  /* 0x00c00000efe97984 */ /* 0x0003e20000000800 */
[C-C-:B------:R-:W-:Y:S01]  /*39c0*/  IADD3 R236, PT, PT, R210.reuse, R189, R133.reuse ;  /* 0x000000bdd2ec7210 */ /* 0x140fe20007ffe085 */
[----:B------:R-:W-:Y:S01]  /*39d0*/  HMMA.1688.F32 R56, R136, R143, R56 ;  /* 0x0000008f8838723c */ /* 0x000fe20000001038 */
[C-C-:B------:R-:W-:Y:S02]  /*39e0*/  IADD3 R215, PT, PT, R210.reuse, R188, R133.reuse ;  /* 0x000000bcd2d77210 */ /* 0x140fe40007ffe085 */
[C-C-:B------:R-:W-:Y:S02]  /*39f0*/  IADD3 R214, PT, PT, R210.reuse, R187, R133.reuse ;  /* 0x000000bbd2d67210 */ /* 0x140fe40007ffe085 */
[----:B------:R-:W-:-:S02]  /*3a00*/  IADD3 R213, PT, PT, R210, R186, R133 ;  /* 0x000000bad2d57210 */ /* 0x000fc40007ffe085 */
[----:B------:R-:W-:Y:S01]  /*3a10*/  LEA R3, R2, UR6, 0x1 ;  /* 0x0000000602037c11 */ /* 0x000fe2000f8e08ff */
[----:B------:R-:W-:Y:S01]  /*3a20*/  HMMA.1688.F32 R24, R134, R143, R24 ;  /* 0x0000008f8618723c */ /* 0x000fe20000001018 */
[----:B------:R-:W-:Y:S01]  /*3a30*/  LDS R2, [R234+0x4000] ;  /* 0x00400000ea027984 */ /* 0x000fe20000000800 */
[----:B------:R-:W-:-:S03]  /*3a40*/  LEA R236, R236, UR6, 0x1 ;  /* 0x00000006ecec7c11 */ /* 0x000fc6000f8e08ff */
[----:B------:R-:W-:Y:S03]  /*3a50*/  LDS R3, [R3+0x4000] ;  /* 0x0040000003037984 */ /* 0x000fe60000000800 */
[-C--:B------:R-:W-:Y:S08]  /*3a60*/  HMMA.1688.F32 R84, R140, R142.reuse, R84 ;  /* 0x0000008e8c54723c */ /* 0x080ff00000001054 */
[-C--:B------:R-:W-:Y:S08]  /*3a70*/  HMMA.1688.F32 R52, R136, R142.reuse, R52 ;  /* 0x0000008e8834723c */ /* 0x080ff00000001034 */
[----:B------:R-:W-:Y:S08]  /*3a80*/  HMMA.1688.F32 R20, R134, R142, R20 ;  /* 0x0000008e8614723c */ /* 0x000ff00000001014 */
[C---:B------:R-:W-:Y:S08]  /*3a90*/  HMMA.1688.F32 R80, R140.reuse, R132, R80 ;  /* 0x000000848c50723c */ /* 0x040ff00000001050 */
[C---:B------:R-:W-:Y:S08]  /*3aa0*/  HMMA.1688.F32 R76, R140.reuse, R139, R76 ;  /* 0x0000008b8c4c723c */ /* 0x040ff0000000104c */
[C---:B------:R-:W-:Y:S08]  /*3ab0*/  HMMA.1688.F32 R72, R140.reuse, R211, R72 ;  /* 0x000000d38c48723c */ /* 0x040ff00000001048 */
[----:B------:R-:W-:Y:S01]  /*3ac0*/  HMMA.1688.F32 R140, R140, R200, R68 ;  /* 0x000000c88c8c723c */ /* 0x000fe20000001044 */
[----:B------:R-:W-:-:S02]  /*3ad0*/  IADD3 R68, PT, PT, R210, R198, R133 ;  /* 0x000000c6d2447210 */ /* 0x000fc40007ffe085 */
[C-C-:B------:R-:W-:Y:S02]  /*3ae0*/  IADD3 R69, PT, PT, R210.reuse, R197, R133.reuse ;  /* 0x000000c5d2457210 */ /* 0x140fe40007ffe085 */
[C-C-:B------:R-:W-:Y:S02]  /*3af0*/  IADD3 R70, PT, PT, R210.reuse, R196, R133.reuse ;  /* 0x000000c4d2467210 */ /* 0x140fe40007ffe085 */
[--C-:B------:R-:W-:Y:S01]  /*3b00*/  IADD3 R71, PT, PT, R210, R195, R133.reuse ;  /* 0x000000c3d2477210 */ /* 0x100fe20007ffe085 */
[----:B------:R-:W-:Y:S01]  /*3b10*/  HMMA.1688.F32 R64, R136, R212, R64 ;  /* 0x000000d48840723c */ /* 0x000fe20000001040 */
[----:B------:R-:W-:Y:S02]  /*3b20*/  LEA R238, R68, UR6, 0x1 ;  /* 0x0000000644ee7c11 */ /* 0x000fe4000f8e08ff */
[C-C-:B------:R-:W-:Y:S02]  /*3b30*/  IADD3 R212, PT, PT, R210.reuse, R185, R133.reuse ;  /* 0x000000b9d2d47210 */ /* 0x140fe40007ffe085 */
[----:B------:R-:W-:-:S02]  /*3b40*/  IADD3 R210, PT, PT, R210, R184, R133 ;  /* 0x000000b8d2d27210 */ /* 0x000fc40007ffe085 */
[----:B------:R-:W-:Y:S01]  /*3b50*/  LEA R68, R69, UR6, 0x1 ;  /* 0x0000000645447c11 */ /* 0x000fe2000f8e08ff */
[-C--:B------:R-:W-:Y:S01]  /*3b60*/  HMMA.1688.F32 R48, R136, R132.reuse, R48 ;  /* 0x000000848830723c */ /* 0x080fe20000001030 */
[----:B------:R-:W-:Y:S02]  /*3b70*/  LEA R69, R70, UR6, 0x1 ;  /* 0x0000000646457c11 */ /* 0x000fe4000f8e08ff */
[----:B------:R-:W-:Y:S01]  /*3b80*/  LEA R133, R232, UR6, 0x1 ;  /* 0x00000006e8857c11 */ /* 0x000fe2000f8e08ff */
[----:B------:R2:W-:Y:S01]  /*3b90*/  LDS R70, [R237+0x4000] ;  /* 0x00400000ed467984 */ /* 0x0005e20000000800 */
[----:B------:R-:W-:Y:S02]  /*3ba0*/  LEA R232, R235, UR6, 0x1 ;  /* 0x00000006ebe87c11 */ /* 0x000fe4000f8e08ff */
[----:B------:R-:W-:Y:S01]  /*3bb0*/  LEA R235, R215, UR6, 0x1 ;  /* 0x00000006d7eb7c11 */ /* 0x000fe2000f8e08ff */
[----:B------:R-:W-:Y:S01]  /*3bc0*/  HMMA.1688.F32 R16, R134, R132, R16 ;  /* 0x000000848610723c */ /* 0x000fe20000001010 */
[----:B------:R-:W-:Y:S01]  /*3bd0*/  LEA R132, R71, UR6, 0x1 ;  /* 0x0000000647847c11 */ /* 0x000fe2000f8e08ff */
[----:B------:R-:W-:Y:S01]  /*3be0*/  LDS R68, [R68+0x4000] ;  /* 0x0040000044447984 */ /* 0x000fe20000000800 */
[----:B-1----:R-:W-:-:S02]  /*3bf0*/  LEA R239, R212, UR6, 0x1 ;  /* 0x00000006d4ef7c11 */ /* 0x002fc4000f8e08ff */
[----:B--2---:R-:W-:Y:S01]  /*3c00*/  LEA R237, R214, UR6, 0x1 ;  /* 0x00000006d6ed7c11 */ /* 0x004fe2000f8e08ff */
[----:B------:R1:W2:Y:S01]  /*3c10*/  LDS R71, [R238+0x4000] ;  /* 0x00400000ee477984 */ /* 0x0002a20000000800 */
[----:B------:R-:W-:Y:S01]  /*3c20*/  LEA R234, R210, UR6, 0x1 ;  /* 0x00000006d2ea7c11 */ /* 0x000fe2000f8e08ff */
[----:B------:R-:W-:Y:S02]  /*3c30*/  HMMA.1688.F32 R44, R136, R139, R44 ;  /* 0x0000008b882c723c */ /* 0x000fe4000000102c */
[----:B------:R-:W3:Y:S01]  /*3c40*/  LDS R69, [R69+0x4000] ;  /* 0x0040000045457984 */ /* 0x000ee20000000800 */
[----:B-1----:R-:W-:-:S03]  /*3c50*/  LEA R238, R213, UR6, 0x1 ;  /* 0x00000006d5ee7c11 */ /* 0x002fc6000f8e08ff */
[----:B------:R-:W1:Y:S02]  /*3c60*/  LDS R232, [R232+0xc000] ;  /* 0x00c00000e8e87984 */ /* 0x000e640000000800 */
[----:B------:R-:W-:Y:S02]  /*3c70*/  HMMA.1688.F32 R12, R134, R139, R12 ;  /* 0x0000008b860c723c */ /* 0x000fe4000000100c */
[----:B------:R-:W4:Y:S04]  /*3c80*/  LDS R215, [R236+0xc000] ;  /* 0x00c00000ecd77984 */ /* 0x000f280000000800 */
[----:B------:R-:W5:Y:S02]  /*3c90*/  LDS R214, [R235+0xc000] ;  /* 0x00c00000ebd67984 */ /* 0x000f640000000800 */
[-C--:B------:R-:W-:Y:S02]  /*3ca0*/  HMMA.1688.F32 R40, R136, R211.reuse, R40 ;  /* 0x000000d38828723c */ /* 0x080fe40000001028 */
[----:B------:R-:W5:Y:S04]  /*3cb0*/  LDS R213, [R237+0xc000] ;  /* 0x00c00000edd57984 */ /* 0x000f680000000800 */
[----:B------:R-:W5:Y:S02]  /*3cc0*/  LDS R212, [R238+0xc000] ;  /* 0x00c00000eed47984 */ /* 0x000f640000000800 */
[----:B------:R-:W-:Y:S02]  /*3cd0*/  HMMA.1688.F32 R8, R134, R211, R8 ;  /* 0x000000d38608723c */ /* 0x000fe40000001008 */
[----:B------:R-:W5:Y:S04]  /*3ce0*/  LDS R210, [R239+0xc000] ;  /* 0x00c00000efd27984 */ /* 0x000f680000000800 */
[----:B------:R-:W5:Y:S02]  /*3cf0*/  LDS R139, [R234+0xc000] ;  /* 0x00c00000ea8b7984 */ /* 0x000f640000000800 */
[-C--:B------:R-:W-:Y:S02]  /*3d00*/  HMMA.1688.F32 R36, R136, R200.reuse, R36 ;  /* 0x000000c88824723c */ /* 0x080fe40000001024 */
[----:B------:R-:W-:Y:S04]  /*3d10*/  LDS R132, [R132+0x4000] ;  /* 0x0040000084847984 */ /* 0x000fe80000000800 */
[----:B------:R-:W5:Y:S02]  /*3d20*/  LDS R133, [R133+0x4000] ;  /* 0x0040000085857984 */ /* 0x000f640000000800 */
[----:B------:R-:W-:Y:S08]  /*3d30*/  HMMA.1688.F32 R4, R134, R200, R4 ;  /* 0x000000c88604723c */ /* 0x000ff00000001004 */
[-C--:B--2---:R-:W-:Y:S08]  /*3d40*/  HMMA.1688.F32 R128, R70, R233.reuse, R128 ;  /* 0x000000e94680723c */ /* 0x084ff00000001080 */
[----:B---3--:R-:W-:Y:S08]  /*3d50*/  HMMA.1688.F32 R96, R68, R233, R96 ;  /* 0x000000e94460723c */ /* 0x008ff00000001060 */
[-C--:B-1----:R-:W-:Y:S08]  /*3d60*/  HMMA.1688.F32 R124, R70, R232.reuse, R124 ;  /* 0x000000e8467c723c */ /* 0x082ff0000000107c */
[----:B------:R-:W-:Y:S08]  /*3d70*/  HMMA.1688.F32 R92, R68, R232, R92 ;  /* 0x000000e8445c723c */ /* 0x000ff0000000105c */
[-C--:B----4-:R-:W-:Y:S08]  /*3d80*/  HMMA.1688.F32 R120, R70, R215.reuse, R120 ;  /* 0x000000d74678723c */ /* 0x090ff00000001078 */
[----:B------:R-:W-:Y:S08]  /*3d90*/  HMMA.1688.F32 R88, R68, R215, R88 ;  /* 0x000000d74458723c */ /* 0x000ff00000001058 */
[-C--:B-----5:R-:W-:Y:S08]  /*3da0*/  HMMA.1688.F32 R116, R70, R214.reuse, R116 ;  /* 0x000000d64674723c */ /* 0x0a0ff00000001074 */
[----:B------:R-:W-:Y:S08]  /*3db0*/  HMMA.1688.F32 R84, R68, R214, R84 ;  /* 0x000000d64454723c */ /* 0x000ff00000001054 */
[-C--:B------:R-:W-:Y:S08]  /*3dc0*/  HMMA.1688.F32 R112, R70, R213.reuse, R112 ;  /* 0x000000d54670723c */ /* 0x080ff00000001070 */
[----:B------:R-:W-:Y:S08]  /*3dd0*/  HMMA.1688.F32 R80, R68, R213, R80 ;  /* 0x000000d54450723c */ /* 0x000ff00000001050 */
[-C--:B------:R-:W-:Y:S08]  /*3de0*/  HMMA.1688.F32 R108, R70, R212.reuse, R108 ;  /* 0x000000d4466c723c */ /* 0x080ff0000000106c */
[----:B------:R-:W-:Y:S08]  /*3df0*/  HMMA.1688.F32 R76, R68, R212, R76 ;  /* 0x000000d4444c723c */ /* 0x000ff0000000104c */
[-C--:B------:R-:W-:Y:S08]  /*3e00*/  HMMA.1688.F32 R104, R70, R210.reuse, R104 ;  /* 0x000000d24668723c */ /* 0x080ff00000001068 */
[----:B------:R-:W-:Y:S08]  /*3e10*/  HMMA.1688.F32 R72, R68, R210, R72 ;  /* 0x000000d24448723c */ /* 0x000ff00000001048 */
[----:B------:R-:W-:Y:S08]  /*3e20*/  HMMA.1688.F32 R100, R70, R139, R100 ;  /* 0x0000008b4664723c */ /* 0x000ff00000001064 */
[-C--:B------:R-:W-:Y:S08]  /*3e30*/  HMMA.1688.F32 R64, R132, R233.reuse, R64 ;  /* 0x000000e98440723c */ /* 0x080ff00000001040 */
        /* <DEDUP_REMOVED lines=47> */
[----:B--2---:R-:W-:-:S04]  /*4130*/  IMAD.WIDE.U32 R212, R213, 0x2, R2 ;  /* 0x00000002d5d47825 */ /* 0x004fc800078e0002 */
[--C-:B------:R-:W-:Y:S01]  /*4140*/  IMAD.WIDE.U32 R210, R211, 0x2, R2.reuse ;  /* 0x00000002d3d27825 */ /* 0x100fe200078e0002 */
[----:B------:R1:W-:Y:S03]  /*4150*/  LDGSTS.E.BYPASS.128 [R153], desc[UR8][R212.64] ;  /* 0x00000000d4997fae */ /* 0x0003e6000b981808 */
[--C-:B------:R-:W-:Y:S01]  /*4160*/  IMAD.WIDE.U32 R142, R143, 0x2, R2.reuse ;  /* 0x000000028f8e7825 */ /* 0x100fe200078e0002 */
[----:B------:R1:W-:Y:S03]  /*4170*/  LDGSTS.E.BYPASS.128 [R152], desc[UR8][R210.64] ;  /* 0x00000000d2987fae */ /* 0x0003e6000b981808 */
[----:B------:R-:W-:Y:S01]  /*4180*/  IMAD.WIDE.U32 R2, R139, 0x2, R2 ;  /* 0x000000028b027825 */ /* 0x000fe200078e0002 */
[----:B------:R1:W-:Y:S04]  /*4190*/  LDGSTS.E.BYPASS.128 [R151], desc[UR8][R142.64] ;  /* 0x000000008e977fae */ /* 0x0003e8000b981808 */
[----:B------:R1:W-:Y:S02]  /*41a0*/  LDGSTS.E.BYPASS.128 [R149], desc[UR8][R2.64] ;  /* 0x0000000002957fae */ /* 0x0003e4000b981808 */
.L_x_7:
[----:B------:R-:W-:-:S05]  /*41b0*/  UMOV UR4, URZ ;  /* 0x000000ff00047c82 */ /* 0x000fca0008000000 */
.L_x_8:
        /* <DEDUP_REMOVED lines=8> */
[--C-:B------:R-:W-:Y:S01]  /*4240*/  IMAD.IADD R2, R183, 0x1, R132.reuse ;  /* 0x00000001b7027824 */ /* 0x100fe200078e0284 */
[--C-:B------:R-:W-:Y:S01]  /*4250*/  IADD3 R139, PT, PT, R132, R193, R201.reuse ;  /* 0x000000c1848b7210 */ /* 0x100fe20007ffe0c9 */
[----:B------:R-:W-:Y:S01]  /*4260*/  IMAD.IADD R3, R138, 0x1, R132 ;  /* 0x000000018a037824 */ /* 0x000fe200078e0284 */
        /* <DEDUP_REMOVED lines=161> */
[----:B------:R-:W-:Y:S01]  /*4c80*/  VIADD R2, R181, 0xfffffffc ;  /* 0xfffffffcb5027836 */ /* 0x000fe20000000000 */
[----:B------:R-:W-:-:S04]  /*4c90*/  UMOV UR4, UR7 ;  /* 0x0000000700047c82 */ /* 0x000fc80008000000 */
[----:B------:R-:W-:-:S13]  /*4ca0*/  ISETP.LE.AND P0, PT, R2, UR7, PT ;  /* 0x0000000702007c0c */ /* 0x000fda000bf03270 */
[----:B------:R-:W-:Y:S05]  /*4cb0*/  @!P0 BRA `(.L_x_9) ;  /* 0xffffffc8005c8947 */ /* 0x000fea000383ffff */
.L_x_0:
[----:B------:R-:W-:Y:S01]  /*4cc0*/  IMAD.SHL.U32 R2, R146, 0x40, RZ ;  /* 0x0000004092027824 */ /* 0x000fe200078e00ff */
[----:B------:R-:W2:Y:S01]  /*4cd0*/  LDC R215, c[0x0][0x3a0] ;  /* 0x0000e800ffd77b82 */ /* 0x000ea20000000800 */
[----:B------:R-:W-:-:S04]  /*4ce0*/  DEPBAR.LE SB0, 0x2 ;  /* 0x000080800000791a */ /* 0x000fc80000000000 */
[C---:B------:R-:W-:Y:S02]  /*4cf0*/  LEA.HI R2, R147.reuse, R2, RZ, 0x1e ;  /* 0x0000000293027211 */ /* 0x040fe400078ff0ff */
[----:B------:R-:W-:-:S03]  /*4d00*/  LEA.HI R213, R147, R150, RZ, 0x1e ;  /* 0x0000009693d57211 */ /* 0x000fc600078ff0ff */
[C---:B------:R-:W-:Y:S02]  /*4d10*/  IMAD.SHL.U32 R3, R2.reuse, 0x10, RZ ;  /* 0x0000001002037824 */ /* 0x040fe400078e00ff */
[C---:B------:R-:W-:Y:S02]  /*4d20*/  IMAD.SHL.U32 R198, R2.reuse, 0x20, RZ ;  /* 0x0000002002c67824 */ /* 0x040fe400078e00ff */
[C---:B------:R-:W-:Y:S01]  /*4d30*/  VIADD R132, R2.reuse, 0x8 ;  /* 0x0000000802847836 */ /* 0x040fe20000000000 */
[----:B------:R-:W-:Y:S01]  /*4d40*/  LOP3.LUT R3, R3, 0xf0, RZ, 0xc0, !PT ;  /* 0x000000f003037812 */ /* 0x000fe200078ec0ff */
[----:B------:R-:W-:Y:S02]  /*4d50*/  VIADD R134, R2, 0x18 ;  /* 0x0000001802867836 */ /* 0x000fe40000000000 */
[----:B------:R-:W-:Y:S01]  /*4d60*/  IMAD.SHL.U32 R196, R132, 0x20, RZ ;  /* 0x0000002084c47824 */ /* 0x000fe200078e00ff */
[----:B------:R-:W-:Y:S01]  /*4d70*/  LOP3.LUT R198, R3, 0x3ffe00, R198, 0xf8, !PT ;  /* 0x003ffe0003c67812 */ /* 0x000fe200078ef8c6 */
[----:B------:R-:W-:-:S02]  /*4d80*/  VIADD R3, R2, 0x10 ;  /* 0x0000001002037836 */ /* 0x000fc40000000000 */
[----:B------:R-:W-:Y:S02]  /*4d90*/  IMAD.SHL.U32 R132, R132, 0x10, RZ ;  /* 0x0000001084847824 */ /* 0x000fe400078e00ff */
[C---:B------:R-:W-:Y:S01]  /*4da0*/  IMAD.SHL.U32 R194, R3.reuse, 0x20, RZ ;  /* 0x0000002003c27824 */ /* 0x040fe200078e00ff */
[----:B--2---:R-:W-:Y:S01]  /*4db0*/  LEA.HI R215, R182, R215, RZ, 0x7 ;  /* 0x000000d7b6d77211 */ /* 0x004fe200078f38ff */
[----:B------:R-:W-:Y:S01]  /*4dc0*/  IMAD.SHL.U32 R133, R3, 0x10, RZ ;  /* 0x0000001003857824 */ /* 0x000fe200078e00ff */
[----:B------:R-:W-:Y:S01]  /*4dd0*/  LOP3.LUT R3, R132, 0xf0, RZ, 0xc0, !PT ;  /* 0x000000f084037812 */ /* 0x000fe200078ec0ff */
[----:B------:R-:W-:Y:S01]  /*4de0*/  IMAD.SHL.U32 R192, R134, 0x20, RZ ;  /* 0x0000002086c07824 */ /* 0x000fe200078e00ff */
[----:B------:R-:W-:Y:S01]  /*4df0*/  SHF.R.S32.HI R215, RZ, 0x7, R215 ;  /* 0x00000007ffd77819 */ /* 0x000fe200000114d7 */
[----:B------:R-:W-:Y:S01]  /*4e00*/  VIADD R135, R2, 0x20 ;  /* 0x0000002002877836 */ /* 0x000fe20000000000 */
[----:B------:R-:W-:Y:S01]  /*4e10*/  LOP3.LUT R196, R3, 0x7ffe00, R196, 0xf8, !PT ;  /* 0x007ffe0003c47812 */ /* 0x000fe200078ef8c4 */
[----:B------:R-:W-:Y:S01]  /*4e20*/  IMAD.SHL.U32 R134, R134, 0x10, RZ ;  /* 0x0000001086867824 */ /* 0x000fe200078e00ff */
[----:B------:R-:W-:Y:S01]  /*4e30*/  LOP3.LUT R133, R133, 0xf0, RZ, 0xc0, !PT ;  /* 0x000000f085857812 */ /* 0x000fe200078ec0ff */
[----:B------:R-:W-:-:S02]  /*4e40*/  VIADD R3, R2, 0x28 ;  /* 0x0000002802037836 */ /* 0x000fc40000000000 */
[C---:B------:R-:W-:Y:S01]  /*4e50*/  VIADD R132, R2.reuse, 0x30 ;  /* 0x0000003002847836 */ /* 0x040fe20000000000 */
[----:B------:R-:W-:Y:S01]  /*4e60*/  LOP3.LUT R194, R133, 0x7ffe00, R194, 0xf8, !PT ;  /* 0x007ffe0085c27812 */ /* 0x000fe200078ef8c2 */
[----:B------:R-:W-:Y:S02]  /*4e70*/  VIADD R2, R2, 0x38 ;  /* 0x0000003802027836 */ /* 0x000fe40000000000 */
[C---:B------:R-:W-:Y:S02]  /*4e80*/  IMAD.SHL.U32 R190, R135.reuse, 0x20, RZ ;  /* 0x0000002087be7824 */ /* 0x040fe400078e00ff */
[----:B------:R-:W-:Y:S01]  /*4e90*/  IMAD.SHL.U32 R136, R135, 0x10, RZ ;  /* 0x0000001087887824 */ /* 0x000fe200078e00ff */
[----:B------:R-:W-:Y:S01]  /*4ea0*/  LOP3.LUT R135, R134, 0xf0, RZ, 0xc0, !PT ;  /* 0x000000f086877812 */ /* 0x000fe200078ec0ff */
[C---:B------:R-:W-:Y:S02]  /*4eb0*/  IMAD.SHL.U32 R184, R2.reuse, 0x20, RZ ;  /* 0x0000002002b87824 */ /* 0x040fe400078e00ff */
[----:B------:R-:W-:Y:S01]  /*4ec0*/  IMAD.SHL.U32 R134, R2, 0x10, RZ ;  /* 0x0000001002867824 */ /* 0x000fe200078e00ff */
[----:B------:R-:W-:Y:S01]  /*4ed0*/  LOP3.LUT R192, R135, 0x7ffe00, R192, 0xf8, !PT ;  /* 0x007ffe0087c07812 */ /* 0x000fe200078ef8c0 */
[----:B------:R-:W-:Y:S01]  /*4ee0*/  IMAD.SHL.U32 R2, R215, 0x4, RZ ;  /* 0x00000004d7027824 */ /* 0x000fe200078e00ff */
[----:B------:R-:W-:Y:S01]  /*4ef0*/  LOP3.LUT R137, R136, 0xf0, RZ, 0xc0, !PT ;  /* 0x000000f088897812 */ /* 0x000fe200078ec0ff */
[C---:B------:R-:W-:Y:S01]  /*4f00*/  IMAD.SHL.U32 R188, R3.reuse, 0x20, RZ ;  /* 0x0000002003bc7824 */ /* 0x040fe200078e00ff */
[----:B------:R-:W-:Y:S01]  /*4f10*/  LOP3.LUT R135, R134, 0xf0, RZ, 0xc0, !PT ;  /* 0x000000f086877812 */ /* 0x000fe200078ec0ff */
[----:B------:R-:W-:Y:S01]  /*4f20*/  IMAD.SHL.U32 R186, R132, 0x20, RZ ;  /* 0x0000002084ba7824 */ /* 0x000fe200078e00ff */
[----:B------:R-:W-:Y:S01]  /*4f30*/  BAR.SYNC.DEFER_BLOCKING 0x0 ;  /* 0x0000000000007b1d */ /* 0x000fe20000010000 */
[----:B------:R-:W-:Y:S01]  /*4f40*/  ISETP.GT.AND P0, PT, R2, R181, PT ;  /* 0x000000b50200720c */ /* 0x000fe20003f04270 */
[----:B------:R-:W-:Y:S01]  /*4f50*/  IMAD.SHL.U32 R3, R3, 0x10, RZ ;  /* 0x0000001003037824 */ /* 0x000fe200078e00ff */
[----:B------:R-:W-:Y:S01]  /*4f60*/  LOP3.LUT R190, R137, 0x7ffe00, R190, 0xf8, !PT ;  /* 0x007ffe0089be7812 */ /* 0x000fe200078ef8be */
[----:B------:R-:W-:Y:S01]  /*4f70*/  IMAD.SHL.U32 R132, R132, 0x10, RZ ;  /* 0x0000001084847824 */ /* 0x000fe200078e00ff */
[----:B------:R-:W-:Y:S01]  /*4f80*/  LOP3.LUT R184, R135, 0x7ffe00, R184, 0xf8, !PT ;  /* 0x007ffe0087b87812 */ /* 0x000fe200078ef8b8 */
[----:B------:R-:W-:Y:S01]  /*4f90*/  IMAD.SHL.U32 R181, R147, 0x2, RZ ;  /* 0x0000000293b57824 */ /* 0x000fe200078e00ff */
[----:B------:R-:W-:-:S02]  /*4fa0*/  LOP3.LUT R3, R3, 0xf0, RZ, 0xc0, !PT ;  /* 0x000000f003037812 */ /* 0x000fc400078ec0ff */
[----:B------:R-:W-:Y:S02]  /*4fb0*/  LOP3.LUT R133, R132, 0xf0, RZ, 0xc0, !PT ;  /* 0x000000f084857812 */ /* 0x000fe400078ec0ff */
[----:B------:R-:W-:Y:S02]  /*4fc0*/  LOP3.LUT R188, R3, 0x7ffe00, R188, 0xf8, !PT ;  /* 0x007ffe0003bc7812 */ /* 0x000fe400078ef8bc */
[----:B------:R-:W-:Y:S01]  /*4fd0*/  LOP3.LUT R186, R133, 0x7ffe00, R186, 0xf8, !PT ;  /* 0x007ffe0085ba7812 */ /* 0x000fe200078ef8ba */
[----:B------:R-:W-:Y:S06]  /*4fe0*/  @P0 BRA `(.L_x_10) ;  /* 0x0000000000e00947 */ /* 0x000fec0003800000 */
[C---:B------:R-:W-:Y:S01]  /*4ff0*/  IADD3 R2, P0, PT, R208.reuse, 0x6000, RZ ;  /* 0x00006000d0027810 */ /* 0x040fe20007f1e0ff */
[----:B------:R-:W2:Y:S01]  /*5000*/  LDC.64 R182, c[0x0][0x380] ;  /* 0x0000e000ffb67b82 */ /* 0x000ea20000000a00 */
[----:B------:R-:W-:Y:S01]  /*5010*/  IADD3 R132, P2, PT, R208, 0xe000, RZ ;  /* 0x0000e000d0847810 */ /* 0x000fe20007f5e0ff */
[----:B------:R-:W-:Y:S01]  /*5020*/  IMAD R180, R215, 0x80, R180 ;  /* 0x00000080d7b47824 */ /* 0x000fe200078e02b4 */
[C---:B------:R-:W-:Y:S01]  /*5030*/  IADD3 R134, P1, PT, R206.reuse, 0x6000, RZ ;  /* 0x00006000ce867810 */ /* 0x040fe20007f3e0ff */
[--C-:B------:R-:W-:Y:S01]  /*5040*/  IMAD.X R3, RZ, RZ, R209.reuse, P0 ;  /* 0x000000ffff037224 */ /* 0x100fe200000e06d1 */
[----:B------:R-:W-:Y:S01]  /*5050*/  IADD3 R136, P3, PT, R206, 0xe000, RZ ;  /* 0x0000e000ce887810 */ /* 0x000fe20007f7e0ff */
[----:B------:R-:W-:Y:S01]  /*5060*/  IMAD.X R133, RZ, RZ, R209, P2 ;  /* 0x000000ffff857224 */ /* 0x000fe200010e06d1 */
[C---:B------:R-:W-:Y:S01]  /*5070*/  IADD3 R138, P0, PT, R204.reuse, 0x6000, RZ ;  /* 0x00006000cc8a7810 */ /* 0x040fe20007f1e0ff */
[--C-:B------:R-:W-:Y:S01]  /*5080*/  IMAD.X R135, RZ, RZ, R207.reuse, P1 ;  /* 0x000000ffff877224 */ /* 0x100fe200008e06cf */
[----:B------:R-:W-:Y:S01]  /*5090*/  MOV R185, R2 ;  /* 0x0000000200b97202 */ /* 0x000fe20000000f00 */
[----:B------:R-:W-:Y:S01]  /*50a0*/  IMAD.X R137, RZ, RZ, R207, P3 ;  /* 0x000000ffff897224 */ /* 0x000fe200018e06cf */
[----:B------:R-:W3:Y:S01]  /*50b0*/  LDC.64 R2, c[0x0][0x388] ;  /* 0x0000e200ff027b82 */ /* 0x000ee20000000a00 */
[----:B------:R-:W-:Y:S01]  /*50c0*/  IMAD.X R139, RZ, RZ, R205, P0 ;  /* 0x000000ffff8b7224 */ /* 0x000fe200000e06cd */
[----:B------:R-:W-:Y:S01]  /*50d0*/  IADD3 R140, P2, PT, R204, 0xe000, RZ ;  /* 0x0000e000cc8c7810 */ /* 0x000fe20007f5e0ff */
[----:B------:R-:W-:Y:S01]  /*50e0*/  VIADD R180, R180, 0xffffffe0 ;  /* 0xffffffe0b4b47836 */ /* 0x000fe20000000000 */
[----:B------:R-:W-:-:S02]  /*50f0*/  IADD3 R142, P1, PT, R202, 0x6000, RZ ;  /* 0x00006000ca8e7810 */ /* 0x000fc40007f3e0ff */
[----:B------:R-:W-:Y:S01]  /*5100*/  MOV R187, R134 ;  /* 0x0000008600bb7202 */ /* 0x000fe20000000f00 */
[--C-:B------:R-:W-:Y:S01]  /*5110*/  IMAD.IADD R135, R178, 0x1, R180.reuse ;  /* 0x00000001b2877824 */ /* 0x100fe200078e02b4 */
[----:B------:R-:W-:Y:S01]  /*5120*/  MOV R193, R132 ;  /* 0x0000008400c17202 */ /* 0x000fe20000000f00 */
[--C-:B------:R-:W-:Y:S01]  /*5130*/  IMAD.IADD R133, R179, 0x1, R180.reuse ;  /* 0x00000001b3857824 */ /* 0x100fe200078e02b4 */
[----:B------:R-:W-:Y:S01]  /*5140*/  MOV R195, R136 ;  /* 0x0000008800c37202 */ /* 0x000fe20000000f00 */
[--C-:B------:R-:W-:Y:S01]  /*5150*/  IMAD.IADD R137, R176, 0x1, R180.reuse ;  /* 0x00000001b0897824 */ /* 0x100fe200078e02b4 */
[----:B------:R-:W-:Y:S01]  /*5160*/  MOV R189, R138 ;  /* 0x0000008a00bd7202 */ /* 0x000fe20000000f00 */
[----:B------:R-:W-:Y:S01]  /*5170*/  IMAD.X R141, RZ, RZ, R205, P2 ;  /* 0x000000ffff8d7224 */ /* 0x000fe200010e06cd */
[----:B------:R-:W-:Y:S01]  /*5180*/  IADD3 R200, P3, PT, R202, 0xe000, RZ ;  /* 0x0000e000cac87810 */ /* 0x000fe20007f7e0ff */
[----:B------:R-:W-:Y:S02]  /*5190*/  IMAD.IADD R139, R175, 0x1, R180 ;  /* 0x00000001af8b7824 */ /* 0x000fe400078e02b4 */
[----:B------:R-:W-:Y:S01]  /*51a0*/  IMAD.X R143, RZ, RZ, R203, P1 ;  /* 0x000000ffff8f7224 */ /* 0x000fe200008e06cb */
[----:B------:R-:W-:Y:S01]  /*51b0*/  MOV R197, R140 ;  /* 0x0000008c00c57202 */ /* 0x000fe20000000f00 */
[----:B--2---:R-:W-:-:S03]  /*51c0*/  IMAD.WIDE R132, R133, 0x2, R182 ;  /* 0x0000000285847825 */ /* 0x004fc600078e02b6 */
[----:B------:R-:W-:Y:S01]  /*51d0*/  MOV R191, R142 ;  /* 0x0000008e00bf7202 */ /* 0x000fe20000000f00 */
[--C-:B------:R-:W-:Y:S01]  /*51e0*/  IMAD.WIDE R134, R135, 0x2, R182.reuse ;  /* 0x0000000287867825 */ /* 0x100fe200078e02b6 */
[----:B------:R-:W-:Y:S01]  /*51f0*/  @!PT LDS RZ, [RZ] ;  /* 0x00000000fffff984 */ /* 0x000fe20000000800 */
[----:B------:R-:W-:Y:S01]  /*5200*/  @!PT LDS RZ, [RZ] ;  /* 0x00000000fffff984 */ /* 0x000fe20000000800 */
[----:B------:R-:W-:Y:S01]  /*5210*/  @!PT LDS RZ, [RZ] ;  /* 0x00000000fffff984 */ /* 0x000fe20000000800 */
[----:B------:R2:W-:Y:S03]  /*5220*/  LDGSTS.E.BYPASS.128 [R185], desc[UR8][R132.64] ;  /* 0x0000000084b97fae */ /* 0x0005e6000b981808 */
[--C-:B------:R-:W-:Y:S01]  /*5230*/  IMAD.WIDE R136, R137, 0x2, R182.reuse ;  /* 0x0000000289887825 */ /* 0x100fe200078e02b6 */
[----:B------:R2:W-:Y:S03]  /*5240*/  LDGSTS.E.BYPASS.128 [R187], desc[UR8][R134.64] ;  /* 0x0000000086bb7fae */ /* 0x0005e6000b981808 */
[----:B------:R-:W-:Y:S01]  /*5250*/  IMAD.WIDE R182, R139, 0x2, R182 ;  /* 0x000000028bb67825 */ /* 0x000fe200078e02b6 */
[----:B------:R2:W-:Y:S03]  /*5260*/  LDGSTS.E.BYPASS.128 [R189], desc[UR8][R136.64] ;  /* 0x0000000088bd7fae */ /* 0x0005e6000b981808 */
[--C-:B------:R-:W-:Y:S01]  /*5270*/  IMAD.IADD R139, R177, 0x1, R180.reuse ;  /* 0x00000001b18b7824 */ /* 0x100fe200078e02b4 */
[----:B------:R2:W-:Y:S01]  /*5280*/  LDGSTS.E.BYPASS.128 [R191], desc[UR8][R182.64] ;  /* 0x00000000b6bf7fae */ /* 0x0005e2000b981808 */
[----:B------:R-:W-:-:S02]  /*5290*/  IMAD.IADD R141, R174, 0x1, R180 ;  /* 0x00000001ae8d7824 */ /* 0x000fc400078e02b4 */
[----:B------:R-:W-:Y:S02]  /*52a0*/  IMAD.X R201, RZ, RZ, R203, P3 ;  /* 0x000000ffffc97224 */ /* 0x000fe400018e06cb */
[--C-:B------:R-:W-:Y:S02]  /*52b0*/  IMAD.IADD R143, R173, 0x1, R180.reuse ;  /* 0x00000001ad8f7824 */ /* 0x100fe400078e02b4 */
[----:B------:R-:W-:Y:S01]  /*52c0*/  IMAD.IADD R177, R172, 0x1, R180 ;  /* 0x00000001acb17824 */ /* 0x000fe200078e02b4 */
[----:B------:R-:W-:Y:S01]  /*52d0*/  MOV R201, R200 ;  /* 0x000000c800c97202 */ /* 0x000fe20000000f00 */
[----:B---3--:R-:W-:-:S04]  /*52e0*/  IMAD.WIDE R138, R139, 0x2, R2 ;  /* 0x000000028b8a7825 */ /* 0x008fc800078e0202 */
[--C-:B------:R-:W-:Y:S01]  /*52f0*/  IMAD.WIDE R140, R141, 0x2, R2.reuse ;  /* 0x000000028d8c7825 */ /* 0x100fe200078e0202 */
[----:B------:R2:W-:Y:S03]  /*5300*/  LDGSTS.E.BYPASS.128 [R193], desc[UR8][R138.64] ;  /* 0x000000008ac17fae */ /* 0x0005e6000b981808 */
[--C-:B------:R-:W-:Y:S01]  /*5310*/  IMAD.WIDE R142, R143, 0x2, R2.reuse ;  /* 0x000000028f8e7825 */ /* 0x100fe200078e0202 */
[----:B------:R2:W-:Y:S03]  /*5320*/  LDGSTS.E.BYPASS.128 [R195], desc[UR8][R140.64] ;  /* 0x000000008cc37fae */ /* 0x0005e6000b981808 */
[----:B------:R-:W-:Y:S01]  /*5330*/  IMAD.WIDE R2, R177, 0x2, R2 ;  /* 0x00000002b1027825 */ /* 0x000fe200078e0202 */
[----:B------:R2:W-:Y:S04]  /*5340*/  LDGSTS.E.BYPASS.128 [R197], desc[UR8][R142.64] ;  /* 0x000000008ec57fae */ /* 0x0005e8000b981808 */
[----:B------:R2:W-:Y:S04]  /*5350*/  LDGSTS.E.BYPASS.128 [R201], desc[UR8][R2.64] ;  /* 0x0000000002c97fae */ /* 0x0005e8000b981808 */
[----:B------:R-:W0:Y:S02]  /*5360*/  LDGDEPBAR ;  /* 0x00000000000079af */ /* 0x000e240000000000 */
.L_x_10:
[----:B--2---:R-:W-:Y:S01]  /*5370*/  VIADD R2, R213, 0x10 ;  /* 0x00000010d5027836 */ /* 0x004fe20000000000 */
[----:B------:R-:W-:Y:S01]  /*5380*/  LOP3.LUT R177, R181, 0x6, RZ, 0xc0, !PT ;  /* 0x00000006b5b17812 */ /* 0x000fe200078ec0ff */
[C---:B------:R-:W-:Y:S01]  /*5390*/  VIADD R209, R213.reuse, 0x8 ;  /* 0x00000008d5d17836 */ /* 0x040fe20000000000 */
[----:B------:R-:W-:Y:S01]  /*53a0*/  UPLOP3.LUT UP0, UPT, UPT, UPT, UPT, 0x80, 0x8 ;  /* 0x000000000008789c */ /* 0x000fe20003f0f070 */
[C---:B------:R-:W-:Y:S01]  /*53b0*/  VIADD R203, R213.reuse, 0x18 ;  /* 0x00000018d5cb7836 */ /* 0x040fe20000000000 */
[----:B------:R-:W-:Y:S01]  /*53c0*/  UMOV UR4, URZ ;  /* 0x000000ff00047c82 */ /* 0x000fe20008000000 */
[C---:B------:R-:W-:Y:S02]  /*53d0*/  VIADD R199, R213.reuse, 0x20 ;  /* 0x00000020d5c77836 */ /* 0x040fe40000000000 */
[C---:B------:R-:W-:Y:S02]  /*53e0*/  VIADD R195, R213.reuse, 0x28 ;  /* 0x00000028d5c37836 */ /* 0x040fe40000000000 */
[----:B------:R-:W-:-:S02]  /*53f0*/  VIADD R191, R213, 0x30 ;  /* 0x00000030d5bf7836 */ /* 0x000fc40000000000 */
[C---:B------:R-:W-:Y:S02]  /*5400*/  VIADD R187, R213.reuse, 0x38 ;  /* 0x00000038d5bb7836 */ /* 0x040fe40000000000 */
[----:B------:R-:W-:Y:S02]  /*5410*/  IMAD.SHL.U32 R211, R213, 0x10, RZ ;  /* 0x00000010d5d37824 */ /* 0x000fe400078e00ff */
[C---:B------:R-:W-:Y:S02]  /*5420*/  IMAD.SHL.U32 R205, R2.reuse, 0x10, RZ ;  /* 0x0000001002cd7824 */ /* 0x040fe400078e00ff */
[----:B------:R-:W-:Y:S01]  /*5430*/  IMAD.SHL.U32 R207, R209, 0x10, RZ ;  /* 0x00000010d1cf7824 */ /* 0x000fe200078e00ff */
[----:B------:R-:W-:Y:S01]  /*5440*/  LOP3.LUT R211, R211, 0xf0, RZ, 0xc0, !PT ;  /* 0x000000f0d3d37812 */ /* 0x000fe200078ec0ff */
        /* <DEDUP_REMOVED lines=15> */
[----:B------:R-:W-:Y:S01]  /*5540*/  LOP3.LUT R214, R211, 0x3fe00, R214, 0xf8, !PT ;  /* 0x0003fe00d3d67812 */ /* 0x000fe200078ef8d6 */
        /* <DEDUP_REMOVED lines=9> */
[----:B------:R-:W-:-:S02]  /*55e0*/  LOP3.LUT R204, R193, 0x7fe00, R204, 0xf8, !PT ;  /* 0x0007fe00c1cc7812 */ /* 0x000fc400078ef8cc */
[----:B------:R-:W-:Y:S02]  /*55f0*/  LOP3.LUT R202, R189, 0x7fe00, R202, 0xf8, !PT ;  /* 0x0007fe00bdca7812 */ /* 0x000fe400078ef8ca */
[----:B------:R-:W-:-:S07]  /*5600*/  LOP3.LUT R200, R185, 0x7fe00, R200, 0xf8, !PT ;  /* 0x0007fe00b9c87812 */ /* 0x000fce00078ef8c8 */
.L_x_11:
[----:B------:R-:W2:Y:S01]  /*5610*/  S2UR UR6, SR_CgaCtaId ;  /* 0x00000000000679c3 */ /* 0x000ea20000008800 */
[C---:B------:R-:W-:Y:S01]  /*5620*/  VIADD R139, R177.reuse, UR4 ;  /* 0x00000004b18b7c36 */ /* 0x040fe20008000000 */
[----:B------:R-:W-:Y:S01]  /*5630*/  UMOV UR5, 0x400 ;  /* 0x0000040000057882 */ /* 0x000fe20000000000 */
[----:B------:R-:W-:Y:S01]  /*5640*/  IMAD.IADD R135, R177, 0x1, R210 ;  /* 0x00000001b1877824 */ /* 0x000fe200078e02d2 */
[----:B------:R-:W-:Y:S01]  /*5650*/  UPLOP3.LUT UP1, UPT, UPT, UPT, UP0, 0x80, 0x8 ;  /* 0x000000000008789c */ /* 0x000fe20003f2f000 */
[----:B------:R-:W-:Y:S01]  /*5660*/  IMAD.SHL.U32 R138, R139, 0x10, RZ ;  /* 0x000000108b8a7824 */ /* 0x000fe200078e00ff */
[----:B------:R-:W-:Y:S01]  /*5670*/  UPLOP3.LUT UP0, UPT, UPT, UPT, UPT, 0x40, 0x4 ;  /* 0x000000000004789c */ /* 0x000fe20003f0e870 */
[C---:B------:R-:W-:Y:S01]  /*5680*/  IMAD.IADD R183, R177.reuse, 0x1, R194 ;  /* 0x00000001b1b77824 */ /* 0x040fe200078e02c2 */
[----:B------:R-:W-:Y:S01]  /*5690*/  UMOV UR4, 0x10 ;  /* 0x0000001000047882 */ /* 0x000fe20000000000 */
[C---:B------:R-:W-:Y:S01]  /*56a0*/  IMAD.IADD R137, R177.reuse, 0x1, R208 ;  /* 0x00000001b1897824 */ /* 0x040fe200078e02d0 */
[----:B------:R-:W-:Y:S01]  /*56b0*/  LOP3.LUT R138, R138, 0x100, RZ, 0xc0, !PT ;  /* 0x000001008a8a7812 */ /* 0x000fe200078ec0ff */
[----:B------:R-:W-:-:S02]  /*56c0*/  IMAD.IADD R179, R177, 0x1, R202 ;  /* 0x00000001b1b37824 */ /* 0x000fc400078e02ca */
[C---:B------:R-:W-:Y:S02]  /*56d0*/  IMAD.IADD R133, R177.reuse, 0x1, R212 ;  /* 0x00000001b1857824 */ /* 0x040fe400078e02d4 */
[C---:B------:R-:W-:Y:S02]  /*56e0*/  IMAD.IADD R143, R177.reuse, 0x1, R204 ;  /* 0x00000001b18f7824 */ /* 0x040fe400078e02cc */
[C---:B------:R-:W-:Y:S02]  /*56f0*/  IMAD.IADD R135, R138.reuse, 0x1, R135 ;  /* 0x000000018a877824 */ /* 0x040fe400078e0287 */
[C---:B------:R-:W-:Y:S02]  /*5700*/  IMAD.IADD R140, R138.reuse, 0x1, R183 ;  /* 0x000000018a8c7824 */ /* 0x040fe400078e02b7 */
[C---:B------:R-:W-:Y:S02]  /*5710*/  IMAD.IADD R182, R177.reuse, 0x1, R192 ;  /* 0x00000001b1b67824 */ /* 0x040fe400078e02c0 */
[----:B------:R-:W-:Y:S01]  /*5720*/  IMAD.IADD R2, R138, 0x1, R137 ;  /* 0x000000018a027824 */ /* 0x000fe200078e0289 */
[----:B--2---:R-:W-:Y:S01]  /*5730*/  ULEA UR5, UR6, UR5, 0x18 ;  /* 0x0000000506057291 */ /* 0x004fe2000f8ec0ff */
[----:B------:R-:W-:-:S02]  /*5740*/  IMAD.IADD R181, R177, 0x1, R190 ;  /* 0x00000001b1b57824 */ /* 0x000fc400078e02be */
[C---:B------:R-:W-:Y:S02]  /*5750*/  IMAD.IADD R179, R138.reuse, 0x1, R179 ;  /* 0x000000018ab37824 */ /* 0x040fe400078e02b3 */
[C---:B------:R-:W-:Y:S01]  /*5760*/  IMAD.IADD R133, R138.reuse, 0x1, R133 ;  /* 0x000000018a857824 */ /* 0x040fe200078e0285 */
[----:B------:R-:W-:Y:S01]  /*5770*/  LEA R134, R135, UR5, 0x1 ;  /* 0x0000000587867c11 */ /* 0x000fe2000f8e08ff */
[----:B------:R-:W-:Y:S01]  /*5780*/  IMAD.IADD R143, R138, 0x1, R143 ;  /* 0x000000018a8f7824 */ /* 0x000fe200078e028f */
        /* <DEDUP_REMOVED lines=9> */
[C---:B------:R-:W-:Y:S01]  /*5820*/  IMAD.IADD R233, R177.reuse, 0x1, R200 ;  /* 0x00000001b1e97824 */ /* 0x040fe200078e02c8 */
[----:B------:R-:W-:Y:S01]  /*5830*/  LEA R143, R142, UR5, 0x1 ;  /* 0x000000058e8f7c11 */ /* 0x000fe2000f8e08ff */
[----:B------:R-:W-:Y:S01]  /*5840*/  IMAD.IADD R179, R177, 0x1, R186 ;  /* 0x00000001b1b37824 */ /* 0x000fe200078e02ba */
[----:B------:R-:W-:Y:S01]  /*5850*/  LEA R142, R140, UR5, 0x1 ;  /* 0x000000058c8e7c11 */ /* 0x000fe2000f8e08ff */
[C---:B------:R-:W-:Y:S01]  /*5860*/  IMAD.IADD R3, R138.reuse, 0x1, R3 ;  /* 0x000000018a037824 */ /* 0x040fe200078e0203 */
[----:B------:R-:W-:Y:S01]  /*5870*/  LDS R137, [R137] ;  /* 0x0000000089897984 */ /* 0x000fe20000000800 */
[----:B------:R-:W-:-:S02]  /*5880*/  IMAD.IADD R141, R138, 0x1, R141 ;  /* 0x000000018a8d7824 */ /* 0x000fc400078e028d */
[C---:B------:R-:W-:Y:S01]  /*5890*/  IMAD.IADD R233, R138.reuse, 0x1, R233 ;  /* 0x000000018ae97824 */ /* 0x040fe200078e02e9 */
[----:B------:R-:W-:Y:S01]  /*58a0*/  LEA R136, R3, UR5, 0x1 ;  /* 0x0000000503887c11 */ /* 0x000fe2000f8e08ff */
[----:B------:R-:W-:Y:S01]  /*58b0*/  IMAD.IADD R140, R138, 0x1, R179 ;  /* 0x000000018a8c7824 */ /* 0x000fe200078e02b3 */
[----:B------:R-:W-:Y:S01]  /*58c0*/  LEA R132, R141, UR5, 0x1 ;  /* 0x000000058d847c11 */ /* 0x000fe2000f8e08ff */
[----:B------:R-:W-:Y:S01]  /*58d0*/  IMAD.IADD R235, R177, 0x1, R198 ;  /* 0x00000001b1eb7824 */ /* 0x000fe200078e02c6 */
[----:B------:R-:W-:Y:S01]  /*58e0*/  LEA R3, R233, UR5, 0x1 ;  /* 0x00000005e9037c11 */ /* 0x000fe2000f8e08ff */
[C---:B------:R-:W-:Y:S01]  /*58f0*/  IMAD.IADD R237, R177.reuse, 0x1, R196 ;  /* 0x00000001b1ed7824 */ /* 0x040fe200078e02c4 */
[----:B------:R-:W-:Y:S01]  /*5900*/  LEA R140, R140, UR5, 0x1 ;  /* 0x000000058c8c7c11 */ /* 0x000fe2000f8e08ff */
[C---:B------:R-:W-:Y:S01]  /*5910*/  IMAD.IADD R180, R177.reuse, 0x1, R188 ;  /* 0x00000001b1b47824 */ /* 0x040fe200078e02bc */
[----:B------:R-:W-:Y:S01]  /*5920*/  LDS R136, [R136] ;  /* 0x0000000088887984 */ /* 0x000fe20000000800 */
[----:B------:R-:W-:-:S02]  /*5930*/  IMAD.IADD R178, R177, 0x1, R184 ;  /* 0x00000001b1b27824 */ /* 0x000fc400078e02b8 */
[C---:B------:R-:W-:Y:S01]  /*5940*/  IMAD.IADD R235, R138.reuse, 0x1, R235 ;  /* 0x000000018aeb7824 */ /* 0x040fe200078e02eb */
[----:B------:R-:W-:Y:S01]  /*5950*/  LDS R134, [R134] ;  /* 0x0000000086867984 */ /* 0x000fe20000000800 */
[C---:B------:R-:W-:Y:S02]  /*5960*/  IMAD.IADD R237, R138.reuse, 0x1, R237 ;  /* 0x000000018aed7824 */ /* 0x040fe400078e02ed */
[C---:B------:R-:W-:Y:S01]  /*5970*/  IMAD.IADD R141, R138.reuse, 0x1, R180 ;  /* 0x000000018a8d7824 */ /* 0x040fe200078e02b4 */
[----:B------:R-:W-:Y:S01]  /*5980*/  LDS R135, [R135] ;  /* 0x0000000087877984 */ /* 0x000fe20000000800 */
[----:B------:R-:W-:Y:S01]  /*5990*/  IMAD.IADD R138, R138, 0x1, R178 ;  /* 0x000000018a8a7824 */ /* 0x000fe200078e02b2 */
[----:B------:R-:W-:Y:S01]  /*59a0*/  LEA R234, R235, UR5, 0x1 ;  /* 0x00000005ebea7c11 */ /* 0x000fe2000f8e08ff */
[----:B------:R-:W-:Y:S01]  /*59b0*/  VIADD R139, R139, 0x8 ;  /* 0x000000088b8b7836 */ /* 0x000fe20000000000 */
[----:B------:R-:W-:Y:S01]  /*59c0*/  LDS R132, [R132] ;  /* 0x0000000084847984 */ /* 0x000fe20000000800 */
[----:B------:R-:W-:-:S02]  /*59d0*/  LEA R233, R237, UR5, 0x1 ;  /* 0x00000005ede97c11 */ /* 0x000fc4000f8e08ff */
[----:B------:R-:W-:Y:S01]  /*59e0*/  LEA R141, R141, UR5, 0x1 ;  /* 0x000000058d8d7c11 */ /* 0x000fe2000f8e08ff */
[----:B------:R-:W-:Y:S01]  /*59f0*/  LDS R133, [R133] ;  /* 0x0000000085857984 */ /* 0x000fe20000000800 */
[----:B------:R-:W-:-:S03]  /*5a00*/  LEA R138, R138, UR5, 0x1 ;  /* 0x000000058a8a7c11 */ /* 0x000fc6000f8e08ff */
[----:B------:R-:W-:Y:S04]  /*5a10*/  LDS R2, [R2] ;  /* 0x0000000002027984 */ /* 0x000fe80000000800 */
[----:B------:R-:W-:Y:S04]  /*5a20*/  LDS R3, [R3] ;  /* 0x0000000003037984 */ /* 0x000fe80000000800 */
[----:B------:R-:W2:Y:S04]  /*5a30*/  LDS R140, [R140+0x8000] ;  /* 0x008000008c8c7984 */ /* 0x000ea80000000800 */
[----:B------:R-:W3:Y:S04]  /*5a40*/  LDS R234, [R234+0x8000] ;  /* 0x00800000eaea7984 */ /* 0x000ee80000000800 */
[----:B------:R-:W4:Y:S04]  /*5a50*/  LDS R233, [R233+0x8000] ;  /* 0x00800000e9e97984 */ /* 0x000f280000000800 */
[----:B------:R-:W5:Y:S04]  /*5a60*/  LDS R232, [R232+0x8000] ;  /* 0x00800000e8e87984 */ /* 0x000f680000000800 */
[----:B------:R-:W1:Y:S04]  /*5a70*/  LDS R143, [R143+0x8000] ;  /* 0x008000008f8f7984 */ /* 0x000e680000000800 */
[----:B------:R-:W1:Y:S04]  /*5a80*/  LDS R142, [R142+0x8000] ;  /* 0x008000008e8e7984 */ /* 0x000e680000000800 */
[----:B------:R-:W1:Y:S04]  /*5a90*/  LDS R141, [R141+0x8000] ;  /* 0x008000008d8d7984 */ /* 0x000e680000000800 */
[----:B------:R-:W1:Y:S01]  /*5aa0*/  LDS R138, [R138+0x8000] ;  /* 0x008000008a8a7984 */ /* 0x000e620000000800 */
[-C--:B--2---:R-:W-:Y:S08]  /*5ab0*/  HMMA.1688.F32 R104, R136, R140.reuse, R104 ;  /* 0x0000008c8868723c */ /* 0x084ff00000001068 */
[-C--:B------:R-:W-:Y:S08]  /*5ac0*/  HMMA.1688.F32 R72, R134, R140.reuse, R72 ;  /* 0x0000008c8648723c */ /* 0x080ff00000001048 */
[-C--:B------:R-:W-:Y:S08]  /*5ad0*/  HMMA.1688.F32 R40, R132, R140.reuse, R40 ;  /* 0x0000008c8428723c */ /* 0x080ff00000001028 */
[----:B------:R-:W-:Y:S01]  /*5ae0*/  HMMA.1688.F32 R8, R2, R140, R8 ;  /* 0x0000008c0208723c */ /* 0x000fe20000001008 */
[C---:B------:R-:W-:Y:S01]  /*5af0*/  IMAD.SHL.U32 R140, R139.reuse, 0x10, RZ ;  /* 0x000000108b8c7824 */ /* 0x040fe200078e00ff */
[----:B------:R-:W-:-:S04]  /*5b00*/  LOP3.LUT R139, R139, 0xe, RZ, 0xc0, !PT ;  /* 0x0000000e8b8b7812 */ /* 0x000fc800078ec0ff */
[----:B------:R-:W-:Y:S02]  /*5b10*/  LOP3.LUT R140, R140, 0x100, RZ, 0xc0, !PT ;  /* 0x000001008c8c7812 */ /* 0x000fe400078ec0ff */
[----:B---3--:R-:W-:Y:S02]  /*5b20*/  HMMA.1688.F32 R64, R132, R234, R64 ;  /* 0x000000ea8440723c */ /* 0x008fe40000001040 */
[----:B------:R-:W-:-:S06]  /*5b30*/  IADD3 R235, PT, PT, R140, R194, R139 ;  /* 0x000000c28ceb7210 */ /* 0x000fcc0007ffe08b */
[C---:B----4-:R-:W-:Y:S08]  /*5b40*/  HMMA.1688.F32 R60, R132.reuse, R233, R60 ;  /* 0x000000e9843c723c */ /* 0x050ff0000000103c */
[C---:B-----5:R-:W-:Y:S08]  /*5b50*/  HMMA.1688.F32 R56, R132.reuse, R232, R56 ;  /* 0x000000e88438723c */ /* 0x060ff00000001038 */
[C---:B-1----:R-:W-:Y:S08]  /*5b60*/  HMMA.1688.F32 R52, R132.reuse, R143, R52 ;  /* 0x0000008f8434723c */ /* 0x042ff00000001034 */
[C---:B------:R-:W-:Y:S08]  /*5b70*/  HMMA.1688.F32 R48, R132.reuse, R142, R48 ;  /* 0x0000008e8430723c */ /* 0x040ff00000001030 */
[C---:B------:R-:W-:Y:S08]  /*5b80*/  HMMA.1688.F32 R44, R132.reuse, R141, R44 ;  /* 0x0000008d842c723c */ /* 0x040ff0000000102c */
[----:B------:R-:W-:Y:S01]  /*5b90*/  HMMA.1688.F32 R36, R132, R138, R36 ;  /* 0x0000008a8424723c */ /* 0x000fe20000001024 */
[----:B------:R-:W-:-:S02]  /*5ba0*/  IADD3 R133, PT, PT, R140, R208, R139 ;  /* 0x000000d08c857210 */ /* 0x000fc40007ffe08b */
[----:B------:R-:W-:-:S05]  /*5bb0*/  IADD3 R132, PT, PT, R140, R210, R139 ;  /* 0x000000d28c847210 */ /* 0x000fca0007ffe08b */
[-C--:B------:R-:W-:Y:S08]  /*5bc0*/  HMMA.1688.F32 R112, R136, R142.reuse, R112 ;  /* 0x0000008e8870723c */ /* 0x080ff00000001070 */
[-C--:B------:R-:W-:Y:S08]  /*5bd0*/  HMMA.1688.F32 R80, R134, R142.reuse, R80 ;  /* 0x0000008e8650723c */ /* 0x080ff00000001050 */
[----:B------:R-:W-:Y:S01]  /*5be0*/  HMMA.1688.F32 R16, R2, R142, R16 ;  /* 0x0000008e0210723c */ /* 0x000fe20000001010 */
[----:B------:R-:W-:-:S07]  /*5bf0*/  IADD3 R142, PT, PT, R140, R204, R139 ;  /* 0x000000cc8c8e7210 */ /* 0x000fce0007ffe08b */
[-C--:B------:R-:W-:Y:S08]  /*5c00*/  HMMA.1688.F32 R100, R136, R138.reuse, R100 ;  /* 0x0000008a8864723c */ /* 0x080ff00000001064 */
[-C--:B------:R-:W-:Y:S08]  /*5c10*/  HMMA.1688.F32 R68, R134, R138.reuse, R68 ;  /* 0x0000008a8644723c */ /* 0x080ff00000001044 */
[----:B------:R-:W-:Y:S01]  /*5c20*/  HMMA.1688.F32 R4, R2, R138, R4 ;  /* 0x0000008a0204723c */ /* 0x000fe20000001004 */
[----:B------:R-:W-:-:S07]  /*5c30*/  IADD3 R138, PT, PT, R140, R192, R139 ;  /* 0x000000c08c8a7210 */ /* 0x000fce0007ffe08b */
        /* <DEDUP_REMOVED lines=8> */
[----:B------:R-:W-:Y:S01]  /*5cc0*/  HMMA.1688.F32 R76, R134, R141, R76 ;  /* 0x0000008d864c723c */ /* 0x000fe2000000104c */
[----:B------:R-:W-:-:S02]  /*5cd0*/  LEA R135, R133, UR5, 0x1 ;  /* 0x0000000585877c11 */ /* 0x000fc4000f8e08ff */
[----:B------:R-:W-:Y:S02]  /*5ce0*/  LEA R133, R142, UR5, 0x1 ;  /* 0x000000058e857c11 */ /* 0x000fe4000f8e08ff */
[----:B------:R-:W-:Y:S02]  /*5cf0*/  LEA R142, R138, UR5, 0x1 ;  /* 0x000000058a8e7c11 */ /* 0x000fe4000f8e08ff */
[C-C-:B------:R-:W-:Y:S01]  /*5d00*/  IADD3 R138, PT, PT, R140.reuse, R188, R139.reuse ;  /* 0x000000bc8c8a7210 */ /* 0x140fe20007ffe08b */
[----:B------:R-:W-:Y:S01]  /*5d10*/  HMMA.1688.F32 R12, R2, R141, R12 ;  /* 0x0000008d020c723c */ /* 0x000fe2000000100c */
[C-C-:B------:R-:W-:Y:S01]  /*5d20*/  IADD3 R3, PT, PT, R140.reuse, R212, R139.reuse ;  /* 0x000000d48c037210 */ /* 0x140fe20007ffe08b */
[----:B------:R-:W-:Y:S01]  /*5d30*/  LDS R135, [R135] ;  /* 0x0000000087877984 */ /* 0x000fe20000000800 */
[--C-:B------:R-:W-:Y:S02]  /*5d40*/  IADD3 R2, PT, PT, R140, R214, R139.reuse ;  /* 0x000000d68c027210 */ /* 0x100fe40007ffe08b */
[----:B------:R-:W-:Y:S01]  /*5d50*/  LEA R134, R132, UR5, 0x1 ;  /* 0x0000000584867c11 */ /* 0x000fe2000f8e08ff */
[----:B------:R-:W-:Y:S02]  /*5d60*/  LDS R133, [R133] ;  /* 0x0000000085857984 */ /* 0x000fe40000000800 */
[C---:B------:R-:W-:Y:S01]  /*5d70*/  HMMA.1688.F32 R120, R136.reuse, R232, R120 ;  /* 0x000000e88878723c */ /* 0x040fe20000001078 */
[C-C-:B------:R-:W-:Y:S01]  /*5d80*/  IADD3 R232, PT, PT, R140.reuse, R200, R139.reuse ;  /* 0x000000c88ce87210 */ /* 0x140fe20007ffe08b */
[----:B------:R-:W-:Y:S04]  /*5d90*/  LDS R142, [R142+0x8000] ;  /* 0x008000008e8e7984 */ /* 0x000fe80000000800 */
[----:B------:R-:W1:Y:S02]  /*5da0*/  LDS R134, [R134] ;  /* 0x0000000086867984 */ /* 0x000e640000000800 */
[----:B------:R-:W-:Y:S01]  /*5db0*/  HMMA.1688.F32 R128, R136, R234, R128 ;  /* 0x000000ea8880723c */ /* 0x000fe20000001080 */
[----:B------:R-:W-:-:S07]  /*5dc0*/  IADD3 R234, PT, PT, R140, R196, R139 ;  /* 0x000000c48cea7210 */ /* 0x000fce0007ffe08b */
[----:B------:R-:W-:Y:S01]  /*5dd0*/  HMMA.1688.F32 R108, R136, R141, R108 ;  /* 0x0000008d886c723c */ /* 0x000fe2000000106c */
[----:B------:R-:W-:-:S04]  /*5de0*/  IADD3 R141, PT, PT, R140, R206, R139 ;  /* 0x000000ce8c8d7210 */ /* 0x000fc80007ffe08b */
[----:B------:R-:W-:Y:S02]  /*5df0*/  LEA R132, R141, UR5, 0x1 ;  /* 0x000000058d847c11 */ /* 0x000fe4000f8e08ff */
[C-C-:B------:R-:W-:Y:S01]  /*5e00*/  IADD3 R141, PT, PT, R140.reuse, R190, R139.reuse ;  /* 0x000000be8c8d7210 */ /* 0x140fe20007ffe08b */
[----:B------:R-:W-:Y:S01]  /*5e10*/  HMMA.1688.F32 R124, R136, R233, R124 ;  /* 0x000000e9887c723c */ /* 0x000fe2000000107c */
[----:B------:R-:W-:Y:S02]  /*5e20*/  IADD3 R233, PT, PT, R140, R198, R139 ;  /* 0x000000c68ce97210 */ /* 0x000fe40007ffe08b */
[----:B------:R-:W-:Y:S01]  /*5e30*/  LEA R141, R141, UR5, 0x1 ;  /* 0x000000058d8d7c11 */ /* 0x000fe2000f8e08ff */
[----:B------:R-:W2:Y:S01]  /*5e40*/  LDS R132, [R132] ;  /* 0x0000000084847984 */ /* 0x000ea20000000800 */
[----:B------:R-:W-:-:S03]  /*5e50*/  LEA R233, R233, UR5, 0x1 ;  /* 0x00000005e9e97c11 */ /* 0x000fc6000f8e08ff */
[----:B------:R-:W-:Y:S01]  /*5e60*/  HMMA.1688.F32 R116, R136, R143, R116 ;  /* 0x0000008f8874723c */ /* 0x000fe20000001074 */
[----:B------:R-:W-:Y:S01]  /*5e70*/  LEA R137, R3, UR5, 0x1 ;  /* 0x0000000503897c11 */ /* 0x000fe2000f8e08ff */
[----:B------:R-:W3:Y:S01]  /*5e80*/  LDS R141, [R141+0x8000] ;  /* 0x008000008d8d7984 */ /* 0x000ee20000000800 */
[----:B------:R-:W-:Y:S02]  /*5e90*/  LEA R3, R232, UR5, 0x1 ;  /* 0x00000005e8037c11 */ /* 0x000fe4000f8e08ff */
[--C-:B------:R-:W-:Y:S01]  /*5ea0*/  IADD3 R143, PT, PT, R140, R202, R139.reuse ;  /* 0x000000ca8c8f7210 */ /* 0x100fe20007ffe08b */
[----:B------:R-:W4:Y:S01]  /*5eb0*/  LDS R233, [R233+0x8000] ;  /* 0x00800000e9e97984 */ /* 0x000f220000000800 */
[----:B------:R-:W-:Y:S02]  /*5ec0*/  LEA R232, R234, UR5, 0x1 ;  /* 0x00000005eae87c11 */ /* 0x000fe4000f8e08ff */
[----:B------:R-:W-:Y:S01]  /*5ed0*/  LEA R234, R138, UR5, 0x1 ;  /* 0x000000058aea7c11 */ /* 0x000fe2000f8e08ff */
[----:B------:R-:W-:Y:S01]  /*5ee0*/  LDS R137, [R137] ;  /* 0x0000000089897984 */ /* 0x000fe20000000800 */
[----:B------:R-:W-:-:S02]  /*5ef0*/  IADD3 R138, PT, PT, R140, R186, R139 ;  /* 0x000000ba8c8a7210 */ /* 0x000fc40007ffe08b */
[----:B------:R-:W-:Y:S01]  /*5f00*/  LEA R136, R2, UR5, 0x1 ;  /* 0x0000000502887c11 */ /* 0x000fe2000f8e08ff */
[----:B------:R-:W-:Y:S01]  /*5f10*/  LDS R3, [R3] ;  /* 0x0000000003037984 */ /* 0x000fe20000000800 */
[----:B------:R-:W-:Y:S01]  /*5f20*/  IADD3 R139, PT, PT, R140, R184, R139 ;  /* 0x000000b88c8b7210 */ /* 0x000fe20007ffe08b */
[----:B-1----:R-:W-:Y:S01]  /*5f30*/  HMMA.1688.F32 R84, R134, R142, R84 ;  /* 0x0000008e8654723c */ /* 0x002fe20000001054 */
[----:B------:R-:W-:Y:S01]  /*5f40*/  LEA R2, R143, UR5, 0x1 ;  /* 0x000000058f027c11 */ /* 0x000fe2000f8e08ff */
[----:B------:R-:W-:Y:S01]  /*5f50*/  LDS R232, [R232+0x8000] ;  /* 0x00800000e8e87984 */ /* 0x000fe20000000800 */
[----:B------:R-:W-:Y:S02]  /*5f60*/  LEA R143, R235, UR5, 0x1 ;  /* 0x00000005eb8f7c11 */ /* 0x000fe4000f8e08ff */
[----:B------:R-:W-:Y:S01]  /*5f70*/  LEA R235, R138, UR5, 0x1 ;  /* 0x000000058aeb7c11 */ /* 0x000fe2000f8e08ff */
[----:B------:R-:W1:Y:S01]  /*5f80*/  LDS R136, [R136] ;  /* 0x0000000088887984 */ /* 0x000e620000000800 */
[----:B------:R-:W-:-:S03]  /*5f90*/  LEA R138, R139, UR5, 0x1 ;  /* 0x000000058b8a7c11 */ /* 0x000fc6000f8e08ff */
[----:B------:R-:W5:Y:S04]  /*5fa0*/  LDS R2, [R2] ;  /* 0x0000000002027984 */ /* 0x000f680000000800 */
[----:B------:R-:W5:Y:S04]  /*5fb0*/  LDS R143, [R143+0x8000] ;  /* 0x008000008f8f7984 */ /* 0x000f680000000800 */
[----:B------:R-:W5:Y:S01]  /*5fc0*/  LDS R140, [R234+0x8000] ;  /* 0x00800000ea8c7984 */ /* 0x000f620000000800 */
[----:B--2---:R-:W-:Y:S03]  /*5fd0*/  HMMA.1688.F32 R52, R132, R142, R52 ;  /* 0x0000008e8434723c */ /* 0x004fe60000001034 */
[----:B------:R-:W2:Y:S04]  /*5fe0*/  LDS R139, [R235+0x8000] ;  /* 0x00800000eb8b7984 */ /* 0x000ea80000000800 */
[----:B------:R-:W2:Y:S01]  /*5ff0*/  LDS R138, [R138+0x8000] ;  /* 0x008000008a8a7984 */ /* 0x000ea20000000800 */
[C---:B---3--:R-:W-:Y:S08]  /*6000*/  HMMA.1688.F32 R80, R134.reuse, R141, R80 ;  /* 0x0000008d8650723c */ /* 0x048ff00000001050 */
[-C--:B----4-:R-:W-:Y:S08]  /*6010*/  HMMA.1688.F32 R96, R134, R233.reuse, R96 ;  /* 0x000000e98660723c */ /* 0x090ff00000001060 */
[-C--:B------:R-:W-:Y:S08]  /*6020*/  HMMA.1688.F32 R64, R132, R233.reuse, R64 ;  /* 0x000000e98440723c */ /* 0x080ff00000001040 */
[-C--:B-1----:R-:W-:Y:S08]  /*6030*/  HMMA.1688.F32 R128, R136, R233.reuse, R128 ;  /* 0x000000e98880723c */ /* 0x082ff00000001080 */
[----:B-----5:R-:W-:Y:S08]  /*6040*/  HMMA.1688.F32 R32, R2, R233, R32 ;  /* 0x000000e90220723c */ /* 0x020ff00000001020 */
        /* <DEDUP_REMOVED lines=9> */
[----:B------:R-:W-:Y:S08]  /*60e0*/  HMMA.1688.F32 R20, R2, R142, R20 ;  /* 0x0000008e0214723c */ /* 0x000ff00000001014 */
[-C--:B------:R-:W-:Y:S08]  /*60f0*/  HMMA.1688.F32 R112, R136, R141.reuse, R112 ;  /* 0x0000008d8870723c */ /* 0x080ff00000001070 */
[-C--:B------:R-:W-:Y:S08]  /*6100*/  HMMA.1688.F32 R48, R132, R141.reuse, R48 ;  /* 0x0000008d8430723c */ /* 0x080ff00000001030 */
[----:B------:R-:W-:Y:S08]  /*6110*/  HMMA.1688.F32 R16, R2, R141, R16 ;  /* 0x0000008d0210723c */ /* 0x000ff00000001010 */
[-C--:B------:R-:W-:Y:S08]  /*6120*/  HMMA.1688.F32 R108, R136, R140.reuse, R108 ;  /* 0x0000008c886c723c */ /* 0x080ff0000000106c */
[-C--:B------:R-:W-:Y:S08]  /*6130*/  HMMA.1688.F32 R76, R134, R140.reuse, R76 ;  /* 0x0000008c864c723c */ /* 0x080ff0000000104c */
[-C--:B------:R-:W-:Y:S08]  /*6140*/  HMMA.1688.F32 R44, R132, R140.reuse, R44 ;  /* 0x0000008c842c723c */ /* 0x080ff0000000102c */
[----:B------:R-:W-:Y:S08]  /*6150*/  HMMA.1688.F32 R12, R2, R140, R12 ;  /* 0x0000008c020c723c */ /* 0x000ff0000000100c */
[-C--:B--2---:R-:W-:Y:S08]  /*6160*/  HMMA.1688.F32 R104, R136, R139.reuse, R104 ;  /* 0x0000008b8868723c */ /* 0x084ff00000001068 */
        /* <DEDUP_REMOVED lines=9> */
[----:B------:R-:W1:Y:S01]  /*6200*/  LDCU UR7, c[0x0][0x3a0] ;  /* 0x00007400ff0777ac */ /* 0x000e620008000800 */
[----:B------:R-:W-:Y:S01]  /*6210*/  IMAD.SHL.U32 R232, R215, 0x4, RZ ;  /* 0x00000004d7e87824 */ /* 0x000fe200078e00ff */
[----:B------:R-:W-:-:S04]  /*6220*/  DEPBAR.LE SB0, 0x2 ;  /* 0x000080800000791a */ /* 0x000fc80000000000 */
[----:B------:R-:W-:Y:S02]  /*6230*/  UPLOP3.LUT UP0, UPT, UPT, UPT, UPT, 0x80, 0x8 ;  /* 0x000000000008789c */ /* 0x000fe40003f0f070 */
[----:B-1----:R-:W-:-:S04]  /*6240*/  USHF.R.S32.HI UR4, URZ, 0x1f, UR7 ;  /* 0x0000001fff047899 */ /* 0x002fc80008011407 */
[----:B------:R-:W-:-:S04]  /*6250*/  ULEA.HI UR4, UR4, UR7, URZ, 0x5 ;  /* 0x0000000704047291 */ /* 0x000fc8000f8f28ff */
[----:B------:R-:W-:Y:S01]  /*6260*/  USHF.R.S32.HI UR6, URZ, 0x5, UR4 ;  /* 0x00000005ff067899 */ /* 0x000fe20008011404 */
[----:B------:R-:W-:Y:S05]  /*6270*/  BAR.SYNC.DEFER_BLOCKING 0x0 ;  /* 0x0000000000007b1d */ /* 0x000fea0000010000 */
[----:B------:R-:W-:-:S13]  /*6280*/  ISETP.GE.AND P0, PT, R232, UR6, PT ;  /* 0x00000006e8007c0c */ /* 0x000fda000bf06270 */
[----:B------:R-:W-:Y:S05]  /*6290*/  @P0 BRA `(.L_x_12) ;  /* 0x0000000000ac0947 */ /* 0x000fea0003800000 */
[----:B------:R-:W1:Y:S01]  /*62a0*/  S2R R2, SR_TID.Z ;  /* 0x0000000000027919 */ /* 0x000e620000002300 */
[----:B------:R-:W-:Y:S01]  /*62b0*/  IMAD R3, R146, 0x20, R147 ;  /* 0x0000002092037824 */ /* 0x000fe200078e0293 */
[----:B------:R-:W2:Y:S01]  /*62c0*/  LDC.64 R132, c[0x0][0x380] ;  /* 0x0000e000ff847b82 */ /* 0x000ea20000000a00 */
[----:B------:R-:W-:-:S05]  /*62d0*/  IMAD.SHL.U32 R134, R147, 0x8, RZ ;  /* 0x0000000893867824 */ /* 0x000fca00078e00ff */
[----:B------:R-:W-:-:S05]  /*62e0*/  LOP3.LUT R134, R134, 0x18, RZ, 0xc0, !PT ;  /* 0x0000001886867812 */ /* 0x000fca00078ec0ff */
[----:B------:R-:W-:-:S04]  /*62f0*/  IMAD R235, R215, 0x80, R134 ;  /* 0x00000080d7eb7824 */ /* 0x000fc800078e0286 */
[--C-:B------:R-:W-:Y:S02]  /*6300*/  IMAD.IADD R175, R175, 0x1, R235.reuse ;  /* 0x00000001afaf7824 */ /* 0x100fe400078e02eb */
[--C-:B------:R-:W-:Y:S02]  /*6310*/  IMAD.IADD R141, R173, 0x1, R235.reuse ;  /* 0x00000001ad8d7824 */ /* 0x100fe400078e02eb */
[--C-:B------:R-:W-:Y:S02]  /*6320*/  IMAD.IADD R143, R174, 0x1, R235.reuse ;  /* 0x00000001ae8f7824 */ /* 0x100fe400078e02eb */
[----:B------:R-:W-:Y:S02]  /*6330*/  IMAD.IADD R233, R172, 0x1, R235 ;  /* 0x00000001ace97824 */ /* 0x000fe400078e02eb */
[----:B-1----:R-:W-:-:S05]  /*6340*/  IMAD R2, R2, 0x40, R3 ;  /* 0x0000004002027824 */ /* 0x002fca00078e0203 */
[----:B------:R-:W-:Y:S02]  /*6350*/  SHF.R.U32.HI R135, RZ, 0x2, R2 ;  /* 0x00000002ff877819 */ /* 0x000fe40000011602 */
[----:B------:R-:W1:Y:S03]  /*6360*/  LDC.64 R2, c[0x0][0x388] ;  /* 0x0000e200ff027b82 */ /* 0x000e660000000a00 */
[--C-:B------:R-:W-:Y:S02]  /*6370*/  IMAD R136, R148, 0x80, R135.reuse ;  /* 0x0000008094887824 */ /* 0x100fe400078e0287 */
[----:B------:R-:W-:Y:S02]  /*6380*/  IMAD R134, R0, 0x80, R135 ;  /* 0x0000008000867824 */ /* 0x000fe400078e0287 */
[C---:B------:R-:W-:Y:S02]  /*6390*/  VIADD R137, R136.reuse, 0x20 ;  /* 0x0000002088897836 */ /* 0x040fe40000000000 */
[----:B------:R-:W-:-:S02]  /*63a0*/  IMAD R136, R136, UR7, RZ ;  /* 0x0000000788887c24 */ /* 0x000fc4000f8e02ff */
[----:B------:R-:W-:Y:S02]  /*63b0*/  IMAD R138, R137, UR7, RZ ;  /* 0x00000007898a7c24 */ /* 0x000fe4000f8e02ff */
[--C-:B------:R-:W-:Y:S02]  /*63c0*/  IMAD.IADD R139, R136, 0x1, R235.reuse ;  /* 0x00000001888b7824 */ /* 0x100fe400078e02eb */
[----:B------:R-:W-:Y:S02]  /*63d0*/  IMAD R140, R134, UR7, RZ ;  /* 0x00000007868c7c24 */ /* 0x000fe4000f8e02ff */
[--C-:B------:R-:W-:Y:S02]  /*63e0*/  IMAD.IADD R137, R138, 0x1, R235.reuse ;  /* 0x000000018a897824 */ /* 0x100fe400078e02eb */
[----:B------:R-:W-:Y:S02]  /*63f0*/  IMAD.IADD R135, R176, 0x1, R235 ;  /* 0x00000001b0877824 */ /* 0x000fe400078e02eb */
[----:B--2---:R-:W-:-:S04]  /*6400*/  IMAD.WIDE R138, R139, 0x2, R132 ;  /* 0x000000028b8a7825 */ /* 0x004fc800078e0284 */
[----:B------:R-:W-:Y:S01]  /*6410*/  IMAD.IADD R173, R140, 0x1, R235 ;  /* 0x000000018cad7824 */ /* 0x000fe200078e02eb */
[----:B------:R-:W-:Y:S01]  /*6420*/  @!PT LDS RZ, [RZ] ;  /* 0x00000000fffff984 */ /* 0x000fe20000000800 */
[----:B------:R-:W-:Y:S01]  /*6430*/  @!PT LDS RZ, [RZ] ;  /* 0x00000000fffff984 */ /* 0x000fe20000000800 */
[----:B------:R-:W-:Y:S01]  /*6440*/  @!PT LDS RZ, [RZ] ;  /* 0x00000000fffff984 */ /* 0x000fe20000000800 */
[----:B------:R2:W-:Y:S01]  /*6450*/  LDGSTS.E.BYPASS.128 [R171], desc[UR8][R138.64] ;  /* 0x000000008aab7fae */ /* 0x0005e2000b981808 */
[----:B------:R-:W-:-:S04]  /*6460*/  IMAD.WIDE R136, R137, 0x2, R132 ;  /* 0x0000000289887825 */ /* 0x000fc800078e0284 */
[--C-:B------:R-:W-:Y:S01]  /*6470*/  IMAD.WIDE R134, R135, 0x2, R132.reuse ;  /* 0x0000000287867825 */ /* 0x100fe200078e0284 */
[----:B------:R2:W-:Y:S03]  /*6480*/  LDGSTS.E.BYPASS.128 [R170], desc[UR8][R136.64] ;  /* 0x0000000088aa7fae */ /* 0x0005e6000b981808 */
[----:B------:R-:W-:Y:S01]  /*6490*/  IMAD.WIDE R132, R175, 0x2, R132 ;  /* 0x00000002af847825 */ /* 0x000fe200078e0284 */
[----:B------:R2:W-:Y:S03]  /*64a0*/  LDGSTS.E.BYPASS.128 [R169], desc[UR8][R134.64] ;  /* 0x0000000086a97fae */ /* 0x0005e6000b981808 */
[--C-:B-1----:R-:W-:Y:S01]  /*64b0*/  IMAD.WIDE R172, R173, 0x2, R2.reuse ;  /* 0x00000002adac7825 */ /* 0x102fe200078e0202 */
[----:B------:R2:W-:Y:S03]  /*64c0*/  LDGSTS.E.BYPASS.128 [R168], desc[UR8][R132.64] ;  /* 0x0000000084a87fae */ /* 0x0005e6000b981808 */
        /* <DEDUP_REMOVED lines=8> */
.L_x_12:
[----:B------:R-:W-:-:S05]  /*6550*/  UMOV UR4, URZ ;  /* 0x000000ff00047c82 */ /* 0x000fca0008000000 */
.L_x_13:
[C---:B--2---:R-:W-:Y:S01]  /*6560*/  VIADD R138, R177.reuse, UR4 ;  /* 0x00000004b18a7c36 */ /* 0x044fe20008000000 */
[----:B------:R-:W-:Y:S01]  /*6570*/  UPLOP3.LUT UP1, UPT, UPT, UPT, UP0, 0x80, 0x8 ;  /* 0x000000000008789c */ /* 0x000fe20003f2f000 */
[C---:B------:R-:W-:Y:S01]  /*6580*/  IMAD.IADD R168, R177.reuse, 0x1, R198 ;  /* 0x00000001b1a87824 */ /* 0x040fe200078e02c6 */
[----:B------:R-:W-:Y:S01]  /*6590*/  UPLOP3.LUT UP0, UPT, UPT, UPT, UPT, 0x40, 0x4 ;  /* 0x000000000004789c */ /* 0x000fe20003f0e870 */
[----:B------:R-:W-:Y:S01]  /*65a0*/  IMAD.SHL.U32 R140, R138, 0x10, RZ ;  /* 0x000000108a8c7824 */ /* 0x000fe200078e00ff */
[----:B------:R-:W-:Y:S01]  /*65b0*/  UMOV UR4, 0x10 ;  /* 0x0000001000047882 */ /* 0x000fe20000000000 */
[C---:B------:R-:W-:Y:S02]  /*65c0*/  IMAD.IADD R166, R177.reuse, 0x1, R214 ;  /* 0x00000001b1a67824 */ /* 0x040fe400078e02d6 */
[C---:B------:R-:W-:Y:S01]  /*65d0*/  IMAD.IADD R165, R177.reuse, 0x1, R212 ;  /* 0x00000001b1a57824 */ /* 0x040fe200078e02d4 */
[----:B------:R-:W-:Y:S01]  /*65e0*/  LOP3.LUT R140, R140, 0x100, RZ, 0xc0, !PT ;  /* 0x000001008c8c7812 */ /* 0x000fe200078ec0ff */
[----:B------:R-:W-:-:S02]  /*65f0*/  IMAD.IADD R172, R177, 0x1, R206 ;  /* 0x00000001b1ac7824 */ /* 0x000fc400078e02ce */
[----:B------:R-:W-:Y:S02]  /*6600*/  IMAD.IADD R164, R177, 0x1, R210 ;  /* 0x00000001b1a47824 */ /* 0x000fe400078e02d2 */
[--C-:B------:R-:W-:Y:S02]  /*6610*/  IMAD.IADD R142, R168, 0x1, R140.reuse ;  /* 0x00000001a88e7824 */ /* 0x100fe400078e028c */
[--C-:B------:R-:W-:Y:S02]  /*6620*/  IMAD.IADD R2, R166, 0x1, R140.reuse ;  /* 0x00000001a6027824 */ /* 0x100fe400078e028c */
[----:B------:R-:W-:Y:S01]  /*6630*/  IMAD.IADD R143, R183, 0x1, R140 ;  /* 0x00000001b78f7824 */ /* 0x000fe200078e028c */
[----:B------:R-:W-:Y:S01]  /*6640*/  LEA R142, R142, UR5, 0x1 ;  /* 0x000000058e8e7c11 */ /* 0x000fe2000f8e08ff */
[C---:B------:R-:W-:Y:S01]  /*6650*/  IMAD.IADD R173, R177.reuse, 0x1, R208 ;  /* 0x00000001b1ad7824 */ /* 0x040fe200078e02d0 */
[----:B------:R-:W-:Y:S01]  /*6660*/  LEA R233, R2, UR5, 0x1 ;  /* 0x0000000502e97c11 */ /* 0x000fe2000f8e08ff */
[----:B------:R-:W-:Y:S01]  /*6670*/  IMAD.IADD R171, R177, 0x1, R204 ;  /* 0x00000001b1ab7824 */ /* 0x000fe200078e02cc */
[----:B------:R-:W-:Y:S01]  /*6680*/  LEA R175, R143, UR5, 0x1 ;  /* 0x000000058faf7c11 */ /* 0x000fe2000f8e08ff */
[C---:B------:R-:W-:Y:S01]  /*6690*/  IMAD.IADD R170, R177.reuse, 0x1, R202 ;  /* 0x00000001b1aa7824 */ /* 0x040fe200078e02ca */
[----:B------:R-:W-:Y:S01]  /*66a0*/  LDS R176, [R142+0xa000] ;  /* 0x00a000008eb07984 */ /* 0x000fe20000000800 */
[----:B------:R-:W-:-:S02]  /*66b0*/  IMAD.IADD R169, R177, 0x1, R200 ;  /* 0x00000001b1a97824 */ /* 0x000fc400078e02c8 */
[----:B------:R-:W-:Y:S01]  /*66c0*/  IMAD.IADD R167, R177, 0x1, R196 ;  /* 0x00000001b1a77824 */ /* 0x000fe200078e02c4 */
[----:B------:R-:W-:Y:S01]  /*66d0*/  LDS R175, [R175+0xa000] ;  /* 0x00a00000afaf7984 */ /* 0x000fe20000000800 */
[--C-:B------:R-:W-:Y:S02]  /*66e0*/  IMAD.IADD R3, R165, 0x1, R140.reuse ;  /* 0x00000001a5037824 */ /* 0x100fe400078e028c */
[--C-:B------:R-:W-:Y:S02]  /*66f0*/  IMAD.IADD R134, R172, 0x1, R140.reuse ;  /* 0x00000001ac867824 */ /* 0x100fe400078e028c */
[--C-:B------:R-:W-:Y:S01]  /*6700*/  IMAD.IADD R132, R164, 0x1, R140.reuse ;  /* 0x00000001a4847824 */ /* 0x100fe200078e028c */
[----:B------:R-:W-:Y:S01]  /*6710*/  LEA R234, R3, UR5, 0x1 ;  /* 0x0000000503ea7c11 */ /* 0x000fe2000f8e08ff */
[--C-:B------:R-:W-:Y:S01]  /*6720*/  IMAD.IADD R133, R173, 0x1, R140.reuse ;  /* 0x00000001ad857824 */ /* 0x100fe200078e028c */
[----:B------:R-:W-:Y:S01]  /*6730*/  LEA R235, R134, UR5, 0x1 ;  /* 0x0000000586eb7c11 */ /* 0x000fe2000f8e08ff */
[--C-:B------:R-:W-:Y:S01]  /*6740*/  IMAD.IADD R135, R171, 0x1, R140.reuse ;  /* 0x00000001ab877824 */ /* 0x100fe200078e028c */
[----:B------:R-:W-:Y:S01]  /*6750*/  LEA R2, R132, UR5, 0x1 ;  /* 0x0000000584027c11 */ /* 0x000fe2000f8e08ff */
[--C-:B------:R-:W-:Y:S01]  /*6760*/  IMAD.IADD R136, R170, 0x1, R140.reuse ;  /* 0x00000001aa887824 */ /* 0x100fe200078e028c */
[----:B------:R1:W-:Y:S01]  /*6770*/  LDS R134, [R233+0x2000] ;  /* 0x00200000e9867984 */ /* 0x0003e20000000800 */
[--C-:B------:R-:W-:Y:S01]  /*6780*/  IMAD.IADD R137, R169, 0x1, R140.reuse ;  /* 0x00000001a9897824 */ /* 0x100fe200078e028c */
[----:B------:R-:W-:Y:S01]  /*6790*/  LEA R236, R135, UR5, 0x1 ;  /* 0x0000000587ec7c11 */ /* 0x000fe2000f8e08ff */
[--C-:B------:R-:W-:Y:S01]  /*67a0*/  IMAD.IADD R174, R182, 0x1, R140.reuse ;  /* 0x00000001b6ae7824 */ /* 0x100fe200078e028c */
[----:B------:R-:W-:Y:S01]  /*67b0*/  LEA R132, R136, UR5, 0x1 ;  /* 0x0000000588847c11 */ /* 0x000fe2000f8e08ff */
[--C-:B------:R-:W-:Y:S01]  /*67c0*/  IMAD.IADD R141, R181, 0x1, R140.reuse ;  /* 0x00000001b58d7824 */ /* 0x100fe200078e028c */
[----:B------:R-:W-:Y:S01]  /*67d0*/  LEA R3, R133, UR5, 0x1 ;  /* 0x0000000585037c11 */ /* 0x000fe2000f8e08ff */
[--C-:B------:R-:W-:Y:S01]  /*67e0*/  IMAD.IADD R139, R180, 0x1, R140.reuse ;  /* 0x00000001b48b7824 */ /* 0x100fe200078e028c */
[----:B------:R-:W-:Y:S01]  /*67f0*/  LEA R174, R174, UR5, 0x1 ;  /* 0x00000005aeae7c11 */ /* 0x000fe2000f8e08ff */
[--C-:B------:R-:W-:Y:S01]  /*6800*/  IMAD.IADD R143, R179, 0x1, R140.reuse ;  /* 0x00000001b38f7824 */ /* 0x100fe200078e028c */
[----:B-1----:R-:W-:Y:S01]  /*6810*/  LEA R233, R141, UR5, 0x1 ;  /* 0x000000058de97c11 */ /* 0x002fe2000f8e08ff */
[--C-:B------:R-:W-:Y:S01]  /*6820*/  IMAD.IADD R142, R167, 0x1, R140.reuse ;  /* 0x00000001a78e7824 */ /* 0x100fe200078e028c */
[----:B------:R1:W2:Y:S01]  /*6830*/  LDS R135, [R234+0x2000] ;  /* 0x00200000ea877984 */ /* 0x0002a20000000800 */
[----:B------:R-:W-:Y:S01]  /*6840*/  IMAD.IADD R140, R178, 0x1, R140 ;  /* 0x00000001b28c7824 */ /* 0x000fe200078e028c */
[----:B------:R-:W-:Y:S01]  /*6850*/  LEA R133, R137, UR5, 0x1 ;  /* 0x0000000589857c11 */ /* 0x000fe2000f8e08ff */
[----:B------:R-:W-:Y:S01]  /*6860*/  VIADD R138, R138, 0x8 ;  /* 0x000000088a8a7836 */ /* 0x000fe20000000000 */
[----:B------:R3:W-:Y:S01]  /*6870*/  LDS R136, [R235+0x2000] ;  /* 0x00200000eb887984 */ /* 0x0007e20000000800 */
[----:B------:R-:W-:-:S02]  /*6880*/  LEA R141, R142, UR5, 0x1 ;  /* 0x000000058e8d7c11 */ /* 0x000fc4000f8e08ff */
[----:B------:R-:W-:Y:S01]  /*6890*/  LEA R140, R140, UR5, 0x1 ;  /* 0x000000058c8c7c11 */ /* 0x000fe2000f8e08ff */
[----:B------:R-:W-:Y:S01]  /*68a0*/  LDS R2, [R2+0x2000] ;  /* 0x0020000002027984 */ /* 0x000fe20000000800 */
[----:B-1----:R-:W-:Y:S02]  /*68b0*/  LEA R234, R139, UR5, 0x1 ;  /* 0x000000058bea7c11 */ /* 0x002fe4000f8e08ff */
[----:B---3--:R-:W-:Y:S01]  /*68c0*/  LEA R235, R143, UR5, 0x1 ;  /* 0x000000058feb7c11 */ /* 0x008fe2000f8e08ff */
[----:B------:R-:W1:Y:S04]  /*68d0*/  LDS R3, [R3+0x2000] ;  /* 0x0020000003037984 */ /* 0x000e680000000800 */
[----:B------:R-:W3:Y:S04]  /*68e0*/  LDS R174, [R174+0xa000] ;  /* 0x00a00000aeae7984 */ /* 0x000ee80000000800 */
[----:B------:R-:W4:Y:S04]  /*68f0*/  LDS R139, [R233+0xa000] ;  /* 0x00a00000e98b7984 */ /* 0x000f280000000800 */
[----:B------:R-:W5:Y:S04]  /*6900*/  LDS R143, [R234+0xa000] ;  /* 0x00a00000ea8f7984 */ /* 0x000f680000000800 */
[----:B------:R-:W5:Y:S04]  /*6910*/  LDS R142, [R235+0xa000] ;  /* 0x00a00000eb8e7984 */ /* 0x000f680000000800 */
[----:B------:R-:W5:Y:S04]  /*6920*/  LDS R141, [R141+0xa000] ;  /* 0x00a000008d8d7984 */ /* 0x000f680000000800 */
[----:B------:R-:W5:Y:S01]  /*6930*/  LDS R140, [R140+0xa000] ;  /* 0x00a000008c8c7984 */ /* 0x000f620000000800 */
[C---:B--2---:R-:W-:Y:S03]  /*6940*/  HMMA.1688.F32 R128, R134.reuse, R176, R128 ;  /* 0x000000b08680723c */ /* 0x044fe60000001080 */
[----:B------:R2:W5:Y:S04]  /*6950*/  LDS R137, [R236+0x2000] ;  /* 0x00200000ec897984 */ /* 0x0005680000000800 */
[----:B------:R-:W-:Y:S01]  /*6960*/  LDS R132, [R132+0x2000] ;  /* 0x0020000084847984 */ /* 0x000fe20000000800 */
[----:B------:R-:W-:Y:S03]  /*6970*/  HMMA.1688.F32 R120, R134, R175, R120 ;  /* 0x000000af8678723c */ /* 0x000fe60000001078 */
[----:B------:R-:W5:Y:S01]  /*6980*/  LDS R133, [R133+0x2000] ;  /* 0x0020000085857984 */ /* 0x000f620000000800 */
[----:B--2---:R-:W-:-:S04]  /*6990*/  LOP3.LUT R236, R138, 0xe, RZ, 0xc0, !PT ;  /* 0x0000000e8aec7812 */ /* 0x004fc800078ec0ff */
[C---:B-1----:R-:W-:Y:S08]  /*69a0*/  HMMA.1688.F32 R96, R2.reuse, R176, R96 ;  /* 0x000000b00260723c */ /* 0x042ff00000001060 */
[C---:B------:R-:W-:Y:S08]  /*69b0*/  HMMA.1688.F32 R88, R2.reuse, R175, R88 ;  /* 0x000000af0258723c */ /* 0x040ff00000001058 */
[C---:B---3--:R-:W-:Y:S08]  /*69c0*/  HMMA.1688.F32 R84, R2.reuse, R174, R84 ;  /* 0x000000ae0254723c */ /* 0x048ff00000001054 */
[C---:B----4-:R-:W-:Y:S08]  /*69d0*/  HMMA.1688.F32 R80, R2.reuse, R139, R80 ;  /* 0x0000008b0250723c */ /* 0x050ff00000001050 */
[C---:B-----5:R-:W-:Y:S08]  /*69e0*/  HMMA.1688.F32 R76, R2.reuse, R143, R76 ;  /* 0x0000008f024c723c */ /* 0x060ff0000000104c */
[C---:B------:R-:W-:Y:S08]  /*69f0*/  HMMA.1688.F32 R72, R2.reuse, R142, R72 ;  /* 0x0000008e0248723c */ /* 0x040ff00000001048 */
[C---:B------:R-:W-:Y:S08]  /*6a00*/  HMMA.1688.F32 R92, R2.reuse, R141, R92 ;  /* 0x0000008d025c723c */ /* 0x040ff0000000105c */
[----:B------:R-:W-:Y:S01]  /*6a10*/  HMMA.1688.F32 R68, R2, R140, R68 ;  /* 0x0000008c0244723c */ /* 0x000fe20000001044 */
[----:B------:R-:W-:-:S05]  /*6a20*/  IMAD.SHL.U32 R2, R138, 0x10, RZ ;  /* 0x000000108a027824 */ /* 0x000fca00078e00ff */
[----:B------:R-:W-:Y:S02]  /*6a30*/  LOP3.LUT R3, R2, 0x100, RZ, 0xc0, !PT ;  /* 0x0000010002037812 */ /* 0x000fe400078ec0ff */
[C---:B------:R-:W-:Y:S02]  /*6a40*/  HMMA.1688.F32 R64, R136.reuse, R176, R64 ;  /* 0x000000b08840723c */ /* 0x040fe40000001040 */
[C-C-:B------:R-:W-:Y:S02]  /*6a50*/  IADD3 R237, PT, PT, R3.reuse, R198, R236.reuse ;  /* 0x000000c603ed7210 */ /* 0x140fe40007ffe0ec */
[C-C-:B------:R-:W-:Y:S02]  /*6a60*/  IADD3 R235, PT, PT, R3.reuse, R200, R236.reuse ;  /* 0x000000c803eb7210 */ /* 0x140fe40007ffe0ec */
[----:B------:R-:W-:Y:S02]  /*6a70*/  IADD3 R234, PT, PT, R3, R202, R236 ;  /* 0x000000ca03ea7210 */ /* 0x000fe40007ffe0ec */
[----:B------:R-:W-:Y:S01]  /*6a80*/  HMMA.1688.F32 R56, R136, R175, R56 ;  /* 0x000000af8838723c */ /* 0x000fe20000001038 */
[----:B------:R-:W-:-:S02]  /*6a90*/  LEA R240, R237, UR5, 0x1 ;  /* 0x00000005edf07c11 */ /* 0x000fc4000f8e08ff */
[C-C-:B------:R-:W-:Y:S02]  /*6aa0*/  IADD3 R238, PT, PT, R3.reuse, R196, R236.reuse ;  /* 0x000000c403ee7210 */ /* 0x140fe40007ffe0ec */
[C-C-:B------:R-:W-:Y:S02]  /*6ab0*/  IADD3 R2, PT, PT, R3.reuse, R194, R236.reuse ;  /* 0x000000c203027210 */ /* 0x140fe40007ffe0ec */
[----:B------:R-:W-:Y:S01]  /*6ac0*/  IADD3 R233, PT, PT, R3, R192, R236 ;  /* 0x000000c003e97210 */ /* 0x000fe20007ffe0ec */
[----:B------:R-:W-:Y:S01]  /*6ad0*/  HMMA.1688.F32 R52, R136, R174, R52 ;  /* 0x000000ae8834723c */ /* 0x000fe20000001034 */
[----:B------:R-:W-:Y:S02]  /*6ae0*/  LEA R237, R234, UR5, 0x1 ;  /* 0x00000005eaed7c11 */ /* 0x000fe4000f8e08ff */
[----:B------:R-:W-:Y:S02]  /*6af0*/  LEA R234, R238, UR5, 0x1 ;  /* 0x00000005eeea7c11 */ /* 0x000fe4000f8e08ff */
[----:B------:R-:W-:-:S02]  /*6b00*/  LEA R238, R2, UR5, 0x1 ;  /* 0x0000000502ee7c11 */ /* 0x000fc4000f8e08ff */
[----:B------:R-:W-:Y:S01]  /*6b10*/  LEA R241, R233, UR5, 0x1 ;  /* 0x00000005e9f17c11 */ /* 0x000fe2000f8e08ff */
[-C--:B------:R-:W-:Y:S01]  /*6b20*/  HMMA.1688.F32 R112, R134, R139.reuse, R112 ;  /* 0x0000008b8670723c */ /* 0x080fe20000001070 */
[----:B------:R-:W-:Y:S04]  /*6b30*/  LDS R234, [R234+0xa000] ;  /* 0x00a00000eaea7984 */ /* 0x000fe80000000800 */
[----:B------:R-:W-:Y:S03]  /*6b40*/  LDS R233, [R238+0xa000] ;  /* 0x00a00000eee97984 */ /* 0x000fe60000000800 */
[-C--:B------:R-:W-:Y:S01]  /*6b50*/  HMMA.1688.F32 R48, R136, R139.reuse, R48 ;  /* 0x0000008b8830723c */ /* 0x080fe20000001030 */
[----:B------:R-:W-:Y:S07]  /*6b60*/  LDS R2, [R237+0x2000] ;  /* 0x00200000ed027984 */ /* 0x000fee0000000800 */
[----:B------:R-:W-:Y:S08]  /*6b70*/  HMMA.1688.F32 R16, R132, R139, R16 ;  /* 0x0000008b8410723c */ /* 0x000ff00000001010 */
[C---:B------:R-:W-:Y:S08]  /*6b80*/  HMMA.1688.F32 R44, R136.reuse, R143, R44 ;  /* 0x0000008f882c723c */ /* 0x040ff0000000102c */
[C---:B------:R-:W-:Y:S08]  /*6b90*/  HMMA.1688.F32 R40, R136.reuse, R142, R40 ;  /* 0x0000008e8828723c */ /* 0x040ff00000001028 */
[C---:B------:R-:W-:Y:S08]  /*6ba0*/  HMMA.1688.F32 R60, R136.reuse, R141, R60 ;  /* 0x0000008d883c723c */ /* 0x040ff0000000103c */
[----:B------:R-:W-:Y:S01]  /*6bb0*/  HMMA.1688.F32 R136, R136, R140, R36 ;  /* 0x0000008c8888723c */ /* 0x000fe20000001024 */
[----:B------:R-:W-:-:S02]  /*6bc0*/  IADD3 R36, PT, PT, R3, R214, R236 ;  /* 0x000000d603247210 */ /* 0x000fc40007ffe0ec */
[C-C-:B------:R-:W-:Y:S02]  /*6bd0*/  IADD3 R37, PT, PT, R3.reuse, R212, R236.reuse ;  /* 0x000000d403257210 */ /* 0x140fe40007ffe0ec */
[--C-:B------:R-:W-:Y:S02]  /*6be0*/  IADD3 R38, PT, PT, R3, R210, R236.reuse ;  /* 0x000000d203267210 */ /* 0x100fe40007ffe0ec */
[----:B------:R-:W-:Y:S01]  /*6bf0*/  LEA R239, R37, UR5, 0x1 ;  /* 0x0000000525ef7c11 */ /* 0x000fe2000f8e08ff */
[----:B------:R-:W-:Y:S01]  /*6c00*/  HMMA.1688.F32 R116, R134, R174, R116 ;  /* 0x000000ae8674723c */ /* 0x000fe20000001074 */
[----:B------:R-:W-:Y:S02]  /*6c10*/  IADD3 R39, PT, PT, R3, R208, R236 ;  /* 0x000000d003277210 */ /* 0x000fe40007ffe0ec */
[----:B------:R-:W-:Y:S02]  /*6c20*/  LEA R38, R38, UR5, 0x1 ;  /* 0x0000000526267c11 */ /* 0x000fe4000f8e08ff */
[----:B------:R-:W-:-:S03]  /*6c30*/  LEA R39, R39, UR5, 0x1 ;  /* 0x0000000527277c11 */ /* 0x000fc6000f8e08ff */
[C---:B------:R-:W-:Y:S01]  /*6c40*/  HMMA.1688.F32 R108, R134.reuse, R143, R108 ;  /* 0x0000008f866c723c */ /* 0x040fe2000000106c */
[----:B------:R-:W-:Y:S04]  /*6c50*/  LDS R38, [R38+0x2000] ;  /* 0x0020000026267984 */ /* 0x000fe80000000800 */
[----:B------:R-:W1:Y:S03]  /*6c60*/  LDS R39, [R39+0x2000] ;  /* 0x0020000027277984 */ /* 0x000e660000000800 */
[C---:B------:R-:W-:Y:S08]  /*6c70*/  HMMA.1688.F32 R104, R134.reuse, R142, R104 ;  /* 0x0000008e8668723c */ /* 0x040ff00000001068 */
[C---:B------:R-:W-:Y:S08]  /*6c80*/  HMMA.1688.F32 R124, R134.reuse, R141, R124 ;  /* 0x0000008d867c723c */ /* 0x040ff0000000107c */
[----:B------:R-:W-:Y:S01]  /*6c90*/  HMMA.1688.F32 R100, R134, R140, R100 ;  /* 0x0000008c8664723c */ /* 0x000fe20000001064 */
[----:B------:R-:W-:-:S02]  /*6ca0*/  IADD3 R134, PT, PT, R3, R206, R236 ;  /* 0x000000ce03867210 */ /* 0x000fc40007ffe0ec */
[----:B------:R-:W-:-:S04]  /*6cb0*/  IADD3 R135, PT, PT, R3, R204, R236 ;  /* 0x000000cc03877210 */ /* 0x000fc80007ffe0ec */
[----:B------:R-:W-:Y:S01]  /*6cc0*/  LEA R37, R135, UR5, 0x1 ;  /* 0x0000000587257c11 */ /* 0x000fe2000f8e08ff */
[----:B------:R-:W-:Y:S01]  /*6cd0*/  HMMA.1688.F32 R12, R132, R143, R12 ;  /* 0x0000008f840c723c */ /* 0x000fe2000000100c */
[----:B------:R-:W-:Y:S01]  /*6ce0*/  LEA R143, R36, UR5, 0x1 ;  /* 0x00000005248f7c11 */ /* 0x000fe2000f8e08ff */
[----:B------:R2:W-:Y:S01]  /*6cf0*/  LDS R135, [R239+0x2000] ;  /* 0x00200000ef877984 */ /* 0x0005e20000000800 */
[----:B------:R-:W-:-:S03]  /*6d00*/  LEA R36, R134, UR5, 0x1 ;  /* 0x0000000586247c11 */ /* 0x000fc6000f8e08ff */
[----:B------:R3:W-:Y:S02]  /*6d10*/  LDS R134, [R143+0x2000] ;  /* 0x002000008f867984 */ /* 0x0007e40000000800 */
[C---:B------:R-:W-:Y:S01]  /*6d20*/  HMMA.1688.F32 R32, R132.reuse, R176, R32 ;  /* 0x000000b08420723c */ /* 0x040fe20000001020 */
[C-C-:B------:R-:W-:Y:S01]  /*6d30*/  IADD3 R176, PT, PT, R3.reuse, R190, R236.reuse ;  /* 0x000000be03b07210 */ /* 0x140fe20007ffe0ec */
[----:B------:R-:W-:Y:S04]  /*6d40*/  LDS R36, [R36+0x2000] ;  /* 0x0020000024247984 */ /* 0x000fe80000000800 */
[----:B------:R-:W4:Y:S02]  /*6d50*/  LDS R37, [R37+0x2000] ;  /* 0x0020000025257984 */ /* 0x000f240000000800 */
[----:B------:R-:W-:Y:S01]  /*6d60*/  HMMA.1688.F32 R24, R132, R175, R24 ;  /* 0x000000af8418723c */ /* 0x000fe20000001018 */
[----:B------:R-:W-:-:S04]  /*6d70*/  IADD3 R175, PT, PT, R3, R188, R236 ;  /* 0x000000bc03af7210 */ /* 0x000fc80007ffe0ec */
[----:B--2---:R-:W-:-:S03]  /*6d80*/  LEA R239, R175, UR5, 0x1 ;  /* 0x00000005afef7c11 */ /* 0x004fc6000f8e08ff */
[C---:B------:R-:W-:Y:S01]  /*6d90*/  HMMA.1688.F32 R20, R132.reuse, R174, R20 ;  /* 0x000000ae8414723c */ /* 0x040fe20000001014 */
[C-C-:B------:R-:W-:Y:S02]  /*6da0*/  IADD3 R174, PT, PT, R3.reuse, R186, R236.reuse ;  /* 0x000000ba03ae7210 */ /* 0x140fe40007ffe0ec */
[----:B------:R-:W-:Y:S02]  /*6db0*/  IADD3 R236, PT, PT, R3, R184, R236 ;  /* 0x000000b803ec7210 */ /* 0x000fe40007ffe0ec */
[----:B------:R-:W-:Y:S02]  /*6dc0*/  LEA R3, R235, UR5, 0x1 ;  /* 0x00000005eb037c11 */ /* 0x000fe4000f8e08ff */
[----:B------:R2:W5:Y:S01]  /*6dd0*/  LDS R235, [R240+0xa000] ;  /* 0x00a00000f0eb7984 */ /* 0x0005620000000800 */
[----:B---3--:R-:W-:Y:S01]  /*6de0*/  LEA R143, R174, UR5, 0x1 ;  /* 0x00000005ae8f7c11 */ /* 0x008fe2000f8e08ff */
[----:B------:R-:W-:Y:S01]  /*6df0*/  HMMA.1688.F32 R28, R132, R141, R28 ;  /* 0x0000008d841c723c */ /* 0x000fe2000000101c */
[----:B------:R-:W-:Y:S01]  /*6e00*/  LEA R236, R236, UR5, 0x1 ;  /* 0x00000005ecec7c11 */ /* 0x000fe2000f8e08ff */
[----:B------:R-:W-:Y:S01]  /*6e10*/  LDS R174, [R239+0xa000] ;  /* 0x00a00000efae7984 */ /* 0x000fe20000000800 */
[----:B--2---:R-:W-:-:S03]  /*6e20*/  LEA R240, R176, UR5, 0x1 ;  /* 0x00000005b0f07c11 */ /* 0x004fc6000f8e08ff */
[----:B------:R-:W-:Y:S02]  /*6e30*/  LDS R143, [R143+0xa000] ;  /* 0x00a000008f8f7984 */ /* 0x000fe40000000800 */
[C---:B------:R-:W-:Y:S02]  /*6e40*/  HMMA.1688.F32 R8, R132.reuse, R142, R8 ;  /* 0x0000008e8408723c */ /* 0x040fe40000001008 */
[----:B------:R-:W2:Y:S04]  /*6e50*/  LDS R176, [R241+0xa000] ;  /* 0x00a00000f1b07984 */ /* 0x000ea80000000800 */
[----:B------:R-:W3:Y:S02]  /*6e60*/  LDS R175, [R240+0xa000] ;  /* 0x00a00000f0af7984 */ /* 0x000ee40000000800 */
[----:B------:R-:W-:Y:S02]  /*6e70*/  HMMA.1688.F32 R4, R132, R140, R4 ;  /* 0x0000008c8404723c */ /* 0x000fe40000001004 */
[----:B------:R-:W3:Y:S04]  /*6e80*/  LDS R141, [R236+0xa000] ;  /* 0x00a00000ec8d7984 */ /* 0x000ee80000000800 */
[----:B------:R-:W3:Y:S02]  /*6e90*/  LDS R3, [R3+0x2000] ;  /* 0x0020000003037984 */ /* 0x000ee40000000800 */
[-C--:B-1----:R-:W-:Y:S08]  /*6ea0*/  HMMA.1688.F32 R92, R38, R234.reuse, R92 ;  /* 0x000000ea265c723c */ /* 0x082ff0000000105c */
[----:B----4-:R-:W-:Y:S08]  /*6eb0*/  HMMA.1688.F32 R60, R36, R234, R60 ;  /* 0x000000ea243c723c */ /* 0x010ff0000000103c */
[-C--:B-----5:R-:W-:Y:S08]  /*6ec0*/  HMMA.1688.F32 R96, R38, R235.reuse, R96 ;  /* 0x000000eb2660723c */ /* 0x0a0ff00000001060 */
[----:B------:R-:W-:Y:S08]  /*6ed0*/  HMMA.1688.F32 R64, R36, R235, R64 ;  /* 0x000000eb2440723c */ /* 0x000ff00000001040 */
[-C--:B------:R-:W-:Y:S08]  /*6ee0*/  HMMA.1688.F32 R88, R38, R233.reuse, R88 ;  /* 0x000000e92658723c */ /* 0x080ff00000001058 */
[----:B------:R-:W-:Y:S08]  /*6ef0*/  HMMA.1688.F32 R56, R36, R233, R56 ;  /* 0x000000e92438723c */ /* 0x000ff00000001038 */
[-C--:B--2---:R-:W-:Y:S08]  /*6f00*/  HMMA.1688.F32 R84, R38, R176.reuse, R84 ;  /* 0x000000b02654723c */ /* 0x084ff00000001054 */
[----:B------:R-:W-:Y:S08]  /*6f10*/  HMMA.1688.F32 R52, R36, R176, R52 ;  /* 0x000000b02434723c */ /* 0x000ff00000001034 */
[-C--:B---3--:R-:W-:Y:S08]  /*6f20*/  HMMA.1688.F32 R80, R38, R175.reuse, R80 ;  /* 0x000000af2650723c */ /* 0x088ff00000001050 */
        /* <DEDUP_REMOVED lines=26> */
[----:B------:R-:W-:-:S04]  /*70d0*/  DEPBAR.LE SB0, 0x1 ;  /* 0x000080400000791a */ /* 0x000fc80000000000 */
[----:B------:R-:W-:Y:S01]  /*70e0*/  BAR.SYNC.DEFER_BLOCKING 0x0 ;  /* 0x0000000000007b1d */ /* 0x000fe20000010000 */
[----:B------:R-:W-:Y:S01]  /*70f0*/  ISETP.GE.AND P0, PT, R2, UR6, PT ;  /* 0x0000000602007c0c */ /* 0x000fe2000bf06270 */
[----:B------:R-:W-:-:S12]  /*7100*/  UPLOP3.LUT UP0, UPT, UPT, UPT, UPT, 0x80, 0x8 ;  /* 0x000000000008789c */ /* 0x000fd80003f0f070 */
[----:B------:R-:W-:Y:S05]  /*7110*/  @P0 BRA `(.L_x_14) ;  /* 0x0000000000540947 */ /* 0x000fea0003800000 */
[----:B------:R-:W-:-:S04]  /*7120*/  IMAD.SHL.U32 R141, R215, 0x80, RZ ;  /* 0x00000080d78d7824 */ /* 0x000fc800078e00ff */
[----:B------:R-:W-:-:S04]  /*7130*/  IMAD.WIDE R134, R141, 0x2, R230 ;  /* 0x000000028d867825 */ /* 0x000fc800078e02e6 */
[C---:B------:R-:W-:Y:S01]  /*7140*/  IMAD.WIDE R132, R141.reuse, 0x2, R228 ;  /* 0x000000028d847825 */ /* 0x040fe200078e02e4 */
[----:B------:R-:W-:Y:S01]  /*7150*/  @!PT LDS RZ, [RZ] ;  /* 0x00000000fffff984 */ /* 0x000fe20000000800 */
[----:B------:R-:W-:Y:S01]  /*7160*/  @!PT LDS RZ, [RZ] ;  /* 0x00000000fffff984 */ /* 0x000fe20000000800 */
[----:B------:R-:W-:Y:S01]  /*7170*/  @!PT LDS RZ, [RZ] ;  /* 0x00000000fffff984 */ /* 0x000fe20000000800 */
[----:B------:R1:W-:Y:S03]  /*7180*/  LDGSTS.E.BYPASS.128 [R163], desc[UR8][R134.64+0x40] ;  /* 0x0000004086a37fae */ /* 0x0003e6000b981808 */
[C---:B------:R-:W-:Y:S01]  /*7190*/  IMAD.WIDE R2, R141.reuse, 0x2, R226 ;  /* 0x000000028d027825 */ /* 0x040fe200078e02e2 */
        /* <DEDUP_REMOVED lines=9> */
[----:B------:R-:W-:Y:S01]  /*7230*/  IMAD.WIDE R140, R141, 0x2, R216 ;  /* 0x000000028d8c7825 */ /* 0x000fe200078e02d8 */
[----:B------:R1:W-:Y:S04]  /*7240*/  LDGSTS.E.BYPASS.128 [R145], desc[UR8][R142.64+0x40] ;  /* 0x000000408e917fae */ /* 0x0003e8000b981808 */
[----:B------:R1:W-:Y:S04]  /*7250*/  LDGSTS.E.BYPASS.128 [R144], desc[UR8][R140.64+0x40] ;  /* 0x000000408c907fae */ /* 0x0003e8000b981808 */
[----:B------:R-:W0:Y:S02]  /*7260*/  LDGDEPBAR ;  /* 0x00000000000079af */ /* 0x000e240000000000 */
.L_x_14:
[----:B------:R-:W-:-:S05]  /*7270*/  UMOV UR4, URZ ;  /* 0x000000ff00047c82 */ /* 0x000fca0008000000 */
.L_x_15:
[----:B-1----:R-:W-:Y:S01]  /*7280*/  VIADD R132, R177, UR4 ;  /* 0x00000004b1847c36 */ /* 0x002fe20008000000 */
[----:B------:R-:W-:Y:S02]  /*7290*/  UPLOP3.LUT UP1, UPT, UPT, UPT, UP0, 0x80, 0x8 ;  /* 0x000000000008789c */ /* 0x000fe40003f2f000 */
[----:B------:R-:W-:Y:S01]  /*72a0*/  UPLOP3.LUT UP0, UPT, UPT, UPT, UPT, 0x40, 0x4 ;  /* 0x000000000004789c */ /* 0x000fe20003f0e870 */
[C---:B------:R-:W-:Y:S01]  /*72b0*/  IMAD.SHL.U32 R3, R132.reuse, 0x10, RZ ;  /* 0x0000001084037824 */ /* 0x040fe200078e00ff */
[----:B------:R-:W-:Y:S01]  /*72c0*/  UMOV UR4, 0x10 ;  /* 0x0000001000047882 */ /* 0x000fe20000000000 */
[----:B------:R-:W-:-:S03]  /*72d0*/  VIADD R132, R132, 0x8 ;  /* 0x0000000884847836 */ /* 0x000fc60000000000 */
[----:B------:R-:W-:-:S05]  /*72e0*/  LOP3.LUT R3, R3, 0x100, RZ, 0xc0, !PT ;  /* 0x0000010003037812 */ /* 0x000fca00078ec0ff */
        /* <DEDUP_REMOVED lines=21> */
[----:B------:R-:W-:Y:S01]  /*7440*/  LEA R160, R137, UR5, 0x1 ;  /* 0x0000000589a07c11 */ /* 0x000fe2000f8e08ff */
[----:B------:R-:W-:Y:S01]  /*7450*/  LDS R144, [R144+0x4000] ;  /* 0x0040000090907984 */ /* 0x000fe20000000800 */
[----:B------:R-:W-:Y:S01]  /*7460*/  LEA R137, R140, UR5, 0x1 ;  /* 0x000000058c897c11 */ /* 0x000fe2000f8e08ff */
[--C-:B------:R-:W-:Y:S01]  /*7470*/  IMAD.IADD R2, R180, 0x1, R3.reuse ;  /* 0x00000001b4027824 */ /* 0x100fe200078e0203 */
[----:B------:R-:W-:Y:S01]  /*7480*/  LEA R136, R141, UR5, 0x1 ;  /* 0x000000058d887c11 */ /* 0x000fe2000f8e08ff */
[----:B------:R-:W-:Y:S01]  /*7490*/  LDS R143, [R143+0x4000] ;  /* 0x004000008f8f7984 */ /* 0x000fe20000000800 */
[----:B------:R-:W-:Y:S01]  /*74a0*/  LEA R135, R142, UR5, 0x1 ;  /* 0x000000058e877c11 */ /* 0x000fe2000f8e08ff */
[----:B------:R-:W-:Y:S01]  /*74b0*/  IMAD.IADD R158, R182, 0x1, R3 ;  /* 0x00000001b69e7824 */ /* 0x000fe200078e0203 */
[----:B------:R-:W-:Y:S01]  /*74c0*/  LEA R2, R2, UR5, 0x1 ;  /* 0x0000000502027c11 */ /* 0x000fe2000f8e08ff */
[----:B------:R-:W-:Y:S03]  /*74d0*/  LDS R142, [R134+0x4000] ;  /* 0x00400000868e7984 */ /* 0x000fe60000000800 */
[----:B------:R-:W-:Y:S01]  /*74e0*/  LEA R158, R158, UR5, 0x1 ;  /* 0x000000059e9e7c11 */ /* 0x000fe2000f8e08ff */
[----:B------:R1:W-:Y:S04]  /*74f0*/  LDS R140, [R159+0x4000] ;  /* 0x004000009f8c7984 */ /* 0x0003e80000000800 */
[----:B------:R2:W-:Y:S04]  /*7500*/  LDS R141, [R160+0x4000] ;  /* 0x00400000a08d7984 */ /* 0x0005e80000000800 */
[----:B------:R-:W-:Y:S01]  /*7510*/  LDS R138, [R138+0x4000] ;  /* 0x004000008a8a7984 */ /* 0x000fe20000000800 */
[----:B-1----:R-:W-:-:S03]  /*7520*/  LOP3.LUT R159, R132, 0xe, RZ, 0xc0, !PT ;  /* 0x0000000e849f7812 */ /* 0x002fc600078ec0ff */
[----:B------:R-:W-:Y:S01]  /*7530*/  LDS R139, [R139+0x4000] ;  /* 0x004000008b8b7984 */ /* 0x000fe20000000800 */
[----:B--2---:R-:W-:-:S03]  /*7540*/  IMAD.SHL.U32 R160, R132, 0x10, RZ ;  /* 0x0000001084a07824 */ /* 0x004fc600078e00ff */
[----:B------:R-:W1:Y:S02]  /*7550*/  LDS R133, [R133+0xc000] ;  /* 0x00c0000085857984 */ /* 0x000e640000000800 */
[----:B------:R-:W-:Y:S02]  /*7560*/  LOP3.LUT R160, R160, 0x100, RZ, 0xc0, !PT ;  /* 0x00000100a0a07812 */ /* 0x000fe400078ec0ff */
[----:B------:R-:W2:Y:S02]  /*7570*/  LDS R2, [R2+0xc000] ;  /* 0x00c0000002027984 */ /* 0x000ea40000000800 */
[C-C-:B------:R-:W-:Y:S02]  /*7580*/  IADD3 R132, PT, PT, R160.reuse, R210, R159.reuse ;  /* 0x000000d2a0847210 */ /* 0x140fe40007ffe09f */
[----:B------:R-:W3:Y:S01]  /*7590*/  LDS R136, [R136+0xc000] ;  /* 0x00c0000088887984 */ /* 0x000ee20000000800 */
[C-C-:B------:R-:W-:Y:S02]  /*75a0*/  IADD3 R162, PT, PT, R160.reuse, R198, R159.reuse ;  /* 0x000000c6a0a27210 */ /* 0x140fe40007ffe09f */
[C-C-:B------:R-:W-:Y:S01]  /*75b0*/  IADD3 R161, PT, PT, R160.reuse, R192, R159.reuse ;  /* 0x000000c0a0a17210 */ /* 0x140fe20007ffe09f */
[----:B------:R-:W4:Y:S01]  /*75c0*/  LDS R137, [R137+0xc000] ;  /* 0x00c0000089897984 */ /* 0x000f220000000800 */
[----:B------:R-:W-:-:S02]  /*75d0*/  IADD3 R163, PT, PT, R160, R196, R159 ;  /* 0x000000c4a0a37210 */ /* 0x000fc40007ffe09f */
[----:B------:R-:W-:Y:S01]  /*75e0*/  LEA R235, R132, UR5, 0x1 ;  /* 0x0000000584eb7c11 */ /* 0x000fe2000f8e08ff */
[----:B------:R-:W5:Y:S01]  /*75f0*/  LDS R134, [R158+0xc000] ;  /* 0x00c000009e867984 */ /* 0x000f620000000800 */
[----:B------:R-:W-:Y:S02]  /*7600*/  LEA R175, R162, UR5, 0x1 ;  /* 0x00000005a2af7c11 */ /* 0x000fe4000f8e08ff */
[----:B------:R-:W-:Y:S01]  /*7610*/  LEA R238, R161, UR5, 0x1 ;  /* 0x00000005a1ee7c11 */ /* 0x000fe2000f8e08ff */
[----:B------:R-:W5:Y:S01]  /*7620*/  LDS R135, [R135+0xc000] ;  /* 0x00c0000087877984 */ /* 0x000f620000000800 */
[C-C-:B------:R-:W-:Y:S02]  /*7630*/  IADD3 R174, PT, PT, R160.reuse, R194, R159.reuse ;  /* 0x000000c2a0ae7210 */ /* 0x140fe40007ffe09f */
[C-C-:B------:R-:W-:Y:S01]  /*7640*/  IADD3 R162, PT, PT, R160.reuse, R190, R159.reuse ;  /* 0x000000bea0a27210 */ /* 0x140fe20007ffe09f */
[----:B------:R-:W-:Y:S01]  /*7650*/  LDS R175, [R175+0xc000] ;  /* 0x00c00000afaf7984 */ /* 0x000fe20000000800 */
[----:B------:R-:W-:-:S02]  /*7660*/  IADD3 R161, PT, PT, R160, R188, R159 ;  /* 0x000000bca0a17210 */ /* 0x000fc40007ffe09f */
[----:B------:R-:W-:Y:S02]  /*7670*/  LEA R237, R163, UR5, 0x1 ;  /* 0x00000005a3ed7c11 */ /* 0x000fe4000f8e08ff */
[----:B------:R-:W-:-:S03]  /*7680*/  LEA R163, R174, UR5, 0x1 ;  /* 0x00000005aea37c11 */ /* 0x000fc6000f8e08ff */
[----:B------:R-:W-:Y:S04]  /*7690*/  LDS R174, [R237+0xc000] ;  /* 0x00c00000edae7984 */ /* 0x000fe80000000800 */
[----:B------:R-:W-:Y:S01]  /*76a0*/  LDS R163, [R163+0xc000] ;  /* 0x00c00000a3a37984 */ /* 0x000fe20000000800 */
[-C--:B-1----:R-:W-:Y:S08]  /*76b0*/  HMMA.1688.F32 R112, R144, R133.reuse, R112 ;  /* 0x000000859070723c */ /* 0x082ff00000001070 */
[-C--:B------:R-:W-:Y:S08]  /*76c0*/  HMMA.1688.F32 R80, R142, R133.reuse, R80 ;  /* 0x000000858e50723c */ /* 0x080ff00000001050 */
[-C--:B------:R-:W-:Y:S08]  /*76d0*/  HMMA.1688.F32 R48, R140, R133.reuse, R48 ;  /* 0x000000858c30723c */ /* 0x080ff00000001030 */
[----:B------:R-:W-:Y:S01]  /*76e0*/  HMMA.1688.F32 R16, R138, R133, R16 ;  /* 0x000000858a10723c */ /* 0x000fe20000001010 */
[----:B------:R-:W-:-:S02]  /*76f0*/  IMAD.IADD R133, R179, 0x1, R3 ;  /* 0x00000001b3857824 */ /* 0x000fc400078e0203 */
[----:B------:R-:W-:-:S03]  /*7700*/  IMAD.IADD R3, R178, 0x1, R3 ;  /* 0x00000001b2037824 */ /* 0x000fc600078e0203 */
[----:B------:R-:W-:Y:S02]  /*7710*/  LEA R133, R133, UR5, 0x1 ;  /* 0x0000000585857c11 */ /* 0x000fe4000f8e08ff */
[----:B------:R-:W-:Y:S01]  /*7720*/  LEA R176, R3, UR5, 0x1 ;  /* 0x0000000503b07c11 */ /* 0x000fe2000f8e08ff */
[-C--:B--2---:R-:W-:Y:S01]  /*7730*/  HMMA.1688.F32 R108, R144, R2.reuse, R108 ;  /* 0x00000002906c723c */ /* 0x084fe2000000106c */
[C-C-:B------:R-:W-:Y:S01]  /*7740*/  IADD3 R3, PT, PT, R160.reuse, R212, R159.reuse ;  /* 0x000000d4a0037210 */ /* 0x140fe20007ffe09f */
[----:B------:R1:W2:Y:S03]  /*7750*/  LDS R158, [R133+0xc000] ;  /* 0x00c00000859e7984 */ /* 0x0002a60000000800 */
[----:B------:R-:W-:Y:S01]  /*7760*/  LEA R234, R3, UR5, 0x1 ;  /* 0x0000000503ea7c11 */ /* 0x000fe2000f8e08ff */
[----:B------:R-:W2:Y:S02]  /*7770*/  LDS R176, [R176+0xc000] ;  /* 0x00c00000b0b07984 */ /* 0x000ea40000000800 */
[----:B------:R-:W-:Y:S01]  /*7780*/  HMMA.1688.F32 R76, R142, R2, R76 ;  /* 0x000000028e4c723c */ /* 0x000fe2000000104c */
[----:B-1----:R-:W-:-:S04]  /*7790*/  IADD3 R133, PT, PT, R160, R208, R159 ;  /* 0x000000d0a0857210 */ /* 0x002fc80007ffe09f */
[----:B------:R-:W-:-:S03]  /*77a0*/  LEA R236, R133, UR5, 0x1 ;  /* 0x0000000585ec7c11 */ /* 0x000fc6000f8e08ff */
[-C--:B------:R-:W-:Y:S08]  /*77b0*/  HMMA.1688.F32 R44, R140, R2.reuse, R44 ;  /* 0x000000028c2c723c */ /* 0x080ff0000000102c */
[----:B------:R-:W-:Y:S01]  /*77c0*/  HMMA.1688.F32 R12, R138, R2, R12 ;  /* 0x000000028a0c723c */ /* 0x000fe2000000100c */
[----:B------:R-:W-:-:S04]  /*77d0*/  IADD3 R2, PT, PT, R160, R214, R159 ;  /* 0x000000d6a0027210 */ /* 0x000fc80007ffe09f */
[----:B------:R-:W-:-:S03]  /*77e0*/  LEA R233, R2, UR5, 0x1 ;  /* 0x0000000502e97c11 */ /* 0x000fc6000f8e08ff */
[-C--:B---3--:R-:W-:Y:S08]  /*77f0*/  HMMA.1688.F32 R124, R144, R136.reuse, R124 ;  /* 0x00000088907c723c */ /* 0x088ff0000000107c */
[-C--:B------:R-:W-:Y:S08]  /*7800*/  HMMA.1688.F32 R92, R142, R136.reuse, R92 ;  /* 0x000000888e5c723c */ /* 0x080ff0000000105c */
[-C--:B------:R-:W-:Y:S08]  /*7810*/  HMMA.1688.F32 R60, R140, R136.reuse, R60 ;  /* 0x000000888c3c723c */ /* 0x080ff0000000103c */
[----:B------:R-:W-:Y:S01]  /*7820*/  HMMA.1688.F32 R28, R138, R136, R28 ;  /* 0x000000888a1c723c */ /* 0x000fe2000000101c */
[----:B------:R-:W-:-:S04]  /*7830*/  IADD3 R136, PT, PT, R160, R202, R159 ;  /* 0x000000caa0887210 */ /* 0x000fc80007ffe09f */
[----:B------:R-:W-:Y:S02]  /*7840*/  LEA R2, R136, UR5, 0x1 ;  /* 0x0000000588027c11 */ /* 0x000fe4000f8e08ff */
[----:B------:R1:W-:Y:S01]  /*7850*/  LDS R136, [R233+0x4000] ;  /* 0x00400000e9887984 */ /* 0x0003e20000000800 */
[----:B----4-:R-:W-:Y:S03]  /*7860*/  HMMA.1688.F32 R128, R144, R137, R128 ;  /* 0x000000899080723c */ /* 0x010fe60000001080 */
[----:B------:R-:W-:Y:S01]  /*7870*/  LDS R2, [R2+0x4000] ;  /* 0x0040000002027984 */ /* 0x000fe20000000800 */
[----:B-1----:R-:W-:-:S04]  /*7880*/  IADD3 R233, PT, PT, R160, R186, R159 ;  /* 0x000000baa0e97210 */ /* 0x002fc80007ffe09f */
[----:B------:R-:W-:Y:S01]  /*7890*/  HMMA.1688.F32 R96, R142, R137, R96 ;  /* 0x000000898e60723c */ /* 0x000fe20000001060 */
[----:B------:R-:W-:-:S07]  /*78a0*/  LEA R233, R233, UR5, 0x1 ;  /* 0x00000005e9e97c11 */ /* 0x000fce000f8e08ff */
[-C--:B------:R-:W-:Y:S08]  /*78b0*/  HMMA.1688.F32 R64, R140, R137.reuse, R64 ;  /* 0x000000898c40723c */ /* 0x080ff00000001040 */
[----:B------:R-:W-:Y:S01]  /*78c0*/  HMMA.1688.F32 R32, R138, R137, R32 ;  /* 0x000000898a20723c */ /* 0x000fe20000001020 */
[----:B------:R-:W-:-:S04]  /*78d0*/  IADD3 R137, PT, PT, R160, R200, R159 ;  /* 0x000000c8a0897210 */ /* 0x000fc80007ffe09f */
[----:B------:R-:W-:Y:S02]  /*78e0*/  LEA R3, R137, UR5, 0x1 ;  /* 0x0000000589037c11 */ /* 0x000fe4000f8e08ff */
[----:B------:R1:W3:Y:S01]  /*78f0*/  LDS R137, [R234+0x4000] ;  /* 0x00400000ea897984 */ /* 0x0002e20000000800 */
[----:B-----5:R-:W-:Y:S03]  /*7900*/  HMMA.1688.F32 R116, R144, R134, R116 ;  /* 0x000000869074723c */ /* 0x020fe60000001074 */
[----:B------:R-:W-:Y:S01]  /*7910*/  LDS R3, [R3+0x4000] ;  /* 0x0040000003037984 */ /* 0x000fe20000000800 */
[----:B-1----:R-:W-:-:S04]  /*7920*/  LEA R234, R162, UR5, 0x1 ;  /* 0x00000005a2ea7c11 */ /* 0x002fc8000f8e08ff */
[-C--:B------:R-:W-:Y:S01]  /*7930*/  HMMA.1688.F32 R84, R142, R134.reuse, R84 ;  /* 0x000000868e54723c */ /* 0x080fe20000001054 */
[----:B------:R-:W-:Y:S07]  /*7940*/  LDS R162, [R238+0xc000] ;  /* 0x00c00000eea27984 */ /* 0x000fee0000000800 */
[-C--:B------:R-:W-:Y:S08]  /*7950*/  HMMA.1688.F32 R52, R140, R134.reuse, R52 ;  /* 0x000000868c34723c */ /* 0x080ff00000001034 */
[----:B------:R-:W-:Y:S01]  /*7960*/  HMMA.1688.F32 R20, R138, R134, R20 ;  /* 0x000000868a14723c */ /* 0x000fe20000001014 */
[----:B------:R-:W-:-:S04]  /*7970*/  IADD3 R134, PT, PT, R160, R206, R159 ;  /* 0x000000cea0867210 */ /* 0x000fc80007ffe09f */
[----:B------:R-:W-:Y:S02]  /*7980*/  LEA R132, R134, UR5, 0x1 ;  /* 0x0000000586847c11 */ /* 0x000fe4000f8e08ff */
[----:B------:R1:W-:Y:S01]  /*7990*/  LDS R134, [R235+0x4000] ;  /* 0x00400000eb867984 */ /* 0x0003e20000000800 */
[-C--:B------:R-:W-:Y:S03]  /*79a0*/  HMMA.1688.F32 R120, R144, R135.reuse, R120 ;  /* 0x000000879078723c */ /* 0x080fe60000001078 */
[----:B------:R-:W-:Y:S05]  /*79b0*/  LDS R132, [R132+0x4000] ;  /* 0x0040000084847984 */ /* 0x000fea0000000800 */
[-C--:B------:R-:W-:Y:S08]  /*79c0*/  HMMA.1688.F32 R88, R142, R135.reuse, R88 ;  /* 0x000000878e58723c */ /* 0x080ff00000001058 */
[-C--:B------:R-:W-:Y:S08]  /*79d0*/  HMMA.1688.F32 R56, R140, R135.reuse, R56 ;  /* 0x000000878c38723c */ /* 0x080ff00000001038 */
[----:B------:R-:W-:Y:S01]  /*79e0*/  HMMA.1688.F32 R24, R138, R135, R24 ;  /* 0x000000878a18723c */ /* 0x000fe20000001018 */
[----:B------:R-:W-:-:S02]  /*79f0*/  IADD3 R135, PT, PT, R160, R204, R159 ;  /* 0x000000cca0877210 */ /* 0x000fc40007ffe09f */
[----:B------:R-:W-:Y:S02]  /*7a00*/  IADD3 R159, PT, PT, R160, R184, R159 ;  /* 0x000000b8a09f7210 */ /* 0x000fe40007ffe09f */
[----:B------:R-:W-:Y:S02]  /*7a10*/  LEA R133, R135, UR5, 0x1 ;  /* 0x0000000587857c11 */ /* 0x000fe4000f8e08ff */
[----:B------:R-:W-:Y:S01]  /*7a20*/  LEA R160, R161, UR5, 0x1 ;  /* 0x00000005a1a07c11 */ /* 0x000fe2000f8e08ff */
[-C--:B--2---:R-:W-:Y:S01]  /*7a30*/  HMMA.1688.F32 R104, R144, R158.reuse, R104 ;  /* 0x0000009e9068723c */ /* 0x084fe20000001068 */
[----:B-1----:R-:W-:Y:S01]  /*7a40*/  LEA R235, R159, UR5, 0x1 ;  /* 0x000000059feb7c11 */ /* 0x002fe2000f8e08ff */
[----:B------:R-:W1:Y:S04]  /*7a50*/  LDS R135, [R236+0x4000] ;  /* 0x00400000ec877984 */ /* 0x000e680000000800 */
[----:B------:R-:W2:Y:S02]  /*7a60*/  LDS R133, [R133+0x4000] ;  /* 0x0040000085857984 */ /* 0x000ea40000000800 */
[-C--:B------:R-:W-:Y:S02]  /*7a70*/  HMMA.1688.F32 R72, R142, R158.reuse, R72 ;  /* 0x0000009e8e48723c */ /* 0x080fe40000001048 */
[----:B------:R-:W4:Y:S04]  /*7a80*/  LDS R161, [R234+0xc000] ;  /* 0x00c00000eaa17984 */ /* 0x000f280000000800 */
[----:B------:R-:W5:Y:S02]  /*7a90*/  LDS R160, [R160+0xc000] ;  /* 0x00c00000a0a07984 */ /* 0x000f640000000800 */
[-C--:B------:R-:W-:Y:S02]  /*7aa0*/  HMMA.1688.F32 R40, R140, R158.reuse, R40 ;  /* 0x0000009e8c28723c */ /* 0x080fe40000001028 */
[----:B------:R-:W5:Y:S06]  /*7ab0*/  LDS R159, [R233+0xc000] ;  /* 0x00c00000e99f7984 */ /* 0x000f6c0000000800 */
[----:B------:R-:W-:Y:S01]  /*7ac0*/  HMMA.1688.F32 R8, R138, R158, R8 ;  /* 0x0000009e8a08723c */ /* 0x000fe20000001008 */
[----:B------:R-:W5:Y:S07]  /*7ad0*/  LDS R158, [R235+0xc000] ;  /* 0x00c00000eb9e7984 */ /* 0x000f6e0000000800 */
[-C--:B------:R-:W-:Y:S08]  /*7ae0*/  HMMA.1688.F32 R100, R144, R176.reuse, R100 ;  /* 0x000000b09064723c */ /* 0x080ff00000001064 */
[-C--:B------:R-:W-:Y:S08]  /*7af0*/  HMMA.1688.F32 R68, R142, R176.reuse, R68 ;  /* 0x000000b08e44723c */ /* 0x080ff00000001044 */
[-C--:B------:R-:W-:Y:S08]  /*7b00*/  HMMA.1688.F32 R36, R140, R176.reuse, R36 ;  /* 0x000000b08c24723c */ /* 0x080ff00000001024 */
[----:B------:R-:W-:Y:S08]  /*7b10*/  HMMA.1688.F32 R4, R138, R176, R4 ;  /* 0x000000b08a04723c */ /* 0x000ff00000001004 */
[-C--:B---3--:R-:W-:Y:S08]  /*7b20*/  HMMA.1688.F32 R128, R136, R175.reuse, R128 ;  /* 0x000000af8880723c */ /* 0x088ff00000001080 */
[-C--:B-1----:R-:W-:Y:S08]  /*7b30*/  HMMA.1688.F32 R96, R134, R175.reuse, R96 ;  /* 0x000000af8660723c */ /* 0x082ff00000001060 */
[-C--:B--2---:R-:W-:Y:S08]  /*7b40*/  HMMA.1688.F32 R64, R132, R175.reuse, R64 ;  /* 0x000000af8440723c */ /* 0x084ff00000001040 */
        /* <DEDUP_REMOVED lines=56> */
[----:B------:R1:W-:Y:S02]  /*7ed0*/  LDGSTS.E.BYPASS.128 [R149], desc[UR8][R216.64+0x80] ;  /* 0x00000080d8957fae */ /* 0x0003e4000b981808 */
.L_x_16:
[----:B------:R-:W-:-:S05]  /*7ee0*/  UMOV UR4, URZ ;  /* 0x000000ff00047c82 */ /* 0x000fca0008000000 */
.L_x_17:
[----:B------:R-:W-:Y:S01]  /*7ef0*/  VIADD R132, R177, UR4 ;  /* 0x00000004b1847c36 */ /* 0x000fe20008000000 */
        /* <DEDUP_REMOVED lines=23> */
[----:B-1----:R-:W-:Y:S01]  /*8070*/  LEA R151, R136, UR5, 0x1 ;  /* 0x0000000588977c11 */ /* 0x002fe2000f8e08ff */
[--C-:B------:R-:W-:Y:S01]  /*8080*/  IMAD.IADD R141, R167, 0x1, R3.reuse ;  /* 0x00000001a78d7824 */ /* 0x100fe200078e0203 */
[----:B--2---:R-:W-:Y:S01]  /*8090*/  LEA R133, R2, UR5, 0x1 ;  /* 0x0000000502857c11 */ /* 0x004fe2000f8e08ff */
        /* <DEDUP_REMOVED lines=12> */
[----:B------:R-:W-:Y:S04]  /*8160*/  LDS R140, [R151+0x6000] ;  /* 0x00600000978c7984 */ /* 0x000fe80000000800 */
[----:B------:R1:W-:Y:S04]  /*8170*/  LDS R141, [R152+0x6000] ;  /* 0x00600000988d7984 */ /* 0x0003e80000000800 */
[----:B------:R-:W-:Y:S04]  /*8180*/  LDS R138, [R138+0x6000] ;  /* 0x006000008a8a7984 */ /* 0x000fe80000000800 */
[----:B------:R-:W-:Y:S01]  /*8190*/  LDS R139, [R139+0x6000] ;  /* 0x006000008b8b7984 */ /* 0x000fe20000000800 */
[----:B-1----:R-:W-:-:S03]  /*81a0*/  LOP3.LUT R152, R132, 0xe, RZ, 0xc0, !PT ;  /* 0x0000000e84987812 */ /* 0x002fc600078ec0ff */
[----:B------:R-:W1:Y:S04]  /*81b0*/  LDS R133, [R133+0xe000] ;  /* 0x00e0000085857984 */ /* 0x000e680000000800 */
[----:B------:R-:W2:Y:S04]  /*81c0*/  LDS R2, [R2+0xe000] ;  /* 0x00e0000002027984 */ /* 0x000ea80000000800 */
[----:B------:R-:W3:Y:S04]  /*81d0*/  LDS R136, [R136+0xe000] ;  /* 0x00e0000088887984 */ /* 0x000ee80000000800 */
[----:B------:R-:W4:Y:S04]  /*81e0*/  LDS R137, [R137+0xe000] ;  /* 0x00e0000089897984 */ /* 0x000f280000000800 */
[----:B------:R-:W5:Y:S04]  /*81f0*/  LDS R135, [R135+0xe000] ;  /* 0x00e0000087877984 */ /* 0x000f680000000800 */
[----:B------:R2:W5:Y:S01]  /*8200*/  LDS R134, [R149+0xe000] ;  /* 0x00e0000095867984 */ /* 0x0005620000000800 */
[-C--:B-1----:R-:W-:Y:S08]  /*8210*/  HMMA.1688.F32 R112, R144, R133.reuse, R112 ;  /* 0x000000859070723c */ /* 0x082ff00000001070 */
[-C--:B------:R-:W-:Y:S08]  /*8220*/  HMMA.1688.F32 R80, R142, R133.reuse, R80 ;  /* 0x000000858e50723c */ /* 0x080ff00000001050 */
[-C--:B------:R-:W-:Y:S08]  /*8230*/  HMMA.1688.F32 R48, R140, R133.reuse, R48 ;  /* 0x000000858c30723c */ /* 0x080ff00000001030 */
[----:B------:R-:W-:Y:S01]  /*8240*/  HMMA.1688.F32 R16, R138, R133, R16 ;  /* 0x000000858a10723c */ /* 0x000fe20000001010 */
[----:B------:R-:W-:-:S02]  /*8250*/  IMAD.IADD R133, R179, 0x1, R3 ;  /* 0x00000001b3857824 */ /* 0x000fc400078e0203 */
[----:B------:R-:W-:-:S03]  /*8260*/  IMAD.IADD R3, R178, 0x1, R3 ;  /* 0x00000001b2037824 */ /* 0x000fc600078e0203 */
[----:B--2---:R-:W-:Y:S01]  /*8270*/  LEA R149, R133, UR5, 0x1 ;  /* 0x0000000585957c11 */ /* 0x004fe2000f8e08ff */
[----:B------:R-:W-:Y:S01]  /*8280*/  IMAD.SHL.U32 R133, R132, 0x10, RZ ;  /* 0x0000001084857824 */ /* 0x000fe200078e00ff */
[----:B------:R-:W-:Y:S01]  /*8290*/  LEA R158, R3, UR5, 0x1 ;  /* 0x00000005039e7c11 */ /* 0x000fe2000f8e08ff */
[----:B------:R-:W-:Y:S03]  /*82a0*/  HMMA.1688.F32 R108, R144, R2, R108 ;  /* 0x00000002906c723c */ /* 0x000fe6000000106c */
[----:B------:R-:W1:Y:S01]  /*82b0*/  LDS R149, [R149+0xe000] ;  /* 0x00e0000095957984 */ /* 0x000e620000000800 */
[----:B------:R-:W-:-:S03]  /*82c0*/  LOP3.LUT R151, R133, 0x100, RZ, 0xc0, !PT ;  /* 0x0000010085977812 */ /* 0x000fc600078ec0ff */
[----:B------:R-:W2:Y:S01]  /*82d0*/  LDS R158, [R158+0xe000] ;  /* 0x00e000009e9e7984 */ /* 0x000ea20000000800 */
[-C--:B------:R-:W-:Y:S01]  /*82e0*/  HMMA.1688.F32 R76, R142, R2.reuse, R76 ;  /* 0x000000028e4c723c */ /* 0x080fe2000000104c */
[C-C-:B------:R-:W-:Y:S02]  /*82f0*/  IADD3 R154, PT, PT, R151.reuse, R196, R152.reuse ;  /* 0x000000c4979a7210 */ /* 0x140fe40007ffe098 */
[C-C-:B------:R-:W-:Y:S02]  /*8300*/  IADD3 R3, PT, PT, R151.reuse, R212, R152.reuse ;  /* 0x000000d497037210 */ /* 0x140fe40007ffe098 */
[C-C-:B------:R-:W-:Y:S02]  /*8310*/  IADD3 R153, PT, PT, R151.reuse, R198, R152.reuse ;  /* 0x000000c697997210 */ /* 0x140fe40007ffe098 */
[----:B------:R-:W-:Y:S01]  /*8320*/  IADD3 R159, PT, PT, R151, R192, R152 ;  /* 0x000000c0979f7210 */ /* 0x000fe20007ffe098 */
[----:B------:R-:W-:Y:S01]  /*8330*/  HMMA.1688.F32 R44, R140, R2, R44 ;  /* 0x000000028c2c723c */ /* 0x000fe2000000102c */
[----:B------:R-:W-:-:S02]  /*8340*/  LEA R156, R154, UR5, 0x1 ;  /* 0x000000059a9c7c11 */ /* 0x000fc4000f8e08ff */
[C-C-:B------:R-:W-:Y:S02]  /*8350*/  IADD3 R132, PT, PT, R151.reuse, R210, R152.reuse ;  /* 0x000000d297847210 */ /* 0x140fe40007ffe098 */
[--C-:B------:R-:W-:Y:S02]  /*8360*/  IADD3 R133, PT, PT, R151, R208, R152.reuse ;  /* 0x000000d097857210 */ /* 0x100fe40007ffe098 */
[----:B------:R-:W-:Y:S01]  /*8370*/  LEA R161, R3, UR5, 0x1 ;  /* 0x0000000503a17c11 */ /* 0x000fe2000f8e08ff */
[----:B------:R-:W-:Y:S01]  /*8380*/  HMMA.1688.F32 R12, R138, R2, R12 ;  /* 0x000000028a0c723c */ /* 0x000fe2000000100c */
[----:B------:R-:W-:Y:S01]  /*8390*/  IADD3 R2, PT, PT, R151, R214, R152 ;  /* 0x000000d697027210 */ /* 0x000fe20007ffe098 */
[----:B------:R-:W-:Y:S01]  /*83a0*/  LDS R156, [R156+0xe000] ;  /* 0x00e000009c9c7984 */ /* 0x000fe20000000800 */
[----:B------:R-:W-:Y:S02]  /*83b0*/  LEA R157, R153, UR5, 0x1 ;  /* 0x00000005999d7c11 */ /* 0x000fe4000f8e08ff */
[----:B------:R-:W-:-:S02]  /*83c0*/  LEA R160, R2, UR5, 0x1 ;  /* 0x0000000502a07c11 */ /* 0x000fc4000f8e08ff */
[----:B------:R-:W-:Y:S01]  /*83d0*/  LEA R154, R159, UR5, 0x1 ;  /* 0x000000059f9a7c11 */ /* 0x000fe2000f8e08ff */
[-C--:B---3--:R-:W-:Y:S01]  /*83e0*/  HMMA.1688.F32 R124, R144, R136.reuse, R124 ;  /* 0x00000088907c723c */ /* 0x088fe2000000107c */
[C-C-:B------:R-:W-:Y:S01]  /*83f0*/  IADD3 R155, PT, PT, R151.reuse, R194, R152.reuse ;  /* 0x000000c2979b7210 */ /* 0x140fe20007ffe098 */
[----:B------:R-:W-:Y:S01]  /*8400*/  LDS R157, [R157+0xe000] ;  /* 0x00e000009d9d7984 */ /* 0x000fe20000000800 */
[C-C-:B------:R-:W-:Y:S02]  /*8410*/  IADD3 R153, PT, PT, R151.reuse, R190, R152.reuse ;  /* 0x000000be97997210 */ /* 0x140fe40007ffe098 */
[----:B------:R-:W-:Y:S01]  /*8420*/  IADD3 R159, PT, PT, R151, R188, R152 ;  /* 0x000000bc979f7210 */ /* 0x000fe20007ffe098 */
[----:B------:R-:W-:Y:S01]  /*8430*/  LDS R154, [R154+0xe000] ;  /* 0x00e000009a9a7984 */ /* 0x000fe20000000800 */
[----:B------:R-:W-:Y:S01]  /*8440*/  LEA R162, R132, UR5, 0x1 ;  /* 0x0000000584a27c11 */ /* 0x000fe2000f8e08ff */
[----:B------:R-:W-:Y:S01]  /*8450*/  HMMA.1688.F32 R92, R142, R136, R92 ;  /* 0x000000888e5c723c */ /* 0x000fe2000000105c */
[----:B------:R-:W-:-:S02]  /*8460*/  LEA R163, R133, UR5, 0x1 ;  /* 0x0000000585a37c11 */ /* 0x000fc4000f8e08ff */
[----:B------:R-:W-:Y:S02]  /*8470*/  LEA R155, R155, UR5, 0x1 ;  /* 0x000000059b9b7c11 */ /* 0x000fe4000f8e08ff */
[----:B------:R-:W-:Y:S02]  /*8480*/  LEA R153, R153, UR5, 0x1 ;  /* 0x0000000599997c11 */ /* 0x000fe4000f8e08ff */
[----:B------:R-:W-:Y:S01]  /*8490*/  LEA R159, R159, UR5, 0x1 ;  /* 0x000000059f9f7c11 */ /* 0x000fe2000f8e08ff */
[-C--:B------:R-:W-:Y:S01]  /*84a0*/  HMMA.1688.F32 R60, R140, R136.reuse, R60 ;  /* 0x000000888c3c723c */ /* 0x080fe2000000103c */
[----:B------:R-:W-:Y:S04]  /*84b0*/  LDS R155, [R155+0xe000] ;  /* 0x00e000009b9b7984 */ /* 0x000fe80000000800 */
[----:B------:R-:W-:Y:S03]  /*84c0*/  LDS R153, [R153+0xe000] ;  /* 0x00e0000099997984 */ /* 0x000fe60000000800 */
[----:B------:R-:W-:Y:S01]  /*84d0*/  HMMA.1688.F32 R28, R138, R136, R28 ;  /* 0x000000888a1c723c */ /* 0x000fe2000000101c */
[----:B------:R-:W-:-:S04]  /*84e0*/  IADD3 R136, PT, PT, R151, R202, R152 ;  /* 0x000000ca97887210 */ /* 0x000fc80007ffe098 */
[----:B------:R-:W-:Y:S02]  /*84f0*/  LEA R2, R136, UR5, 0x1 ;  /* 0x0000000588027c11 */ /* 0x000fe4000f8e08ff */
[----:B------:R3:W-:Y:S01]  /*8500*/  LDS R136, [R160+0x6000] ;  /* 0x00600000a0887984 */ /* 0x0007e20000000800 */
[----:B----4-:R-:W-:Y:S03]  /*8510*/  HMMA.1688.F32 R120, R144, R137, R120 ;  /* 0x000000899078723c */ /* 0x010fe60000001078 */
[----:B------:R-:W-:Y:S01]  /*8520*/  LDS R2, [R2+0x6000] ;  /* 0x0060000002027984 */ /* 0x000fe20000000800 */
[----:B---3--:R-:W-:-:S04]  /*8530*/  IADD3 R160, PT, PT, R151, R186, R152 ;  /* 0x000000ba97a07210 */ /* 0x008fc80007ffe098 */
[----:B------:R-:W-:Y:S01]  /*8540*/  HMMA.1688.F32 R88, R142, R137, R88 ;  /* 0x000000898e58723c */ /* 0x000fe20000001058 */
[----:B------:R-:W-:-:S07]  /*8550*/  LEA R160, R160, UR5, 0x1 ;  /* 0x00000005a0a07c11 */ /* 0x000fce000f8e08ff */
[-C--:B------:R-:W-:Y:S08]  /*8560*/  HMMA.1688.F32 R56, R140, R137.reuse, R56 ;  /* 0x000000898c38723c */ /* 0x080ff00000001038 */
[----:B------:R-:W-:Y:S01]  /*8570*/  HMMA.1688.F32 R24, R138, R137, R24 ;  /* 0x000000898a18723c */ /* 0x000fe20000001018 */
[----:B------:R-:W-:-:S04]  /*8580*/  IADD3 R137, PT, PT, R151, R200, R152 ;  /* 0x000000c897897210 */ /* 0x000fc80007ffe098 */
[----:B------:R-:W-:Y:S02]  /*8590*/  LEA R3, R137, UR5, 0x1 ;  /* 0x0000000589037c11 */ /* 0x000fe4000f8e08ff */
[----:B------:R3:W4:Y:S01]  /*85a0*/  LDS R137, [R161+0x6000] ;  /* 0x00600000a1897984 */ /* 0x0007220000000800 */
[-C--:B-----5:R-:W-:Y:S03]  /*85b0*/  HMMA.1688.F32 R128, R144, R135.reuse, R128 ;  /* 0x000000879080723c */ /* 0x0a0fe60000001080 */
[----:B------:R-:W-:Y:S05]  /*85c0*/  LDS R3, [R3+0x6000] ;  /* 0x0060000003037984 */ /* 0x000fea0000000800 */
[-C--:B------:R-:W-:Y:S08]  /*85d0*/  HMMA.1688.F32 R96, R142, R135.reuse, R96 ;  /* 0x000000878e60723c */ /* 0x080ff00000001060 */
[-C--:B------:R-:W-:Y:S08]  /*85e0*/  HMMA.1688.F32 R64, R140, R135.reuse, R64 ;  /* 0x000000878c40723c */ /* 0x080ff00000001040 */
[----:B------:R-:W-:Y:S01]  /*85f0*/  HMMA.1688.F32 R32, R138, R135, R32 ;  /* 0x000000878a20723c */ /* 0x000fe20000001020 */
[----:B------:R-:W-:-:S04]  /*8600*/  IADD3 R135, PT, PT, R151, R204, R152 ;  /* 0x000000cc97877210 */ /* 0x000fc80007ffe098 */
[----:B------:R-:W-:Y:S02]  /*8610*/  LEA R133, R135, UR5, 0x1 ;  /* 0x0000000587857c11 */ /* 0x000fe4000f8e08ff */
[----:B------:R-:W-:Y:S01]  /*8620*/  LDS R135, [R163+0x6000] ;  /* 0x00600000a3877984 */ /* 0x000fe20000000800 */
[-C--:B------:R-:W-:Y:S03]  /*8630*/  HMMA.1688.F32 R116, R144, R134.reuse, R116 ;  /* 0x000000869074723c */ /* 0x080fe60000001074 */
[----:B------:R-:W-:Y:S05]  /*8640*/  LDS R133, [R133+0x6000] ;  /* 0x0060000085857984 */ /* 0x000fea0000000800 */
[-C--:B------:R-:W-:Y:S08]  /*8650*/  HMMA.1688.F32 R84, R142, R134.reuse, R84 ;  /* 0x000000868e54723c */ /* 0x080ff00000001054 */
[-C--:B------:R-:W-:Y:S08]  /*8660*/  HMMA.1688.F32 R52, R140, R134.reuse, R52 ;  /* 0x000000868c34723c */ /* 0x080ff00000001034 */
[----:B------:R-:W-:Y:S01]  /*8670*/  HMMA.1688.F32 R20, R138, R134, R20 ;  /* 0x000000868a14723c */ /* 0x000fe20000001014 */
[----:B------:R-:W-:-:S02]  /*8680*/  IADD3 R134, PT, PT, R151, R206, R152 ;  /* 0x000000ce97867210 */ /* 0x000fc40007ffe098 */
[----:B------:R-:W-:Y:S02]  /*8690*/  IADD3 R151, PT, PT, R151, R184, R152 ;  /* 0x000000b897977210 */ /* 0x000fe40007ffe098 */
[----:B------:R-:W-:Y:S01]  /*86a0*/  LEA R132, R134, UR5, 0x1 ;  /* 0x0000000586847c11 */ /* 0x000fe2000f8e08ff */
[----:B------:R-:W-:Y:S01]  /*86b0*/  LDS R152, [R159+0xe000] ;  /* 0x00e000009f987984 */ /* 0x000fe20000000800 */
[----:B---3--:R-:W-:Y:S01]  /*86c0*/  LEA R161, R151, UR5, 0x1 ;  /* 0x0000000597a17c11 */ /* 0x008fe2000f8e08ff */
[-C--:B-1----:R-:W-:Y:S02]  /*86d0*/  HMMA.1688.F32 R104, R144, R149.reuse, R104 ;  /* 0x000000959068723c */ /* 0x082fe40000001068 */
[----:B------:R-:W1:Y:S04]  /*86e0*/  LDS R134, [R162+0x6000] ;  /* 0x00600000a2867984 */ /* 0x000e680000000800 */
[----:B------:R-:W3:Y:S02]  /*86f0*/  LDS R132, [R132+0x6000] ;  /* 0x0060000084847984 */ /* 0x000ee40000000800 */
[-C--:B------:R-:W-:Y:S02]  /*8700*/  HMMA.1688.F32 R72, R142, R149.reuse, R72 ;  /* 0x000000958e48723c */ /* 0x080fe40000001048 */
[----:B------:R-:W5:Y:S06]  /*8710*/  LDS R151, [R160+0xe000] ;  /* 0x00e00000a0977984 */ /* 0x000f6c0000000800 */
[-C--:B------:R-:W-:Y:S08]  /*8720*/  HMMA.1688.F32 R40, R140, R149.reuse, R40 ;  /* 0x000000958c28723c */ /* 0x080ff00000001028 */
[----:B------:R-:W-:Y:S01]  /*8730*/  HMMA.1688.F32 R8, R138, R149, R8 ;  /* 0x000000958a08723c */ /* 0x000fe20000001008 */
[----:B------:R-:W5:Y:S07]  /*8740*/  LDS R149, [R161+0xe000] ;  /* 0x00e00000a1957984 */ /* 0x000f6e0000000800 */
[-C--:B--2---:R-:W-:Y:S08]  /*8750*/  HMMA.1688.F32 R100, R144, R158.reuse, R100 ;  /* 0x0000009e9064723c */ /* 0x084ff00000001064 */
[-C--:B------:R-:W-:Y:S08]  /*8760*/  HMMA.1688.F32 R68, R142, R158.reuse, R68 ;  /* 0x0000009e8e44723c */ /* 0x080ff00000001044 */
[-C--:B------:R-:W-:Y:S08]  /*8770*/  HMMA.1688.F32 R36, R140, R158.reuse, R36 ;  /* 0x0000009e8c24723c */ /* 0x080ff00000001024 */
[----:B------:R-:W-:Y:S08]  /*8780*/  HMMA.1688.F32 R4, R138, R158, R4 ;  /* 0x0000009e8a04723c */ /* 0x000ff00000001004 */
[-C--:B----4-:R-:W-:Y:S08]  /*8790*/  HMMA.1688.F32 R128, R136, R157.reuse, R128 ;  /* 0x0000009d8880723c */ /* 0x090ff00000001080 */
[-C--:B-1----:R-:W-:Y:S08]  /*87a0*/  HMMA.1688.F32 R96, R134, R157.reuse, R96 ;  /* 0x0000009d8660723c */ /* 0x082ff00000001060 */
[-C--:B---3--:R-:W-:Y:S08]  /*87b0*/  HMMA.1688.F32 R64, R132, R157.reuse, R64 ;  /* 0x0000009d8440723c */ /* 0x088ff00000001040 */
        /* <DEDUP_REMOVED lines=31> */
[----:B------:R-:W-:Y:S02]  /*89b0*/  IMAD.SHL.U32 R2, R213, 0x80, RZ ;  /* 0x00000080d5027824 */ /* 0x000fe400078e00ff */
[----:B------:R-:W-:Y:S02]  /*89c0*/  IMAD.SHL.U32 R132, R203, 0x80, RZ ;  /* 0x00000080cb847824 */ /* 0x000fe400078e00ff */
[----:B------:R-:W-:Y:S01]  /*89d0*/  IMAD.SHL.U32 R142, R146, 0x40, RZ ;  /* 0x00000040928e7824 */ /* 0x000fe200078e00ff */
[----:B------:R-:W-:Y:S01]  /*89e0*/  LOP3.LUT R156, R211, 0xff800, R2, 0xf8, !PT ;  /* 0x000ff800d39c7812 */ /* 0x000fe200078ef802 */
[----:B------:R-:W-:Y:S01]  /*89f0*/  IMAD.SHL.U32 R2, R209, 0x80, RZ ;  /* 0x00000080d1027824 */ /* 0x000fe200078e00ff */
[----:B------:R-:W-:Y:S01]  /*8a00*/  LOP3.LUT R166, R201, 0x1ff800, R132, 0xf8, !PT ;  /* 0x001ff800c9a67812 */ /* 0x000fe200078ef884 */
[----:B------:R-:W-:Y:S02]  /*8a10*/  IMAD.SHL.U32 R134, R195, 0x80, RZ ;  /* 0x00000080c3867824 */ /* 0x000fe400078e00ff */
[----:B------:R-:W-:Y:S01]  /*8a20*/  IMAD.SHL.U32 R136, R199, 0x80, RZ ;  /* 0x00000080c7887824 */ /* 0x000fe200078e00ff */
[----:B------:R-:W-:Y:S01]  /*8a30*/  LOP3.LUT R144, R207, 0x1ff800, R2, 0xf8, !PT ;  /* 0x001ff800cf907812 */ /* 0x000fe200078ef802 */
[----:B------:R-:W-:Y:S01]  /*8a40*/  IMAD.IADD R142, R177, 0x1, R142 ;  /* 0x00000001b18e7824 */ /* 0x000fe200078e028e */
[----:B------:R-:W-:Y:S01]  /*8a50*/  LOP3.LUT R170, R193, 0x1ff800, R134, 0xf8, !PT ;  /* 0x001ff800c1aa7812 */ /* 0x000fe200078ef886 */
[----:B------:R-:W-:Y:S01]  /*8a60*/  VIADD R132, R2, 0x400 ;  /* 0x0000040002847836 */ /* 0x000fe20000000000 */
[----:B------:R-:W-:Y:S01]  /*8a70*/  LOP3.LUT R176, R197, 0x1ff800, R136, 0xf8, !PT ;  /* 0x001ff800c5b07812 */ /* 0x000fe200078ef888 */
[----:B------:R-:W-:-:S02]  /*8a80*/  IMAD.SHL.U32 R134, R187, 0x80, RZ ;  /* 0x00000080bb867824 */ /* 0x000fc400078e00ff */
[C---:B------:R-:W-:Y:S01]  /*8a90*/  VIADD R2, R142.reuse, 0x8 ;  /* 0x000000088e027836 */ /* 0x040fe20000000000 */
[----:B------:R-:W-:Y:S01]  /*8aa0*/  LOP3.LUT R168, R205, 0x1ff800, R132, 0xf8, !PT ;  /* 0x001ff800cda87812 */ /* 0x000fe200078ef884 */
[----:B------:R-:W-:Y:S01]  /*8ab0*/  IMAD.SHL.U32 R136, R191, 0x80, RZ ;  /* 0x00000080bf887824 */ /* 0x000fe200078e00ff */
[----:B------:R-:W-:Y:S01]  /*8ac0*/  LOP3.LUT R178, R185, 0x1ff800, R134, 0xf8, !PT ;  /* 0x001ff800b9b27812 */ /* 0x000fe200078ef886 */
[----:B------:R-:W-:Y:S01]  /*8ad0*/  VIADD R132, R142, 0x18 ;  /* 0x000000188e847836 */ /* 0x000fe20000000000 */
[C---:B------:R-:W-:Y:S01]  /*8ae0*/  LOP3.LUT R134, R2.reuse, 0xe, RZ, 0xc0, !PT ;  /* 0x0000000e02867812 */ /* 0x040fe200078ec0ff */
[----:B------:R-:W-:Y:S01]  /*8af0*/  IMAD.SHL.U32 R3, R2, 0x10, RZ ;  /* 0x0000001002037824 */ /* 0x000fe200078e00ff */
[----:B------:R-:W-:Y:S01]  /*8b00*/  LOP3.LUT R188, R189, 0x1ff800, R136, 0xf8, !PT ;  /* 0x001ff800bdbc7812 */ /* 0x000fe200078ef888 */
[----:B------:R-:W-:Y:S01]  /*8b10*/  VIADD R135, R142, 0x28 ;  /* 0x000000288e877836 */ /* 0x000fe20000000000 */
[C---:B------:R-:W-:Y:S01]  /*8b20*/  LOP3.LUT R138, R132.reuse, 0xe, RZ, 0xc0, !PT ;  /* 0x0000000e848a7812 */ /* 0x040fe200078ec0ff */
[----:B------:R-:W-:Y:S01]  /*8b30*/  IMAD.SHL.U32 R2, R132, 0x10, RZ ;  /* 0x0000001084027824 */ /* 0x000fe200078e00ff */
[----:B------:R-:W-:Y:S01]  /*8b40*/  LOP3.LUT R133, R3, 0xffc00, RZ, 0xc0, !PT ;  /* 0x000ffc0003857812 */ /* 0x000fe200078ec0ff */
[C---:B------:R-:W-:Y:S01]  /*8b50*/  IMAD.SHL.U32 R149, R142.reuse, 0x10, RZ ;  /* 0x000000108e957824 */ /* 0x040fe200078e00ff */
[C---:B------:R-:W-:Y:S01]  /*8b60*/  LOP3.LUT R158, R135.reuse, 0xe, RZ, 0xc0, !PT ;  /* 0x0000000e879e7812 */ /* 0x040fe200078ec0ff */
[----:B------:R-:W-:Y:S01]  /*8b70*/  VIADD R142, R142, 0x38 ;  /* 0x000000388e8e7836 */ /* 0x000fe20000000000 */
[----:B------:R-:W-:Y:S01]  /*8b80*/  LOP3.LUT R137, R2, 0xffd00, RZ, 0xc0, !PT ;  /* 0x000ffd0002897812 */ /* 0x000fe200078ec0ff */
[----:B------:R-:W-:Y:S01]  /*8b90*/  IMAD.SHL.U32 R136, R135, 0x10, RZ ;  /* 0x0000001087887824 */ /* 0x000fe200078e00ff */
[C-C-:B------:R-:W-:Y:S01]  /*8ba0*/  IADD3 R159, PT, PT, R133.reuse, R156, R134.reuse ;  /* 0x0000009c859f7210 */ /* 0x140fe20007ffe086 */
[----:B------:R-:W-:Y:S01]  /*8bb0*/  IMAD.SHL.U32 R143, R142, 0x10, RZ ;  /* 0x000000108e8f7824 */ /* 0x000fe200078e00ff */
[----:B------:R-:W-:Y:S01]  /*8bc0*/  IADD3 R164, PT, PT, R133, R144, R134 ;  /* 0x0000009085a47210 */ /* 0x000fe20007ffe086 */
[----:B------:R-:W-:Y:S01]  /*8bd0*/  IMAD.IADD R160, R177, 0x1, R144 ;  /* 0x00000001b1a07824 */ /* 0x000fe200078e0290 */
        /* <DEDUP_REMOVED lines=9> */
[C---:B------:R-:W-:Y:S01]  /*8c70*/  IMAD.IADD R202, R177.reuse, 0x1, R178 ;  /* 0x00000001b1ca7824 */ /* 0x040fe200078e02b2 */
[----:B------:R-:W-:Y:S01]  /*8c80*/  LOP3.LUT R141, R136, 0xffe00, RZ, 0xc0, !PT ;  /* 0x000ffe00888d7812 */ /* 0x000fe200078ec0ff */
[----:B------:R-:W-:Y:S01]  /*8c90*/  IMAD.IADD R180, R177, 0x1, R168 ;  /* 0x00000001b1b47824 */ /* 0x000fe200078e02a8 */
[----:B------:R-:W-:Y:S01]  /*8ca0*/  IADD3 R133, PT, PT, R133, R178, R134 ;  /* 0x000000b285857210 */ /* 0x000fe20007ffe086 */
[----:B------:R-:W-:Y:S01]  /*8cb0*/  VIADD R157, R149, 0x200 ;  /* 0x00000200959d7836 */ /* 0x000fe20000000000 */
[--C-:B------:R-:W-:Y:S01]  /*8cc0*/  IADD3 R167, PT, PT, R137, R156, R138.reuse ;  /* 0x0000009c89a77210 */ /* 0x100fe20007ffe08a */
[----:B------:R-:W-:Y:S01]  /*8cd0*/  VIADD R161, R149, 0x300 ;  /* 0x0000030095a17836 */ /* 0x000fe20000000000 */
[----:B------:R-:W-:-:S02]  /*8ce0*/  IADD3 R169, PT, PT, R137, R144, R138 ;  /* 0x0000009089a97210 */ /* 0x000fc40007ffe08a */
[C-C-:B------:R-:W-:Y:S02]  /*8cf0*/  IADD3 R186, PT, PT, R137.reuse, R168, R138.reuse ;  /* 0x000000a889ba7210 */ /* 0x140fe40007ffe08a */
[C-C-:B------:R-:W-:Y:S02]  /*8d00*/  IADD3 R154, PT, PT, R137.reuse, R166, R138.reuse ;  /* 0x000000a6899a7210 */ /* 0x140fe40007ffe08a */
[C-C-:B------:R-:W-:Y:S02]  /*8d10*/  IADD3 R136, PT, PT, R137.reuse, R176, R138.reuse ;  /* 0x000000b089887210 */ /* 0x140fe40007ffe08a */
[C-C-:B------:R-:W-:Y:S02]  /*8d20*/  IADD3 R135, PT, PT, R137.reuse, R170, R138.reuse ;  /* 0x000000aa89877210 */ /* 0x140fe40007ffe08a */
[C-C-:B------:R-:W-:Y:S02]  /*8d30*/  IADD3 R134, PT, PT, R137.reuse, R188, R138.reuse ;  /* 0x000000bc89867210 */ /* 0x140fe40007ffe08a */
[----:B------:R-:W-:-:S02]  /*8d40*/  IADD3 R138, PT, PT, R137, R178, R138 ;  /* 0x000000b2898a7210 */ /* 0x000fc40007ffe08a */
[----:B------:R-:W-:Y:S02]  /*8d50*/  LOP3.LUT R162, R142, 0xe, RZ, 0xc0, !PT ;  /* 0x0000000e8ea27812 */ /* 0x000fe400078ec0ff */
[----:B------:R-:W-:Y:S02]  /*8d60*/  LOP3.LUT R145, R143, 0xfff00, RZ, 0xc0, !PT ;  /* 0x000fff008f917812 */ /* 0x000fe400078ec0ff */
[C-C-:B------:R-:W-:Y:S02]  /*8d70*/  IADD3 R172, PT, PT, R141.reuse, R156, R158.reuse ;  /* 0x0000009c8dac7210 */ /* 0x140fe40007ffe09e */
[C-C-:B------:R-:W-:Y:S02]  /*8d80*/  IADD3 R174, PT, PT, R141.reuse, R144, R158.reuse ;  /* 0x000000908dae7210 */ /* 0x140fe40007ffe09e */
[C-C-:B------:R-:W-:Y:S02]  /*8d90*/  IADD3 R153, PT, PT, R141.reuse, R168, R158.reuse ;  /* 0x000000a88d997210 */ /* 0x140fe40007ffe09e */
[----:B------:R-:W-:-:S02]  /*8da0*/  IADD3 R152, PT, PT, R141, R166, R158 ;  /* 0x000000a68d987210 */ /* 0x000fc40007ffe09e */
[C-C-:B------:R-:W-:Y:S02]  /*8db0*/  IADD3 R140, PT, PT, R141.reuse, R176, R158.reuse ;  /* 0x000000b08d8c7210 */ /* 0x140fe40007ffe09e */
[C-C-:B------:R-:W-:Y:S02]  /*8dc0*/  IADD3 R139, PT, PT, R141.reuse, R170, R158.reuse ;  /* 0x000000aa8d8b7210 */ /* 0x140fe40007ffe09e */
[C-C-:B------:R-:W-:Y:S02]  /*8dd0*/  IADD3 R137, PT, PT, R141.reuse, R188, R158.reuse ;  /* 0x000000bc8d897210 */ /* 0x140fe40007ffe09e */
[----:B------:R-:W-:Y:S01]  /*8de0*/  IADD3 R141, PT, PT, R141, R178, R158 ;  /* 0x000000b28d8d7210 */ /* 0x000fe20007ffe09e */
[----:B------:R-:W-:Y:S01]  /*8df0*/  IMAD.IADD R158, R177, 0x1, R156 ;  /* 0x00000001b19e7824 */ /* 0x000fe200078e029c */
[----:B------:R-:W-:Y:S01]  /*8e00*/  IADD3 R177, PT, PT, R145, R156, R162 ;  /* 0x0000009c91b17210 */ /* 0x000fe20007ffe0a2 */
[C---:B------:R-:W-:Y:S01]  /*8e10*/  VIADD R156, R149.reuse, 0x100 ;  /* 0x00000100959c7836 */ /* 0x040fe20000000000 */
[----:B------:R-:W-:-:S02]  /*8e20*/  LOP3.LUT R151, R149, 0xffc00, RZ, 0xc0, !PT ;  /* 0x000ffc0095977812 */ /* 0x000fc400078ec0ff */
[----:B------:R-:W-:Y:S02]  /*8e30*/  LOP3.LUT R171, R157, 0xffe00, RZ, 0xc0, !PT ;  /* 0x000ffe009dab7812 */ /* 0x000fe400078ec0ff */
[----:B------:R-:W-:Y:S01]  /*8e40*/  LOP3.LUT R165, R156, 0xffd00, RZ, 0xc0, !PT ;  /* 0x000ffd009ca57812 */ /* 0x000fe200078ec0ff */
[----:B------:R-:W-:Y:S01]  /*8e50*/  IMAD.IADD R156, R151, 0x1, R158 ;  /* 0x00000001979c7824 */ /* 0x000fe200078e029e */
[----:B------:R-:W-:Y:S01]  /*8e60*/  IADD3 R179, PT, PT, R145, R144, R162 ;  /* 0x0000009091b37210 */ /* 0x000fe20007ffe0a2 */
[----:B------:R-:W-:Y:S01]  /*8e70*/  IMAD.IADD R157, R151, 0x1, R160 ;  /* 0x00000001979d7824 */ /* 0x000fe200078e02a0 */
[C-C-:B------:R-:W-:Y:S01]  /*8e80*/  IADD3 R191, PT, PT, R145.reuse, R166, R162.reuse ;  /* 0x000000a691bf7210 */ /* 0x140fe20007ffe0a2 */
[--C-:B------:R-:W-:Y:S01]  /*8e90*/  IMAD.IADD R166, R158, 0x1, R165.reuse ;  /* 0x000000019ea67824 */ /* 0x100fe200078e02a5 */
[C-C-:B------:R-:W-:Y:S01]  /*8ea0*/  IADD3 R190, PT, PT, R145.reuse, R168, R162.reuse ;  /* 0x000000a891be7210 */ /* 0x140fe20007ffe0a2 */
[C---:B------:R-:W-:Y:S01]  /*8eb0*/  IMAD.IADD R168, R160.reuse, 0x1, R165 ;  /* 0x00000001a0a87824 */ /* 0x040fe200078e02a5 */
[C-C-:B------:R-:W-:Y:S01]  /*8ec0*/  IADD3 R143, PT, PT, R145.reuse, R176, R162.reuse ;  /* 0x000000b0918f7210 */ /* 0x140fe20007ffe0a2 */
[--C-:B------:R-:W-:Y:S01]  /*8ed0*/  IMAD.IADD R173, R160, 0x1, R171.reuse ;  /* 0x00000001a0ad7824 */ /* 0x100fe200078e02ab */
[C-C-:B------:R-:W-:Y:S01]  /*8ee0*/  IADD3 R144, PT, PT, R145.reuse, R170, R162.reuse ;  /* 0x000000aa91907210 */ /* 0x140fe20007ffe0a2 */
[----:B------:R-:W-:Y:S01]  /*8ef0*/  IMAD.IADD R170, R158, 0x1, R171 ;  /* 0x000000019eaa7824 */ /* 0x000fe200078e02ab */
[----:B------:R-:W-:Y:S01]  /*8f00*/  IADD3 R142, PT, PT, R145, R188, R162 ;  /* 0x000000bc918e7210 */ /* 0x000fe20007ffe0a2 */
[----:B------:R-:W-:Y:S01]  /*8f10*/  IMAD.IADD R181, R151, 0x1, R180 ;  /* 0x0000000197b57824 */ /* 0x000fe200078e02b4 */
[----:B------:R-:W-:Y:S01]  /*8f20*/  LOP3.LUT R175, R161, 0xfff00, RZ, 0xc0, !PT ;  /* 0x000fff00a1af7812 */ /* 0x000fe200078ec0ff */
[----:B------:R-:W-:Y:S01]  /*8f30*/  IMAD.IADD R183, R151, 0x1, R184 ;  /* 0x0000000197b77824 */ /* 0x000fe200078e02b8 */
[----:B------:R-:W-:Y:S01]  /*8f40*/  IADD3 R145, PT, PT, R145, R178, R162 ;  /* 0x000000b291917210 */ /* 0x000fe20007ffe0a2 */
[--C-:B------:R-:W-:Y:S01]  /*8f50*/  IMAD.IADD R185, R165, 0x1, R180.reuse ;  /* 0x00000001a5b97824 */ /* 0x100fe200078e02b4 */
[----:B------:R-:W-:Y:S01]  /*8f60*/  LEA R161, R156, UR5, 0x2 ;  /* 0x000000059ca17c11 */ /* 0x000fe2000f8e10ff */
[--C-:B------:R-:W-:Y:S01]  /*8f70*/  IMAD.IADD R176, R158, 0x1, R175.reuse ;  /* 0x000000019eb07824 */ /* 0x100fe200078e02af */
[----:B------:R-:W-:Y:S01]  /*8f80*/  LEA R162, R159, UR5, 0x2 ;  /* 0x000000059fa27c11 */ /* 0x000fe2000f8e10ff */
[----:B------:R-:W-:Y:S01]  /*8f90*/  IMAD.IADD R178, R160, 0x1, R175 ;  /* 0x00000001a0b27824 */ /* 0x000fe200078e02af */
[----:B------:R-:W-:Y:S01]  /*8fa0*/  LEA R163, R157, UR5, 0x2 ;  /* 0x000000059da37c11 */ /* 0x000fe2000f8e10ff */
[----:B------:R-:W-:Y:S01]  /*8fb0*/  STS.64 [R161], R128 ;  /* 0x00000080a1007388 */ /* 0x000fe20000000a00 */
[----:B------:R-:W-:Y:S01]  /*8fc0*/  LEA R164, R164, UR5, 0x2 ;  /* 0x00000005a4a47c11 */ /* 0x000fe2000f8e10ff */
[--C-:B------:R-:W-:Y:S01]  /*8fd0*/  IMAD.IADD R187, R171, 0x1, R180.reuse ;  /* 0x00000001abbb7824 */ /* 0x100fe200078e02b4 */
[----:B------:R-:W-:Y:S01]  /*8fe0*/  LEA R166, R166, UR5, 0x2 ;  /* 0x00000005a6a67c11 */ /* 0x000fe2000f8e10ff */
[----:B------:R-:W-:Y:S01]  /*8ff0*/  STS.64 [R162], R124 ;  /* 0x0000007ca2007388 */ /* 0x000fe20000000a00 */
        /* <DEDUP_REMOVED lines=80> */
[----:B------:R-:W-:-:S02]  /*9500*/  LEA R143, R143, UR5, 0x2 ;  /* 0x000000058f8f7c11 */ /* 0x000fc4000f8e10ff */
[----:B------:R-:W-:Y:S01]  /*9510*/  LEA R194, R194, UR5, 0x2 ;  /* 0x00000005c2c27c11 */ /* 0x000fe2000f8e10ff */
[----:B------:R-:W-:Y:S01]  /*9520*/  STS.64 [R180], R90 ;  /* 0x0000005ab4007388 */ /* 0x000fe20000000a00 */
[----:B------:R-:W-:Y:S02]  /*9530*/  LEA R144, R144, UR5, 0x2 ;  /* 0x0000000590907c11 */ /* 0x000fe4000f8e10ff */
[----:B------:R-:W-:Y:S01]  /*9540*/  LEA R149, R149, UR5, 0x2 ;  /* 0x0000000595957c11 */ /* 0x000fe2000f8e10ff */
[----:B------:R-:W-:Y:S01]  /*9550*/  STS.64 [R154], R86 ;  /* 0x000000569a007388 */ /* 0x000fe20000000a00 */
[----:B------:R-:W-:Y:S02]  /*9560*/  LEA R2, R2, UR5, 0x2 ;  /* 0x0000000502027c11 */ /* 0x000fe4000f8e10ff */
        /* <DEDUP_REMOVED lines=20> */
[----:B------:R-:W-:-:S03]  /*96b0*/  LEA R145, R145, UR5, 0x2 ;  /* 0x0000000591917c11 */ /* 0x000fc6000f8e10ff */
[----:B------:R-:W-:Y:S04]  /*96c0*/  STS.64 [R191], R70 ;  /* 0x00000046bf007388 */ /* 0x000fe80000000a00 */
[----:B------:R-:W-:Y:S04]  /*96d0*/  STS.64 [R193], R64 ;  /* 0x00000040c1007388 */ /* 0x000fe80000000a00 */
[----:B------:R-:W-:Y:S04]  /*96e0*/  STS.64 [R132], R60 ;  /* 0x0000003c84007388 */ /* 0x000fe80000000a00 */
[----:B------:R-:W-:Y:S04]  /*96f0*/  STS.64 [R195], R66 ;  /* 0x00000042c3007388 */ /* 0x000fe80000000a00 */
[----:B------:R1:W-:Y:S04]  /*9700*/  STS.64 [R3], R62 ;  /* 0x0000003e03007388 */ /* 0x0003e80000000a00 */
[----:B------:R-:W-:Y:S04]  /*9710*/  STS.64 [R196], R56 ;  /* 0x00000038c4007388 */ /* 0x000fe80000000a00 */
[----:B------:R-:W-:Y:S04]  /*9720*/  STS.64 [R136], R52 ;  /* 0x0000003488007388 */ /* 0x000fe80000000a00 */
[----:B------:R-:W-:Y:S01]  /*9730*/  STS.64 [R192], R58 ;  /* 0x0000003ac0007388 */ /* 0x000fe20000000a00 */
[----:B-1----:R-:W-:-:S03]  /*9740*/  IMAD R3, R146, 0x20, R147 ;  /* 0x0000002092037824 */ /* 0x002fc600078e0293 */
[----:B------:R-:W-:Y:S04]  /*9750*/  STS.64 [R135], R54 ;  /* 0x0000003687007388 */ /* 0x000fe80000000a00 */
[----:B------:R-:W-:Y:S04]  /*9760*/  STS.64 [R197], R48 ;  /* 0x00000030c5007388 */ /* 0x000fe80000000a00 */
[----:B------:R1:W-:Y:S04]  /*9770*/  STS.64 [R140], R44 ;  /* 0x0000002c8c007388 */ /* 0x0003e80000000a00 */
[----:B------:R-:W-:Y:S04]  /*9780*/  STS.64 [R198], R50 ;  /* 0x00000032c6007388 */ /* 0x000fe80000000a00 */
[----:B------:R-:W-:Y:S04]  /*9790*/  STS.64 [R139], R46 ;  /* 0x0000002e8b007388 */ /* 0x000fe80000000a00 */
[----:B------:R2:W-:Y:S01]  /*97a0*/  STS.64 [R199], R40 ;  /* 0x00000028c7007388 */ /* 0x0005e20000000a00 */
[----:B-1----:R-:W1:Y:S03]  /*97b0*/  LDC R45, c[0x0][0x39c] ;  /* 0x0000e700ff2d7b82 */ /* 0x002e660000000800 */
[----:B------:R3:W-:Y:S04]  /*97c0*/  STS.64 [R143], R36 ;  /* 0x000000248f007388 */ /* 0x0007e80000000a00 */
[----:B------:R-:W-:Y:S04]  /*97d0*/  STS.64 [R194], R42 ;  /* 0x0000002ac2007388 */ /* 0x000fe80000000a00 */
[----:B------:R4:W-:Y:S01]  /*97e0*/  STS.64 [R144], R38 ;  /* 0x0000002690007388 */ /* 0x0009e20000000a00 */
[----:B--2---:R-:W2:Y:S03]  /*97f0*/  LDC R41, c[0x0][0x39c] ;  /* 0x0000e700ff297b82 */ /* 0x004ea60000000800 */
[----:B------:R-:W-:Y:S04]  /*9800*/  STS.64 [R149], R32 ;  /* 0x0000002095007388 */ /* 0x000fe80000000a00 */
[----:B------:R5:W-:Y:S01]  /*9810*/  STS.64 [R2], R28 ;  /* 0x0000001c02007388 */ /* 0x000be20000000a00 */
[----:B---3--:R-:W3:Y:S03]  /*9820*/  LDC R37, c[0x0][0x39c] ;  /* 0x0000e700ff257b82 */ /* 0x008ee60000000800 */
[----:B------:R-:W-:Y:S04]  /*9830*/  STS.64 [R151], R34 ;  /* 0x0000002297007388 */ /* 0x000fe80000000a00 */
[----:B------:R-:W-:Y:S01]  /*9840*/  STS.64 [R133], R30 ;  /* 0x0000001e85007388 */ /* 0x000fe20000000a00 */
[----:B----4-:R-:W4:Y:S03]  /*9850*/  LDC R39, c[0x0][0x39c] ;  /* 0x0000e700ff277b82 */ /* 0x010f260000000800 */
[----:B------:R-:W-:Y:S01]  /*9860*/  STS.64 [R201], R24 ;  /* 0x00000018c9007388 */ /* 0x000fe20000000a00 */
[----:B-----5:R-:W-:-:S03]  /*9870*/  IMAD.IADD R2, R150, 0x1, R3 ;  /* 0x0000000196027824 */ /* 0x020fc600078e0203 */
[----:B------:R-:W-:Y:S01]  /*9880*/  STS.64 [R134], R20 ;  /* 0x0000001486007388 */ /* 0x000fe20000000a00 */
[----:B------:R-:W-:Y:S01]  /*9890*/  IMAD.SHL.U32 R2, R2, 0x10, RZ ;  /* 0x0000001002027824 */ /* 0x000fe200078e00ff */
[----:B------:R-:W5:Y:S02]  /*98a0*/  LDC R3, c[0x0][0x39c] ;  /* 0x0000e700ff037b82 */ /* 0x000f640000000800 */
[----:B------:R-:W-:Y:S02]  /*98b0*/  STS.64 [R157], R26 ;  /* 0x0000001a9d007388 */ /* 0x000fe40000000a00 */
[----:B------:R-:W-:Y:S02]  /*98c0*/  LOP3.LUT R2, R2, 0x1fff00, RZ, 0xc0, !PT ;  /* 0x001fff0002027812 */ /* 0x000fe400078ec0ff */
[----:B------:R-:W-:Y:S02]  /*98d0*/  STS.64 [R138], R22 ;  /* 0x000000168a007388 */ /* 0x000fe40000000a00 */
[----:B------:R-:W-:Y:S01]  /*98e0*/  LOP3.LUT R2, R2, 0xf, R147, 0xf8, !PT ;  /* 0x0000000f02027812 */ /* 0x000fe200078ef893 */
[----:B------:R-:W1:Y:S01]  /*98f0*/  LDC R43, c[0x0][0x39c] ;  /* 0x0000e700ff2b7b82 */ /* 0x000e620000000800 */
[----:B------:R-:W-:Y:S02]  /*9900*/  STS.64 [R156], R16 ;  /* 0x000000109c007388 */ /* 0x000fe40000000a00 */
[----:B------:R-:W-:-:S02]  /*9910*/  LEA R2, R2, UR5, 0x2 ;  /* 0x0000000502027c11 */ /* 0x000fc4000f8e10ff */
[----:B------:R2:W-:Y:S04]  /*9920*/  STS.64 [R137], R12 ;  /* 0x0000000c89007388 */ /* 0x0005e80000000a00 */
[----:B------:R-:W-:Y:S04]  /*9930*/  STS.64 [R158], R18 ;  /* 0x000000129e007388 */ /* 0x000fe80000000a00 */
[----:B------:R-:W-:Y:S01]  /*9940*/  STS.64 [R141], R14 ;  /* 0x0000000e8d007388 */ /* 0x000fe20000000a00 */
[----:B-----5:R-:W-:-:S03]  /*9950*/  IMAD R148, R148, R3, RZ ;  /* 0x0000000394947224 */ /* 0x020fc600078e02ff */
[----:B------:R-:W-:Y:S01]  /*9960*/  STS.64 [R159], R8 ;  /* 0x000000089f007388 */ /* 0x000fe20000000a00 */
[----:B--2---:R-:W2:Y:S01]  /*9970*/  LDC.64 R12, c[0x0][0x390] ;  /* 0x0000e400ff0c7b82 */ /* 0x004ea20000000a00 */
[----:B------:R-:W-:Y:S02]  /*9980*/  IMAD R147, R148, 0x80, R147 ;  /* 0x0000008094937824 */ /* 0x000fe400078e0293 */
[----:B------:R2:W-:Y:S02]  /*9990*/  STS.64 [R142], R4 ;  /* 0x000000048e007388 */ /* 0x0005e40000000a00 */
[----:B------:R-:W-:Y:S02]  /*99a0*/  IMAD R147, R0, 0x80, R147 ;  /* 0x0000008000937824 */ /* 0x000fe400078e0293 */
[----:B------:R-:W-:Y:S02]  /*99b0*/  STS.64 [R160], R10 ;  /* 0x0000000aa0007388 */ /* 0x000fe40000000a00 */
[----:B------:R-:W-:-:S02]  /*99c0*/  IMAD.IADD R147, R150, 0x1, R147 ;  /* 0x0000000196937824 */ /* 0x000fc400078e0293 */
[----:B------:R5:W-:Y:S02]  /*99d0*/  STS.64 [R145], R6 ;  /* 0x0000000691007388 */ /* 0x000be40000000a00 */
[----:B------:R-:W-:Y:S01]  /*99e0*/  IMAD R147, R146, 0x20, R147 ;  /* 0x0000002092937824 */ /* 0x000fe200078e0293 */
[----:B------:R-:W-:Y:S03]  /*99f0*/  BAR.SYNC.DEFER_BLOCKING 0x0 ;  /* 0x0000000000007b1d */ /* 0x000fe60000010000 */
[----:B--2---:R-:W-:-:S04]  /*9a00*/  IMAD.WIDE R4, R147, 0x2, R12 ;  /* 0x0000000293047825 */ /* 0x004fc800078e020c */
[C---:B------:R-:W-:Y:S02]  /*9a10*/  IMAD R147, R3.reuse, 0x8, R147 ;  /* 0x0000000803937824 */ /* 0x040fe400078e0293 */
[----:B-----5:R-:W-:-:S04]  /*9a20*/  IMAD.WIDE R6, R3, 0x2, R4 ;  /* 0x0000000203067825 */ /* 0x020fc800078e0204 */
[----:B------:R-:W-:Y:S01]  /*9a30*/  IMAD.WIDE R8, R3, 0x2, R6 ;  /* 0x0000000203087825 */ /* 0x000fe200078e0206 */
[----:B------:R-:W2:Y:S04]  /*9a40*/  LDS R14, [R2] ;  /* 0x00000000020e7984 */ /* 0x000ea80000000800 */
[----:B------:R-:W5:Y:S04]  /*9a50*/  LDS R15, [R2+0x40] ;  /* 0x00004000020f7984 */ /* 0x000f680000000800 */
[----:B------:R-:W3:Y:S04]  /*9a60*/  LDS R16, [R2+0x80] ;  /* 0x0000800002107984 */ /* 0x000ee80000000800 */
[----:B------:R-:W4:Y:S04]  /*9a70*/  LDS R17, [R2+0xc0] ;  /* 0x0000c00002117984 */ /* 0x000f280000000800 */
[----:B------:R-:W1:Y:S04]  /*9a80*/  LDS R18, [R2+0x100] ;  /* 0x0001000002127984 */ /* 0x000e680000000800 */
[----:B------:R-:W1:Y:S04]  /*9a90*/  LDS R19, [R2+0x140] ;  /* 0x0001400002137984 */ /* 0x000e680000000800 */
[----:B------:R-:W1:Y:S04]  /*9aa0*/  LDS R20, [R2+0x180] ;  /* 0x0001800002147984 */ /* 0x000e680000000800 */
[----:B------:R-:W1:Y:S04]  /*9ab0*/  LDS R22, [R2+0x200] ;  /* 0x0002000002167984 */ /* 0x000e680000000800 */
[----:B------:R-:W1:Y:S04]  /*9ac0*/  LDS R21, [R2+0x1c0] ;  /* 0x0001c00002157984 */ /* 0x000e680000000800 */
[----:B------:R-:W-:Y:S01]  /*9ad0*/  LDS R23, [R2+0x240] ;  /* 0x0002400002177984 */ /* 0x000fe20000000800 */
[----:B--2---:R-:W-:-:S03]  /*9ae0*/  F2FP.F16.F32.PACK_AB R14, RZ, R14 ;  /* 0x0000000eff0e723e */ /* 0x004fc600000000ff */
[----:B------:R-:W2:Y:S01]  /*9af0*/  LDS R24, [R2+0x280] ;  /* 0x0002800002187984 */ /* 0x000ea20000000800 */
[----:B------:R-:W-:-:S03]  /*9b00*/  PRMT R11, R14, 0x7610, R11 ;  /* 0x000076100e0b7816 */ /* 0x000fc6000000000b */
[----:B------:R-:W2:Y:S01]  /*9b10*/  LDS R25, [R2+0x2c0] ;  /* 0x0002c00002197984 */ /* 0x000ea20000000800 */
[----:B-----5:R-:W-:Y:S02]  /*9b20*/  F2FP.F16.F32.PACK_AB R0, RZ, R15 ;  /* 0x0000000fff00723e */ /* 0x020fe400000000ff */
[----:B---3--:R-:W-:Y:S01]  /*9b30*/  F2FP.F16.F32.PACK_AB R16, RZ, R16 ;  /* 0x00000010ff10723e */ /* 0x008fe200000000ff */
[----:B------:R3:W-:Y:S03]  /*9b40*/  STG.E.U16 desc[UR8][R4.64], R11 ;  /* 0x0000000b04007986 */ /* 0x0007e6000c101508 */
[----:B------:R-:W-:Y:S01]  /*9b50*/  PRMT R28, R16, 0x7610, R28 ;  /* 0x00007610101c7816 */ /* 0x000fe2000000001c */
[----:B------:R-:W5:Y:S01]  /*9b60*/  LDS R26, [R2+0x300] ;  /* 0x00030000021a7984 */ /* 0x000f620000000800 */
[----:B----4-:R-:W-:Y:S02]  /*9b70*/  F2FP.F16.F32.PACK_AB R17, RZ, R17 ;  /* 0x00000011ff11723e */ /* 0x010fe400000000ff */
[----:B-1----:R-:W-:Y:S01]  /*9b80*/  F2FP.F16.F32.PACK_AB R18, RZ, R18 ;  /* 0x00000012ff12723e */ /* 0x002fe200000000ff */
[----:B------:R-:W1:Y:S03]  /*9b90*/  LDS R27, [R2+0x340] ;  /* 0x00034000021b7984 */ /* 0x000e660000000800 */
[----:B------:R-:W-:Y:S01]  /*9ba0*/  PRMT R30, R18, 0x7610, R30 ;  /* 0x00007610121e7816 */ /* 0x000fe2000000001e */
[----:B---3--:R-:W-:Y:S01]  /*9bb0*/  IMAD.WIDE R10, R3, 0x2, R8 ;  /* 0x00000002030a7825 */ /* 0x008fe200078e0208 */
[----:B------:R-:W-:Y:S01]  /*9bc0*/  PRMT R5, R0, 0x7610, R5 ;  /* 0x0000761000057816 */ /* 0x000fe20000000005 */
[----:B------:R-:W3:Y:S01]  /*9bd0*/  LDS R29, [R2+0x3c0] ;  /* 0x0003c000021d7984 */ /* 0x000ee20000000800 */
[----:B------:R-:W-:-:S02]  /*9be0*/  F2FP.F16.F32.PACK_AB R0, RZ, R19 ;  /* 0x00000013ff00723e */ /* 0x000fc400000000ff */
[----:B------:R-:W-:Y:S01]  /*9bf0*/  F2FP.F16.F32.PACK_AB R20, RZ, R20 ;  /* 0x00000014ff14723e */ /* 0x000fe200000000ff */
[C---:B------:R-:W-:Y:S01]  /*9c00*/  IMAD.WIDE R14, R3.reuse, 0x2, R10 ;  /* 0x00000002030e7825 */ /* 0x040fe200078e020a */
[----:B------:R4:W-:Y:S01]  /*9c10*/  STG.E.U16 desc[UR8][R6.64], R5 ;  /* 0x0000000506007986 */ /* 0x0009e2000c101508 */
[----:B------:R-:W-:Y:S02]  /*9c20*/  F2FP.F16.F32.PACK_AB R22, RZ, R22 ;  /* 0x00000016ff16723e */ /* 0x000fe400000000ff */
[----:B------:R-:W-:Y:S01]  /*9c30*/  PRMT R33, R20, 0x7610, R33 ;  /* 0x0000761014217816 */ /* 0x000fe20000000021 */
[----:B------:R-:W-:Y:S01]  /*9c40*/  STG.E.U16 desc[UR8][R8.64], R28 ;  /* 0x0000001c08007986 */ /* 0x000fe2000c101508 */
[----:B------:R-:W-:Y:S02]  /*9c50*/  F2FP.F16.F32.PACK_AB R21, RZ, R21 ;  /* 0x00000015ff15723e */ /* 0x000fe400000000ff */
[----:B------:R-:W-:Y:S01]  /*9c60*/  PRMT R34, R22, 0x7610, R34 ;  /* 0x0000761016227816 */ /* 0x000fe20000000022 */
[----:B------:R5:W-:Y:S01]  /*9c70*/  STG.E.U16 desc[UR8][R10.64], R17 ;  /* 0x000000110a007986 */ /* 0x000be2000c101508 */
[----:B----4-:R-:W-:-:S03]  /*9c80*/  IMAD.WIDE R4, R3, 0x2, R14 ;  /* 0x0000000203047825 */ /* 0x010fc600078e020e */
[----:B------:R-:W4:Y:S01]  /*9c90*/  LDS R28, [R2+0x380] ;  /* 0x00038000021c7984 */ /* 0x000f220000000800 */
[----:B--2---:R-:W-:-:S03]  /*9ca0*/  F2FP.F16.F32.PACK_AB R24, RZ, R24 ;  /* 0x00000018ff18723e */ /* 0x004fc600000000ff */
[----:B------:R2:W-:Y:S01]  /*9cb0*/  STG.E.U16 desc[UR8][R14.64], R30 ;  /* 0x0000001e0e007986 */ /* 0x0005e2000c101508 */
[----:B------:R-:W-:Y:S01]  /*9cc0*/  IMAD.WIDE R6, R3, 0x2, R4 ;  /* 0x0000000203067825 */ /* 0x000fe200078e0204 */
[----:B------:R-:W-:Y:S02]  /*9cd0*/  F2FP.F16.F32.PACK_AB R25, RZ, R25 ;  /* 0x00000019ff19723e */ /* 0x000fe400000000ff */
[----:B------:R-:W4:Y:S01]  /*9ce0*/  LDS R30, [R2+0x2000] ;  /* 0x00200000021e7984 */ /* 0x000f220000000800 */
[----:B-----5:R-:W-:-:S03]  /*9cf0*/  IMAD.WIDE R16, R147, 0x2, R12 ;  /* 0x0000000293107825 */ /* 0x020fc600078e020c */
[----:B------:R-:W5:Y:S01]  /*9d00*/  LDS R31, [R2+0x2040] ;  /* 0x00204000021f7984 */ /* 0x000f620000000800 */
[C---:B------:R-:W-:Y:S01]  /*9d10*/  IMAD.WIDE R8, R3.reuse, 0x2, R6 ;  /* 0x0000000203087825 */ /* 0x040fe200078e0206 */
[----:B------:R-:W-:Y:S02]  /*9d20*/  F2FP.F16.F32.PACK_AB R26, RZ, R26 ;  /* 0x0000001aff1a723e */ /* 0x000fe400000000ff */
[----:B--2---:R-:W-:Y:S01]  /*9d30*/  PRMT R15, R0, 0x7610, R15 ;  /* 0x00007610000f7816 */ /* 0x004fe2000000000f */
[C---:B------:R-:W-:Y:S01]  /*9d40*/  IMAD.WIDE R18, R3.reuse, 0x2, R16 ;  /* 0x0000000203127825 */ /* 0x040fe200078e0210 */
[----:B------:R-:W2:Y:S01]  /*9d50*/  LDS R32, [R2+0x2080] ;  /* 0x0020800002207984 */ /* 0x000ea20000000800 */
[----:B------:R-:W-:Y:S02]  /*9d60*/  F2FP.F16.F32.PACK_AB R0, RZ, R23 ;  /* 0x00000017ff00723e */ /* 0x000fe400000000ff */
[C---:B------:R-:W-:Y:S01]  /*9d70*/  IMAD R147, R3.reuse, 0x8, R147 ;  /* 0x0000000803937824 */ /* 0x040fe200078e0293 */
[----:B------:R4:W-:Y:S01]  /*9d80*/  STG.E.U16 desc[UR8][R4.64], R15 ;  /* 0x0000000f04007986 */ /* 0x0009e2000c101508 */
[----:B------:R-:W-:Y:S01]  /*9d90*/  IMAD.WIDE R10, R3, 0x2, R18 ;  /* 0x00000002030a7825 */ /* 0x000fe200078e0212 */
[----:B-1----:R-:W-:-:S02]  /*9da0*/  F2FP.F16.F32.PACK_AB R27, RZ, R27 ;  /* 0x0000001bff1b723e */ /* 0x002fc400000000ff */
[----:B------:R-:W-:Y:S01]  /*9db0*/  STG.E.U16 desc[UR8][R6.64], R33 ;  /* 0x0000002106007986 */ /* 0x000fe2000c101508 */
[----:B------:R-:W-:Y:S01]  /*9dc0*/  IMAD.WIDE R22, R147, 0x2, R12 ;  /* 0x0000000293167825 */ /* 0x000fe200078e020c */
[----:B---3--:R-:W-:Y:S02]  /*9dd0*/  F2FP.F16.F32.PACK_AB R29, RZ, R29 ;  /* 0x0000001dff1d723e */ /* 0x008fe400000000ff */
[----:B------:R1:W-:Y:S01]  /*9de0*/  STG.E.U16 desc[UR8][R8.64], R21 ;  /* 0x0000001508007986 */ /* 0x0003e2000c101508 */
[----:B------:R-:W-:-:S03]  /*9df0*/  IMAD R147, R3, 0x8, R147 ;  /* 0x0000000803937824 */ /* 0x000fc600078e0293 */
[----:B------:R3:W-:Y:S01]  /*9e00*/  STG.E.U16 desc[UR8][R16.64], R34 ;  /* 0x0000002210007986 */ /* 0x0007e2000c101508 */
[----:B----4-:R-:W-:-:S03]  /*9e10*/  IMAD.WIDE R14, R3, 0x2, R10 ;  /* 0x00000002030e7825 */ /* 0x010fc600078e020a */
[----:B------:R-:W4:Y:S01]  /*9e20*/  LDS R33, [R2+0x20c0] ;  /* 0x0020c00002217984 */ /* 0x000f220000000800 */
[----:B------:R-:W-:-:S03]  /*9e30*/  F2FP.F16.F32.PACK_AB R28, RZ, R28 ;  /* 0x0000001cff1c723e */ /* 0x000fc600000000ff */
[----:B------:R-:W4:Y:S01]  /*9e40*/  LDS R34, [R2+0x2100] ;  /* 0x0021000002227984 */ /* 0x000f220000000800 */
[----:B-1----:R-:W-:-:S03]  /*9e50*/  IMAD.WIDE R20, R3, 0x2, R14 ;  /* 0x0000000203147825 */ /* 0x002fc600078e020e */
[----:B------:R-:W1:Y:S01]  /*9e60*/  LDS R35, [R2+0x2140] ;  /* 0x0021400002237984 */ /* 0x000e620000000800 */
[C---:B------:R-:W-:Y:S01]  /*9e70*/  IMAD.WIDE R8, R3.reuse, 0x2, R22 ;  /* 0x0000000203087825 */ /* 0x040fe200078e0216 */
[----:B------:R-:W-:Y:S02]  /*9e80*/  F2FP.F16.F32.PACK_AB R30, RZ, R30 ;  /* 0x0000001eff1e723e */ /* 0x000fe400000000ff */
[----:B------:R-:W1:Y:S01]  /*9e90*/  LDS R36, [R2+0x2180] ;  /* 0x0021800002247984 */ /* 0x000e620000000800 */
[C---:B------:R-:W-:Y:S01]  /*9ea0*/  IMAD.WIDE R4, R3.reuse, 0x2, R20 ;  /* 0x0000000203047825 */ /* 0x040fe200078e0214 */
[----:B-----5:R-:W-:Y:S02]  /*9eb0*/  F2FP.F16.F32.PACK_AB R31, RZ, R31 ;  /* 0x0000001fff1f723e */ /* 0x020fe400000000ff */
[----:B------:R5:W-:Y:S01]  /*9ec0*/  STG.E.U16 desc[UR8][R18.64], R0 ;  /* 0x0000000012007986 */ /* 0x000be2000c101508 */
[----:B---3--:R-:W-:-:S03]  /*9ed0*/  IMAD.WIDE R16, R3, 0x2, R8 ;  /* 0x0000000203107825 */ /* 0x008fc600078e0208 */
[----:B------:R-:W3:Y:S01]  /*9ee0*/  LDS R0, [R2+0x21c0] ;  /* 0x0021c00002007984 */ /* 0x000ee20000000800 */
[----:B------:R-:W-:Y:S01]  /*9ef0*/  IMAD.WIDE R6, R3, 0x2, R4 ;  /* 0x0000000203067825 */ /* 0x000fe200078e0204 */
[----:B--2---:R-:W-:Y:S02]  /*9f00*/  F2FP.F16.F32.PACK_AB R32, RZ, R32 ;  /* 0x00000020ff20723e */ /* 0x004fe400000000ff */
[----:B------:R2:W-:Y:S04]  /*9f10*/  STG.E.U16 desc[UR8][R10.64], R24 ;  /* 0x000000180a007986 */ /* 0x0005e8000c101508 */
[----:B------:R-:W3:Y:S01]  /*9f20*/  LDS R24, [R2+0x2200] ;  /* 0x0022000002187984 */ /* 0x000ee20000000800 */
[----:B-----5:R-:W-:-:S03]  /*9f30*/  IMAD.WIDE R18, R147, 0x2, R12 ;  /* 0x0000000293127825 */ /* 0x020fc600078e020c */
[----:B------:R5:W-:Y:S01]  /*9f40*/  STG.E.U16 desc[UR8][R14.64], R25 ;  /* 0x000000190e007986 */ /* 0x000be2000c101508 */
[----:B------:R-:W-:-:S03]  /*9f50*/  IMAD R147, R3, 0x8, R147 ;  /* 0x0000000803937824 */ /* 0x000fc600078e0293 */
[----:B------:R-:W3:Y:S01]  /*9f60*/  LDS R25, [R2+0x2240] ;  /* 0x0022400002197984 */ /* 0x000ee20000000800 */
[----:B--2---:R-:W-:-:S03]  /*9f70*/  IMAD.WIDE R10, R3, 0x2, R16 ;  /* 0x00000002030a7825 */ /* 0x004fc600078e0210 */
[----:B------:R-:W-:Y:S01]  /*9f80*/  STG.E.U16 desc[UR8][R20.64], R26 ;  /* 0x0000001a14007986 */ /* 0x000fe2000c101508 */
[----:B----4-:R-:W-:-:S03]  /*9f90*/  F2FP.F16.F32.PACK_AB R33, RZ, R33 ;  /* 0x00000021ff21723e */ /* 0x010fc600000000ff */
[----:B------:R2:W-:Y:S01]  /*9fa0*/  STG.E.U16 desc[UR8][R4.64], R27 ;  /* 0x0000001b04007986 */ /* 0x0005e2000c101508 */
[----:B-----5:R-:W-:Y:S01]  /*9fb0*/  IMAD.WIDE R14, R3, 0x2, R10 ;  /* 0x00000002030e7825 */ /* 0x020fe200078e020a */
[----:B------:R-:W-:Y:S02]  /*9fc0*/  F2FP.F16.F32.PACK_AB R34, RZ, R34 ;  /* 0x00000022ff22723e */ /* 0x000fe400000000ff */
[----:B------:R-:W4:Y:S01]  /*9fd0*/  LDS R27, [R2+0x22c0] ;  /* 0x0022c000021b7984 */ /* 0x000f220000000800 */
[----:B-1----:R-:W-:-:S03]  /*9fe0*/  F2FP.F16.F32.PACK_AB R35, RZ, R35 ;  /* 0x00000023ff23723e */ /* 0x002fc600000000ff */
[----:B------:R-:W1:Y:S01]  /*9ff0*/  LDS R26, [R2+0x2280] ;  /* 0x00228000021a7984 */ /* 0x000e620000000800 */
[----:B------:R-:W-:Y:S01]  /*a000*/  F2FP.F16.F32.PACK_AB R36, RZ, R36 ;  /* 0x00000024ff24723e */ /* 0x000fe200000000ff */
[----:B--2---:R-:W-:Y:S02]  /*a010*/  IMAD.WIDE R4, R3, 0x2, R6 ;  /* 0x0000000203047825 */ /* 0x004fe400078e0206 */
[----:B------:R2:W-:Y:S01]  /*a020*/  STG.E.U16 desc[UR8][R6.64], R28 ;  /* 0x0000001c06007986 */ /* 0x0005e2000c101508 */
[----:B---3--:R-:W-:-:S03]  /*a030*/  F2FP.F16.F32.PACK_AB R0, RZ, R0 ;  /* 0x00000000ff00723e */ /* 0x008fc600000000ff */
[----:B------:R3:W-:Y:S04]  /*a040*/  STG.E.U16 desc[UR8][R4.64], R29 ;  /* 0x0000001d04007986 */ /* 0x0007e8000c101508 */
[----:B------:R-:W5:Y:S01]  /*a050*/  LDS R29, [R2+0x2340] ;  /* 0x00234000021d7984 */ /* 0x000f620000000800 */
[----:B------:R-:W-:Y:S01]  /*a060*/  F2FP.F16.F32.PACK_AB R24, RZ, R24 ;  /* 0x00000018ff18723e */ /* 0x000fe200000000ff */
[C---:B--2---:R-:W-:Y:S02]  /*a070*/  IMAD.WIDE R6, R3.reuse, 0x2, R14 ;  /* 0x0000000203067825 */ /* 0x044fe400078e020e */
[----:B------:R-:W2:Y:S04]  /*a080*/  LDS R28, [R2+0x2300] ;  /* 0x00230000021c7984 */ /* 0x000ea80000000800 */
[----:B------:R-:W-:Y:S01]  /*a090*/  STG.E.U16 desc[UR8][R22.64], R30 ;  /* 0x0000001e16007986 */ /* 0x000fe2000c101508 */
[----:B---3--:R-:W-:Y:S01]  /*a0a0*/  IMAD.WIDE R4, R3, 0x2, R6 ;  /* 0x0000000203047825 */ /* 0x008fe200078e0206 */
[----:B------:R-:W-:-:S02]  /*a0b0*/  F2FP.F16.F32.PACK_AB R25, RZ, R25 ;  /* 0x00000019ff19723e */ /* 0x000fc400000000ff */
[----:B------:R3:W-:Y:S04]  /*a0c0*/  STG.E.U16 desc[UR8][R8.64], R31 ;  /* 0x0000001f08007986 */ /* 0x0007e8000c101508 */
[----:B------:R1:W-:Y:S04]  /*a0d0*/  STG.E.U16 desc[UR8][R16.64], R32 ;  /* 0x0000002010007986 */ /* 0x0003e8000c101508 */
[----:B------:R5:W-:Y:S01]  /*a0e0*/  STG.E.U16 desc[UR8][R10.64], R33 ;  /* 0x000000210a007986 */ /* 0x000be2000c101508 */
[----:B----4-:R-:W-:-:S03]  /*a0f0*/  F2FP.F16.F32.PACK_AB R27, RZ, R27 ;  /* 0x0000001bff1b723e */ /* 0x010fc600000000ff */
[----:B------:R-:W-:Y:S01]  /*a100*/  STG.E.U16 desc[UR8][R14.64], R34 ;  /* 0x000000220e007986 */ /* 0x000fe2000c101508 */
[C---:B---3--:R-:W-:Y:S01]  /*a110*/  IMAD.WIDE R8, R3.reuse, 0x2, R4 ;  /* 0x0000000203087825 */ /* 0x048fe200078e0204 */
[----:B-1----:R-:W-:Y:S02]  /*a120*/  F2FP.F16.F32.PACK_AB R26, RZ, R26 ;  /* 0x0000001aff1a723e */ /* 0x002fe400000000ff */
[----:B------:R1:W-:Y:S01]  /*a130*/  STG.E.U16 desc[UR8][R6.64], R35 ;  /* 0x0000002306007986 */ /* 0x0003e2000c101508 */
[----:B------:R-:W-:-:S03]  /*a140*/  IMAD.WIDE R16, R3, 0x2, R18 ;  /* 0x0000000203107825 */ /* 0x000fc600078e0212 */
[----:B------:R3:W-:Y:S01]  /*a150*/  STG.E.U16 desc[UR8][R4.64], R36 ;  /* 0x0000002404007986 */ /* 0x0007e2000c101508 */
[----:B------:R-:W-:-:S03]  /*a160*/  IMAD.WIDE R20, R3, 0x2, R16 ;  /* 0x0000000203147825 */ /* 0x000fc600078e0210 */
[----:B------:R-:W4:Y:S01]  /*a170*/  LDS R22, [R2+0x2380] ;  /* 0x0023800002167984 */ /* 0x000f220000000800 */
[----:B-----5:R-:W-:-:S03]  /*a180*/  F2FP.F16.F32.PACK_AB R29, RZ, R29 ;  /* 0x0000001dff1d723e */ /* 0x020fc600000000ff */
[----:B------:R-:W5:Y:S01]  /*a190*/  LDS R23, [R2+0x23c0] ;  /* 0x0023c00002177984 */ /* 0x000f620000000800 */
[----:B------:R-:W-:Y:S01]  /*a1a0*/  IMAD.WIDE R10, R3, 0x2, R20 ;  /* 0x00000002030a7825 */ /* 0x000fe200078e0214 */
[----:B-1----:R-:W-:Y:S02]  /*a1b0*/  PRMT R7, R27, 0x7610, R7 ;  /* 0x000076101b077816 */ /* 0x002fe40000000007 */
[----:B---3--:R-:W-:Y:S01]  /*a1c0*/  PRMT R5, R0, 0x7610, R5 ;  /* 0x0000761000057816 */ /* 0x008fe20000000005 */
[----:B------:R-:W1:Y:S01]  /*a1d0*/  LDS R30, [R2+0x4000] ;  /* 0x00400000021e7984 */ /* 0x000e620000000800 */
[----:B--2---:R-:W-:Y:S01]  /*a1e0*/  F2FP.F16.F32.PACK_AB R28, RZ, R28 ;  /* 0x0000001cff1c723e */ /* 0x004fe200000000ff */
[----:B------:R-:W-:Y:S02]  /*a1f0*/  IMAD.WIDE R14, R147, 0x2, R12 ;  /* 0x00000002930e7825 */ /* 0x000fe400078e020c */
[----:B------:R-:W2:Y:S02]  /*a200*/  LDS R0, [R2+0x40c0] ;  /* 0x0040c00002007984 */ /* 0x000ea40000000800 */
[----:B------:R-:W-:-:S02]  /*a210*/  IMAD R147, R3, 0x8, R147 ;  /* 0x0000000803937824 */ /* 0x000fc400078e0293 */
[----:B------:R3:W-:Y:S04]  /*a220*/  STG.E.U16 desc[UR8][R8.64], R5 ;  /* 0x0000000508007986 */ /* 0x0007e8000c101508 */
[----:B------:R-:W2:Y:S04]  /*a230*/  LDS R31, [R2+0x4040] ;  /* 0x00404000021f7984 */ /* 0x000ea80000000800 */
[----:B------:R4:W-:Y:S04]  /*a240*/  STG.E.U16 desc[UR8][R18.64], R24 ;  /* 0x0000001812007986 */ /* 0x0009e8000c101508 */
[----:B------:R-:W-:Y:S01]  /*a250*/  LDS R24, [R2+0x4100] ;  /* 0x0041000002187984 */ /* 0x000fe20000000800 */
[----:B---3--:R-:W-:-:S03]  /*a260*/  IMAD.WIDE R4, R3, 0x2, R10 ;  /* 0x0000000203047825 */ /* 0x008fc600078e020a */
[----:B------:R-:W3:Y:S04]  /*a270*/  LDS R32, [R2+0x4080] ;  /* 0x0040800002207984 */ /* 0x000ee80000000800 */
[----:B------:R1:W-:Y:S01]  /*a280*/  STG.E.U16 desc[UR8][R16.64], R25 ;  /* 0x0000001910007986 */ /* 0x0003e2000c101508 */
[----:B----4-:R-:W-:Y:S02]  /*a290*/  PRMT R19, R28, 0x7610, R19 ;  /* 0x000076101c137816 */ /* 0x010fe40000000013 */
[----:B------:R-:W-:Y:S01]  /*a2a0*/  F2FP.F16.F32.PACK_AB R22, RZ, R22 ;  /* 0x00000016ff16723e */ /* 0x000fe200000000ff */
[----:B------:R-:W-:Y:S01]  /*a2b0*/  LDS R25, [R2+0x4140] ;  /* 0x0041400002197984 */ /* 0x000fe20000000800 */
[----:B-----5:R-:W-:-:S03]  /*a2c0*/  F2FP.F16.F32.PACK_AB R23, RZ, R23 ;  /* 0x00000017ff17723e */ /* 0x020fc600000000ff */
[----:B------:R4:W-:Y:S04]  /*a2d0*/  STG.E.U16 desc[UR8][R20.64], R26 ;  /* 0x0000001a14007986 */ /* 0x0009e8000c101508 */
[----:B------:R5:W-:Y:S01]  /*a2e0*/  STG.E.U16 desc[UR8][R10.64], R7 ;  /* 0x000000070a007986 */ /* 0x000be2000c101508 */
[----:B-1----:R-:W-:Y:S01]  /*a2f0*/  IMAD.WIDE R16, R3, 0x2, R14 ;  /* 0x0000000203107825 */ /* 0x002fe200078e020e */
[----:B------:R-:W-:Y:S02]  /*a300*/  F2FP.F16.F32.PACK_AB R30, RZ, R30 ;  /* 0x0000001eff1e723e */ /* 0x000fe400000000ff */
[----:B------:R-:W1:Y:S01]  /*a310*/  LDS R26, [R2+0x4180] ;  /* 0x00418000021a7984 */ /* 0x000e620000000800 */
[----:B--2---:R-:W-:Y:S02]  /*a320*/  F2FP.F16.F32.PACK_AB R0, RZ, R0 ;  /* 0x00000000ff00723e */ /* 0x004fe400000000ff */
[----:B----4-:R-:W-:Y:S01]  /*a330*/  PRMT R21, R29, 0x7610, R21 ;  /* 0x000076101d157816 */ /* 0x010fe20000000015 */
[----:B------:R-:W2:Y:S01]  /*a340*/  LDS R27, [R2+0x41c0] ;  /* 0x0041c000021b7984 */ /* 0x000ea20000000800 */
[----:B-----5:R-:W-:-:S03]  /*a350*/  IMAD.WIDE R6, R3, 0x2, R4 ;  /* 0x0000000203067825 */ /* 0x020fc600078e0204 */
[----:B------:R-:W4:Y:S01]  /*a360*/  LDS R29, [R2+0x4240] ;  /* 0x00424000021d7984 */ /* 0x000f220000000800 */
[----:B------:R-:W-:-:S03]  /*a370*/  F2FP.F16.F32.PACK_AB R31, RZ, R31 ;  /* 0x0000001fff1f723e */ /* 0x000fc600000000ff */
[----:B------:R-:W5:Y:S01]  /*a380*/  LDS R28, [R2+0x4200] ;  /* 0x00420000021c7984 */ /* 0x000f620000000800 */
[----:B------:R-:W-:-:S03]  /*a390*/  IMAD.WIDE R8, R3, 0x2, R6 ;  /* 0x0000000203087825 */ /* 0x000fc600078e0206 */
[----:B------:R3:W-:Y:S01]  /*a3a0*/  STG.E.U16 desc[UR8][R4.64], R19 ;  /* 0x0000001304007986 */ /* 0x0007e2000c101508 */
[----:B------:R-:W-:-:S03]  /*a3b0*/  IMAD.WIDE R10, R3, 0x2, R8 ;  /* 0x00000002030a7825 */ /* 0x000fc600078e0208 */
[----:B------:R1:W-:Y:S01]  /*a3c0*/  STG.E.U16 desc[UR8][R6.64], R21 ;  /* 0x0000001506007986 */ /* 0x0003e2000c101508 */
[----:B---3--:R-:W-:-:S03]  /*a3d0*/  F2FP.F16.F32.PACK_AB R32, RZ, R32 ;  /* 0x00000020ff20723e */ /* 0x008fc600000000ff */
[----:B------:R-:W3:Y:S04]  /*a3e0*/  LDS R33, [R2+0x4280] ;  /* 0x0042800002217984 */ /* 0x000ee80000000800 */
[----:B------:R2:W-:Y:S01]  /*a3f0*/  STG.E.U16 desc[UR8][R8.64], R22 ;  /* 0x0000001608007986 */ /* 0x0005e2000c101508 */
[----:B------:R-:W-:-:S03]  /*a400*/  IMAD.WIDE R18, R3, 0x2, R16 ;  /* 0x0000000203127825 */ /* 0x000fc600078e0210 */
[----:B------:R-:W3:Y:S01]  /*a410*/  LDS R34, [R2+0x42c0] ;  /* 0x0042c00002227984 */ /* 0x000ee20000000800 */
[----:B-1----:R-:W-:-:S03]  /*a420*/  IMAD.WIDE R20, R3, 0x2, R18 ;  /* 0x0000000203147825 */ /* 0x002fc600078e0212 */
[----:B------:R1:W-:Y:S01]  /*a430*/  STG.E.U16 desc[UR8][R10.64], R23 ;  /* 0x000000170a007986 */ /* 0x0003e2000c101508 */
[----:B------:R-:W-:-:S03]  /*a440*/  F2FP.F16.F32.PACK_AB R26, RZ, R26 ;  /* 0x0000001aff1a723e */ /* 0x000fc600000000ff */
[----:B------:R5:W-:Y:S01]  /*a450*/  STG.E.U16 desc[UR8][R14.64], R30 ;  /* 0x0000001e0e007986 */ /* 0x000be2000c101508 */
[----:B--2---:R-:W-:Y:S01]  /*a460*/  PRMT R9, R0, 0x7610, R9 ;  /* 0x0000761000097816 */ /* 0x004fe20000000009 */
[----:B------:R-:W-:Y:S01]  /*a470*/  IMAD.WIDE R4, R3, 0x2, R20 ;  /* 0x0000000203047825 */ /* 0x000fe200078e0214 */
[----:B------:R-:W-:Y:S01]  /*a480*/  F2FP.F16.F32.PACK_AB R0, RZ, R24 ;  /* 0x00000018ff00723e */ /* 0x000fe200000000ff */
[----:B------:R-:W2:Y:S01]  /*a490*/  LDS R35, [R2+0x4300] ;  /* 0x0043000002237984 */ /* 0x000ea20000000800 */
[----:B------:R-:W-:-:S03]  /*a4a0*/  F2FP.F16.F32.PACK_AB R27, RZ, R27 ;  /* 0x0000001bff1b723e */ /* 0x000fc600000000ff */
[----:B------:R3:W-:Y:S01]  /*a4b0*/  STG.E.U16 desc[UR8][R16.64], R31 ;  /* 0x0000001f10007986 */ /* 0x0007e2000c101508 */
[----:B-1----:R-:W-:Y:S01]  /*a4c0*/  IMAD.WIDE R22, R147, 0x2, R12 ;  /* 0x0000000293167825 */ /* 0x002fe200078e020c */
[----:B----4-:R-:W-:Y:S02]  /*a4d0*/  F2FP.F16.F32.PACK_AB R29, RZ, R29 ;  /* 0x0000001dff1d723e */ /* 0x010fe400000000ff */
[----:B------:R-:W-:Y:S01]  /*a4e0*/  STG.E.U16 desc[UR8][R18.64], R32 ;  /* 0x0000002012007986 */ /* 0x000fe2000c101508 */
[----:B-----5:R-:W-:Y:S01]  /*a4f0*/  F2FP.F16.F32.PACK_AB R15, RZ, R25 ;  /* 0x00000019ff0f723e */ /* 0x020fe200000000ff */
[C---:B------:R-:W-:Y:S01]  /*a500*/  IMAD.WIDE R6, R3.reuse, 0x2, R4 ;  /* 0x0000000203067825 */ /* 0x040fe200078e0204 */
[----:B------:R-:W-:Y:S01]  /*a510*/  F2FP.F16.F32.PACK_AB R28, RZ, R28 ;  /* 0x0000001cff1c723e */ /* 0x000fe200000000ff */
[----:B------:R-:W1:Y:S02]  /*a520*/  LDS R30, [R2+0x4340] ;  /* 0x00434000021e7984 */ /* 0x000e640000000800 */
[C---:B------:R-:W-:Y:S01]  /*a530*/  IMAD.WIDE R24, R3.reuse, 0x2, R22 ;  /* 0x0000000203187825 */ /* 0x040fe200078e0216 */
[----:B---3--:R-:W-:Y:S01]  /*a540*/  PRMT R17, R0, 0x7610, R17 ;  /* 0x0000761000117816 */ /* 0x008fe20000000011 */
[----:B------:R-:W3:Y:S01]  /*a550*/  LDS R18, [R2+0x4380] ;  /* 0x0043800002127984 */ /* 0x000ee20000000800 */
[----:B------:R-:W4:Y:S01]  /*a560*/  LDC R31, c[0x0][0x39c] ;  /* 0x0000e700ff1f7b82 */ /* 0x000f220000000800 */
[----:B------:R-:W-:Y:S01]  /*a570*/  IMAD R147, R3, 0x8, R147 ;  /* 0x0000000803937824 */ /* 0x000fe200078e0293 */
[----:B------:R-:W-:Y:S01]  /*a580*/  F2FP.F16.F32.PACK_AB R33, RZ, R33 ;  /* 0x00000021ff21723e */ /* 0x000fe200000000ff */
[----:B------:R-:W5:Y:S02]  /*a590*/  LDS R0, [R2+0x43c0] ;  /* 0x0043c00002007984 */ /* 0x000f640000000800 */
[----:B------:R-:W-:-:S02]  /*a5a0*/  IMAD.WIDE R12, R147, 0x2, R12 ;  /* 0x00000002930c7825 */ /* 0x000fc400078e020c */
[----:B------:R2:W-:Y:S01]  /*a5b0*/  STG.E.U16 desc[UR8][R20.64], R9 ;  /* 0x0000000914007986 */ /* 0x0005e2000c101508 */
[----:B------:R-:W-:-:S03]  /*a5c0*/  F2FP.F16.F32.PACK_AB R34, RZ, R34 ;  /* 0x00000022ff22723e */ /* 0x000fc600000000ff */
[----:B------:R1:W-:Y:S04]  /*a5d0*/  STG.E.U16 desc[UR8][R4.64], R17 ;  /* 0x0000001104007986 */ /* 0x0003e8000c101508 */
[----:B------:R-:W4:Y:S01]  /*a5e0*/  LDS R19, [R2+0x6000] ;  /* 0x0060000002137984 */ /* 0x000f220000000800 */
[----:B--2---:R-:W-:Y:S01]  /*a5f0*/  PRMT R21, R15, 0x7610, R21 ;  /* 0x000076100f157816 */ /* 0x004fe20000000015 */
[C---:B------:R-:W-:Y:S02]  /*a600*/  IMAD.WIDE R14, R3.reuse, 0x2, R24 ;  /* 0x00000002030e7825 */ /* 0x040fe400078e0218 */
[----:B------:R-:W2:Y:S01]  /*a610*/  LDS R20, [R2+0x6040] ;  /* 0x0060400002147984 */ /* 0x000ea20000000800 */
[----:B------:R-:W-:Y:S01]  /*a620*/  F2FP.F16.F32.PACK_AB R35, RZ, R35 ;  /* 0x00000023ff23723e */ /* 0x000fe200000000ff */
[----:B------:R-:W-:-:S02]  /*a630*/  IMAD.WIDE R8, R3, 0x2, R6 ;  /* 0x0000000203087825 */ /* 0x000fc400078e0206 */
[----:B------:R3:W-:Y:S02]  /*a640*/  STG.E.U16 desc[UR8][R6.64], R21 ;  /* 0x0000001506007986 */ /* 0x0007e4000c101508 */
[C---:B-1----:R-:W-:Y:S02]  /*a650*/  IMAD.WIDE R16, R3.reuse, 0x2, R14 ;  /* 0x0000000203107825 */ /* 0x042fe400078e020e */
[----:B------:R-:W-:Y:S02]  /*a660*/  STG.E.U16 desc[UR8][R8.64], R26 ;  /* 0x0000001a08007986 */ /* 0x000fe4000c101508 */
[C---:B------:R-:W-:Y:S02]  /*a670*/  IMAD.WIDE R10, R3.reuse, 0x2, R8 ;  /* 0x00000002030a7825 */ /* 0x040fe400078e0208 */
[----:B------:R-:W1:Y:S01]  /*a680*/  LDS R21, [R2+0x6080] ;  /* 0x0060800002157984 */ /* 0x000e620000000800 */
[----:B------:R-:W-:Y:S01]  /*a690*/  F2FP.F16.F32.PACK_AB R30, RZ, R30 ;  /* 0x0000001eff1e723e */ /* 0x000fe200000000ff */
[----:B------:R-:W-:Y:S01]  /*a6a0*/  IMAD.WIDE R4, R3, 0x2, R16 ;  /* 0x0000000203047825 */ /* 0x000fe200078e0210 */
[----:B---3--:R-:W-:Y:S01]  /*a6b0*/  PRMT R7, R29, 0x7610, R7 ;  /* 0x000076101d077816 */ /* 0x008fe20000000007 */
[----:B------:R3:W-:Y:S01]  /*a6c0*/  STG.E.U16 desc[UR8][R10.64], R27 ;  /* 0x0000001b0a007986 */ /* 0x0007e2000c101508 */
[----:B------:R-:W1:Y:S01]  /*a6d0*/  LDC R29, c[0x0][0x39c] ;  /* 0x0000e700ff1d7b82 */ /* 0x000e620000000800 */
[----:B------:R-:W-:-:S02]  /*a6e0*/  F2FP.F16.F32.PACK_AB R18, RZ, R18 ;  /* 0x00000012ff12723e */ /* 0x000fc400000000ff */
[----:B------:R-:W-:Y:S01]  /*a6f0*/  STG.E.U16 desc[UR8][R22.64], R28 ;  /* 0x0000001c16007986 */ /* 0x000fe2000c101508 */
[----:B-----5:R-:W-:-:S03]  /*a700*/  F2FP.F16.F32.PACK_AB R0, RZ, R0 ;  /* 0x00000000ff00723e */ /* 0x020fc600000000ff */
[----:B------:R5:W-:Y:S04]  /*a710*/  STG.E.U16 desc[UR8][R24.64], R7 ;  /* 0x0000000718007986 */ /* 0x000be8000c101508 */
[----:B------:R2:W-:Y:S01]  /*a720*/  STG.E.U16 desc[UR8][R14.64], R33 ;  /* 0x000000210e007986 */ /* 0x0005e2000c101508 */
[----:B---3--:R-:W-:-:S03]  /*a730*/  IMAD.WIDE R10, R3, 0x2, R12 ;  /* 0x00000002030a7825 */ /* 0x008fc600078e020c */
[----:B------:R3:W-:Y:S01]  /*a740*/  STG.E.U16 desc[UR8][R16.64], R34 ;  /* 0x0000002210007986 */ /* 0x0007e2000c101508 */
[----:B----4-:R-:W-:Y:S01]  /*a750*/  F2FP.F16.F32.PACK_AB R19, RZ, R19 ;  /* 0x00000013ff13723e */ /* 0x010fe200000000ff */
[C---:B-----5:R-:W-:Y:S02]  /*a760*/  IMAD.WIDE R6, R3.reuse, 0x2, R4 ;  /* 0x0000000203067825 */ /* 0x060fe400078e0204 */
[----:B------:R-:W4:Y:S01]  /*a770*/  LDS R27, [R2+0x6100] ;  /* 0x00610000021b7984 */ /* 0x000f220000000800 */
[----:B------:R-:W5:Y:S01]  /*a780*/  LDC R25, c[0x0][0x39c] ;  /* 0x0000e700ff197b82 */ /* 0x000f620000000800 */
[----:B--2---:R-:W-:Y:S02]  /*a790*/  F2FP.F16.F32.PACK_AB R20, RZ, R20 ;  /* 0x00000014ff14723e */ /* 0x004fe400000000ff */
[----:B------:R-:W2:Y:S01]  /*a7a0*/  LDS R26, [R2+0x60c0] ;  /* 0x0060c000021a7984 */ /* 0x000ea20000000800 */
[----:B------:R-:W-:Y:S01]  /*a7b0*/  IMAD.WIDE R8, R3, 0x2, R6 ;  /* 0x0000000203087825 */ /* 0x000fe200078e0206 */
[----:B------:R-:W-:-:S02]  /*a7c0*/  PRMT R15, R0, 0x7610, R15 ;  /* 0x00007610000f7816 */ /* 0x000fc4000000000f */
[----:B------:R1:W-:Y:S01]  /*a7d0*/  STG.E.U16 desc[UR8][R4.64], R35 ;  /* 0x0000002304007986 */ /* 0x0003e2000c101508 */
[----:B---3--:R-:W3:Y:S03]  /*a7e0*/  LDC R17, c[0x0][0x39c] ;  /* 0x0000e700ff117b82 */ /* 0x008ee60000000800 */
[----:B------:R-:W5:Y:S01]  /*a7f0*/  LDS R22, [R2+0x6140] ;  /* 0x0061400002167984 */ /* 0x000f620000000800 */
[----:B-1----:R-:W-:-:S03]  /*a800*/  F2FP.F16.F32.PACK_AB R21, RZ, R21 ;  /* 0x00000015ff15723e */ /* 0x002fc600000000ff */
[----:B------:R-:W1:Y:S01]  /*a810*/  LDS R23, [R2+0x6180] ;  /* 0x0061800002177984 */ /* 0x000e620000000800 */
[----:B------:R-:W1:Y:S01]  /*a820*/  LDC R33, c[0x0][0x39c] ;  /* 0x0000e700ff217b82 */ /* 0x000e620000000800 */
[----:B------:R-:W-:Y:S02]  /*a830*/  IMAD.WIDE R4, R3, 0x2, R8 ;  /* 0x0000000203047825 */ /* 0x000fe400078e0208 */
[----:B------:R-:W-:Y:S04]  /*a840*/  STG.E.U16 desc[UR8][R6.64], R30 ;  /* 0x0000001e06007986 */ /* 0x000fe8000c101508 */
[----:B------:R-:W-:Y:S01]  /*a850*/  STG.E.U16 desc[UR8][R8.64], R18 ;  /* 0x0000001208007986 */ /* 0x000fe2000c101508 */
[----:B------:R-:W5:Y:S03]  /*a860*/  LDC R24, c[0x0][0x39c] ;  /* 0x0000e700ff187b82 */ /* 0x000f660000000800 */
[----:B------:R2:W-:Y:S04]  /*a870*/  STG.E.U16 desc[UR8][R4.64], R15 ;  /* 0x0000000f04007986 */ /* 0x0005e8000c101508 */
[----:B------:R-:W1:Y:S01]  /*a880*/  LDS R0, [R2+0x61c0] ;  /* 0x0061c00002007984 */ /* 0x000e620000000800 */
[----:B------:R-:W1:Y:S03]  /*a890*/  LDC R35, c[0x0][0x39c] ;  /* 0x0000e700ff237b82 */ /* 0x000e660000000800 */
[----:B------:R-:W1:Y:S01]  /*a8a0*/  LDS R18, [R2+0x6240] ;  /* 0x0062400002127984 */ /* 0x000e620000000800 */
[----:B----4-:R-:W-:Y:S01]  /*a8b0*/  F2FP.F16.F32.PACK_AB R27, RZ, R27 ;  /* 0x0000001bff1b723e */ /* 0x010fe200000000ff */
[----:B--2---:R-:W-:-:S02]  /*a8c0*/  IMAD.WIDE R14, R29, 0x2, R10 ;  /* 0x000000021d0e7825 */ /* 0x004fc400078e020a */
[----:B------:R-:W2:Y:S01]  /*a8d0*/  LDS R3, [R2+0x6200] ;  /* 0x0062000002037984 */ /* 0x000ea20000000800 */
[----:B------:R-:W4:Y:S01]  /*a8e0*/  LDC R29, c[0x0][0x39c] ;  /* 0x0000e700ff1d7b82 */ /* 0x000f220000000800 */
[----:B------:R-:W-:Y:S02]  /*a8f0*/  F2FP.F16.F32.PACK_AB R26, RZ, R26 ;  /* 0x0000001aff1a723e */ /* 0x000fe400000000ff */
[----:B------:R1:W-:Y:S01]  /*a900*/  STG.E.U16 desc[UR8][R12.64], R19 ;  /* 0x000000130c007986 */ /* 0x0003e2000c101508 */
[----:B------:R-:W-:-:S03]  /*a910*/  IMAD.WIDE R6, R31, 0x2, R14 ;  /* 0x000000021f067825 */ /* 0x000fc600078e020e */
[----:B------:R-:W4:Y:S01]  /*a920*/  LDS R19, [R2+0x6280] ;  /* 0x0062800002137984 */ /* 0x000f220000000800 */
[----:B-----5:R-:W-:Y:S01]  /*a930*/  IMAD R147, R24, 0x8, R147 ;  /* 0x0000000818937824 */ /* 0x020fe200078e0293 */
[----:B------:R-:W-:Y:S01]  /*a940*/  F2FP.F16.F32.PACK_AB R22, RZ, R22 ;  /* 0x00000016ff16723e */ /* 0x000fe200000000ff */
[----:B---3--:R-:W-:Y:S01]  /*a950*/  IMAD.WIDE R4, R17, 0x2, R6 ;  /* 0x0000000211047825 */ /* 0x008fe200078e0206 */
[----:B------:R3:W-:Y:S01]  /*a960*/  STG.E.U16 desc[UR8][R10.64], R20 ;  /* 0x000000140a007986 */ /* 0x0007e2000c101508 */
[----:B------:R-:W5:Y:S01]  /*a970*/  LDC.64 R16, c[0x0][0x390] ;  /* 0x0000e400ff107b82 */ /* 0x000f620000000a00 */
[----:B-1----:R-:W-:Y:S02]  /*a980*/  F2FP.F16.F32.PACK_AB R23, RZ, R23 ;  /* 0x00000017ff17723e */ /* 0x002fe400000000ff */
[----:B------:R1:W-:Y:S01]  /*a990*/  STG.E.U16 desc[UR8][R14.64], R21 ;  /* 0x000000150e007986 */ /* 0x0003e2000c101508 */
[----:B------:R-:W-:Y:S01]  /*a9a0*/  IMAD.WIDE R8, R25, 0x2, R4 ;  /* 0x0000000219087825 */ /* 0x000fe200078e0204 */
[----:B------:R-:W-:-:S02]  /*a9b0*/  PRMT R28, R23, 0x7610, R28 ;  /* 0x00007610171c7816 */ /* 0x000fc4000000001c */
[----:B------:R-:W4:Y:S01]  /*a9c0*/  LDS R20, [R2+0x62c0] ;  /* 0x0062c00002147984 */ /* 0x000f220000000800 */
[----:B------:R-:W4:Y:S01]  /*a9d0*/  LDC R25, c[0x0][0x39c] ;  /* 0x0000e700ff197b82 */ /* 0x000f220000000800 */
[----:B------:R-:W-:Y:S01]  /*a9e0*/  IMAD.WIDE R12, R33, 0x2, R8 ;  /* 0x00000002210c7825 */ /* 0x000fe200078e0208 */
[----:B---3--:R-:W-:Y:S01]  /*a9f0*/  PRMT R11, R27, 0x7610, R11 ;  /* 0x000076101b0b7816 */ /* 0x008fe2000000000b */
[----:B------:R-:W3:Y:S01]  /*aa00*/  LDS R21, [R2+0x6300] ;  /* 0x0063000002157984 */ /* 0x000ee20000000800 */
[----:B-1----:R-:W-:-:S04]  /*aa10*/  PRMT R14, R22, 0x7610, R14 ;  /* 0x00007610160e7816 */ /* 0x002fc8000000000e */
[----:B------:R-:W1:Y:S01]  /*aa20*/  LDC R15, c[0x0][0x39c] ;  /* 0x0000e700ff0f7b82 */ /* 0x000e620000000800 */
[----:B------:R5:W-:Y:S01]  /*aa30*/  STG.E.U16 desc[UR8][R6.64], R26 ;  /* 0x0000001a06007986 */ /* 0x000be2000c101508 */
[----:B------:R-:W-:-:S03]  /*aa40*/  F2FP.F16.F32.PACK_AB R0, RZ, R0 ;  /* 0x00000000ff00723e */ /* 0x000fc600000000ff */
[----:B------:R4:W-:Y:S01]  /*aa50*/  STG.E.U16 desc[UR8][R4.64], R11 ;  /* 0x0000000b04007986 */ /* 0x0009e2000c101508 */
[----:B------:R-:W-:Y:S02]  /*aa60*/  F2FP.F16.F32.PACK_AB R18, RZ, R18 ;  /* 0x00000012ff12723e */ /* 0x000fe400000000ff */
[----:B------:R-:W1:Y:S01]  /*aa70*/  LDC R27, c[0x0][0x39c] ;  /* 0x0000e700ff1b7b82 */ /* 0x000e620000000800 */
[----:B------:R-:W1:Y:S01]  /*aa80*/  LDS R22, [R2+0x6340] ;  /* 0x0063400002167984 */ /* 0x000e620000000800 */
[----:B--2---:R-:W-:Y:S01]  /*aa90*/  F2FP.F16.F32.PACK_AB R3, RZ, R3 ;  /* 0x00000003ff03723e */ /* 0x004fe200000000ff */
[----:B-----5:R-:W-:Y:S02]  /*aaa0*/  IMAD.WIDE R6, R147, 0x2, R16 ;  /* 0x0000000293067825 */ /* 0x020fe400078e0210 */
[----:B------:R-:W2:Y:S03]  /*aab0*/  LDS R23, [R2+0x6380] ;  /* 0x0063800002177984 */ /* 0x000ea60000000800 */
[----:B------:R-:W5:Y:S01]  /*aac0*/  LDC R31, c[0x0][0x39c] ;  /* 0x0000e700ff1f7b82 */ /* 0x000f620000000800 */
[----:B----4-:R-:W-:Y:S01]  /*aad0*/  IMAD.WIDE R10, R29, 0x2, R12 ;  /* 0x000000021d0a7825 */ /* 0x010fe200078e020c */
[----:B------:R-:W4:Y:S01]  /*aae0*/  LDS R16, [R2+0x63c0] ;  /* 0x0063c00002107984 */ /* 0x000f220000000800 */
[----:B------:R-:W-:-:S02]  /*aaf0*/  F2FP.F16.F32.PACK_AB R19, RZ, R19 ;  /* 0x00000013ff13723e */ /* 0x000fc400000000ff */
[----:B------:R-:W-:Y:S01]  /*ab00*/  IMAD.WIDE R4, R25, 0x2, R6 ;  /* 0x0000000219047825 */ /* 0x000fe200078e0206 */
[----:B------:R3:W-:Y:S02]  /*ab10*/  STG.E.U16 desc[UR8][R8.64], R14 ;  /* 0x0000000e08007986 */ /* 0x0007e4000c101508 */
[----:B------:R-:W5:Y:S02]  /*ab20*/  LDC R29, c[0x0][0x39c] ;  /* 0x0000e700ff1d7b82 */ /* 0x000f640000000800 */
[----:B------:R-:W5:Y:S04]  /*ab30*/  LDS R17, [R2+0x8000] ;  /* 0x0080000002117984 */ /* 0x000f680000000800 */
[----:B------:R1:W-:Y:S01]  /*ab40*/  STG.E.U16 desc[UR8][R12.64], R28 ;  /* 0x0000001c0c007986 */ /* 0x0003e2000c101508 */
[----:B------:R-:W-:Y:S01]  /*ab50*/  F2FP.F16.F32.PACK_AB R20, RZ, R20 ;  /* 0x00000014ff14723e */ /* 0x000fe200000000ff */
[----:B------:R-:W5:Y:S01]  /*ab60*/  LDC R25, c[0x0][0x39c] ;  /* 0x0000e700ff197b82 */ /* 0x000f620000000800 */
[----:B---3--:R-:W-:Y:S01]  /*ab70*/  PRMT R9, R0, 0x7610, R9 ;  /* 0x0000761000097816 */ /* 0x008fe20000000009 */
[----:B------:R-:W3:Y:S01]  /*ab80*/  LDS R32, [R2+0xe180] ;  /* 0x00e1800002207984 */ /* 0x000ee20000000800 */
[----:B------:R-:W-:-:S03]  /*ab90*/  F2FP.F16.F32.PACK_AB R21, RZ, R21 ;  /* 0x00000015ff15723e */ /* 0x000fc600000000ff */
[----:B------:R2:W-:Y:S02]  /*aba0*/  STG.E.U16 desc[UR8][R10.64], R9 ;  /* 0x000000090a007986 */ /* 0x0005e4000c101508 */
[----:B------:R-:W3:Y:S01]  /*abb0*/  LDC R24, c[0x0][0x39c] ;  /* 0x0000e700ff187b82 */ /* 0x000ee20000000800 */
[----:B-1----:R-:W-:Y:S01]  /*abc0*/  PRMT R13, R18, 0x7610, R13 ;  /* 0x00007610120d7816 */ /* 0x002fe2000000000d */
[----:B------:R1:W-:Y:S04]  /*abd0*/  STG.E.U16 desc[UR8][R6.64], R3 ;  /* 0x0000000306007986 */ /* 0x0003e8000c101508 */
[----:B------:R4:W-:Y:S02]  /*abe0*/  STG.E.U16 desc[UR8][R4.64], R13 ;  /* 0x0000000d04007986 */ /* 0x0009e4000c101508 */
[----:B------:R-:W3:Y:S01]  /*abf0*/  LDC R33, c[0x0][0x39c] ;  /* 0x0000e700ff217b82 */ /* 0x000ee20000000800 */
[----:B------:R-:W-:Y:S01]  /*ac00*/  F2FP.F16.F32.PACK_AB R22, RZ, R22 ;  /* 0x00000016ff16723e */ /* 0x000fe200000000ff */
[----:B--2---:R-:W-:Y:S01]  /*ac10*/  IMAD.WIDE R8, R15, 0x2, R4 ;  /* 0x000000020f087825 */ /* 0x004fe200078e0204 */
[----:B------:R-:W2:Y:S01]  /*ac20*/  LDS R0, [R2+0x8040] ;  /* 0x0080400002007984 */ /* 0x000ea20000000800 */
[----:B------:R-:W-:-:S04]  /*ac30*/  F2FP.F16.F32.PACK_AB R23, RZ, R23 ;  /* 0x00000017ff17723e */ /* 0x000fc800000000ff */
[----:B------:R-:W2:Y:S01]  /*ac40*/  LDC.64 R14, c[0x0][0x390] ;  /* 0x0000e400ff0e7b82 */ /* 0x000ea20000000a00 */
[----:B-1----:R-:W-:Y:S01]  /*ac50*/  PRMT R7, R19, 0x7610, R7 ;  /* 0x0000761013077816 */ /* 0x002fe20000000007 */
[----:B------:R-:W1:Y:S01]  /*ac60*/  LDS R3, [R2+0x8080] ;  /* 0x0080800002037984 */ /* 0x000e620000000800 */
[----:B----4-:R-:W-:Y:S01]  /*ac70*/  IMAD.WIDE R12, R27, 0x2, R8 ;  /* 0x000000021b0c7825 */ /* 0x010fe200078e0208 */
[----:B------:R-:W-:Y:S02]  /*ac80*/  F2FP.F16.F32.PACK_AB R16, RZ, R16 ;  /* 0x00000010ff10723e */ /* 0x000fe400000000ff */
[----:B------:R4:W-:Y:S02]  /*ac90*/  STG.E.U16 desc[UR8][R8.64], R7 ;  /* 0x0000000708007986 */ /* 0x0009e4000c101508 */
[----:B------:R-:W1:Y:S01]  /*aca0*/  LDC R27, c[0x0][0x39c] ;  /* 0x0000e700ff1b7b82 */ /* 0x000e620000000800 */
[----:B-----5:R-:W-:Y:S01]  /*acb0*/  IMAD.WIDE R4, R29, 0x2, R12 ;  /* 0x000000021d047825 */ /* 0x020fe200078e020c */
[----:B------:R-:W5:Y:S01]  /*acc0*/  LDS R18, [R2+0x80c0] ;  /* 0x0080c00002127984 */ /* 0x000f620000000800 */
[----:B------:R-:W-:-:S02]  /*acd0*/  F2FP.F16.F32.PACK_AB R17, RZ, R17 ;  /* 0x00000011ff11723e */ /* 0x000fc400000000ff */
[----:B---3--:R-:W-:Y:S01]  /*ace0*/  IMAD R147, R24, 0x8, R147 ;  /* 0x0000000818937824 */ /* 0x008fe200078e0293 */
[----:B------:R-:W3:Y:S02]  /*acf0*/  LDS R19, [R2+0x8100] ;  /* 0x0081000002137984 */ /* 0x000ee40000000800 */
[----:B------:R-:W3:Y:S01]  /*ad00*/  LDC R29, c[0x0][0x39c] ;  /* 0x0000e700ff1d7b82 */ /* 0x000ee20000000800 */
[----:B----4-:R-:W-:Y:S01]  /*ad10*/  IMAD.WIDE R6, R25, 0x2, R4 ;  /* 0x0000000219067825 */ /* 0x010fe200078e0204 */
[----:B------:R4:W-:Y:S01]  /*ad20*/  STG.E.U16 desc[UR8][R12.64], R20 ;  /* 0x000000140c007986 */ /* 0x0009e2000c101508 */
[----:B------:R-:W-:-:S03]  /*ad30*/  F2FP.F16.F32.PACK_AB R32, RZ, R32 ;  /* 0x00000020ff20723e */ /* 0x000fc600000000ff */
[----:B------:R4:W-:Y:S02]  /*ad40*/  STG.E.U16 desc[UR8][R4.64], R21 ;  /* 0x0000001504007986 */ /* 0x0009e4000c101508 */
[----:B------:R-:W3:Y:S01]  /*ad50*/  LDC R25, c[0x0][0x39c] ;  /* 0x0000e700ff197b82 */ /* 0x000ee20000000800 */
[----:B------:R-:W-:Y:S01]  /*ad60*/  IMAD.WIDE R10, R31, 0x2, R6 ;  /* 0x000000021f0a7825 */ /* 0x000fe200078e0206 */
[----:B------:R-:W3:Y:S03]  /*ad70*/  LDS R20, [R2+0x8140] ;  /* 0x0081400002147984 */ /* 0x000ee60000000800 */
[----:B--2---:R-:W-:Y:S01]  /*ad80*/  IMAD.WIDE R8, R147, 0x2, R14 ;  /* 0x0000000293087825 */ /* 0x004fe200078e020e */
[----:B------:R-:W-:Y:S01]  /*ad90*/  PRMT R15, R17, 0x7610, R15 ;  /* 0x00007610110f7816 */ /* 0x000fe2000000000f */
[----:B------:R-:W-:Y:S01]  /*ada0*/  STG.E.U16 desc[UR8][R6.64], R22 ;  /* 0x0000001606007986 */ /* 0x000fe2000c101508 */
[----:B----4-:R-:W-:Y:S01]  /*adb0*/  PRMT R13, R16, 0x7610, R13 ;  /* 0x00007610100d7816 */ /* 0x010fe2000000000d */
[----:B------:R-:W2:Y:S01]  /*adc0*/  LDC R31, c[0x0][0x39c] ;  /* 0x0000e700ff1f7b82 */ /* 0x000ea20000000800 */
[----:B------:R-:W-:Y:S01]  /*add0*/  IMAD.WIDE R4, R33, 0x2, R10 ;  /* 0x0000000221047825 */ /* 0x000fe200078e020a */
[----:B------:R4:W-:Y:S01]  /*ade0*/  STG.E.U16 desc[UR8][R10.64], R23 ;  /* 0x000000170a007986 */ /* 0x0009e2000c101508 */
[----:B------:R-:W-:-:S03]  /*adf0*/  F2FP.F16.F32.PACK_AB R0, RZ, R0 ;  /* 0x00000000ff00723e */ /* 0x000fc600000000ff */
[----:B------:R5:W-:Y:S02]  /*ae00*/  STG.E.U16 desc[UR8][R4.64], R13 ;  /* 0x0000000d04007986 */ /* 0x000be4000c101508 */
[----:B------:R-:W2:Y:S01]  /*ae10*/  LDC R24, c[0x0][0x39c] ;  /* 0x0000e700ff187b82 */ /* 0x000ea20000000800 */
[----:B-1----:R-:W-:Y:S01]  /*ae20*/  F2FP.F16.F32.PACK_AB R3, RZ, R3 ;  /* 0x00000003ff03723e */ /* 0x002fe200000000ff */
[----:B------:R-:W1:Y:S03]  /*ae30*/  LDS R21, [R2+0x8180] ;  /* 0x0081800002157984 */ /* 0x000e660000000800 */
[----:B------:R-:W-:Y:S01]  /*ae40*/  PRMT R26, R3, 0x7610, R26 ;  /* 0x00007610031a7816 */ /* 0x000fe2000000001a */
[----:B------:R3:W-:Y:S02]  /*ae50*/  STG.E.U16 desc[UR8][R8.64], R15 ;  /* 0x0000000f08007986 */ /* 0x0007e4000c101508 */
[----:B----4-:R-:W4:Y:S01]  /*ae60*/  LDC.64 R10, c[0x0][0x390] ;  /* 0x0000e400ff0a7b82 */ /* 0x010f220000000a00 */
[----:B-----5:R-:W-:Y:S01]  /*ae70*/  F2FP.F16.F32.PACK_AB R18, RZ, R18 ;  /* 0x00000012ff12723e */ /* 0x020fe200000000ff */
[----:B------:R-:W-:Y:S01]  /*ae80*/  IMAD.WIDE R12, R27, 0x2, R8 ;  /* 0x000000021b0c7825 */ /* 0x000fe200078e0208 */
[----:B------:R-:W5:Y:S02]  /*ae90*/  LDS R22, [R2+0x8240] ;  /* 0x0082400002167984 */ /* 0x000f640000000800 */
[----:B------:R-:W-:-:S02]  /*aea0*/  PRMT R28, R18, 0x7610, R28 ;  /* 0x00007610121c7816 */ /* 0x000fc4000000001c */
[----:B---3--:R-:W-:Y:S01]  /*aeb0*/  F2FP.F16.F32.PACK_AB R19, RZ, R19 ;  /* 0x00000013ff13723e */ /* 0x008fe200000000ff */
[----:B------:R-:W3:Y:S01]  /*aec0*/  LDC R27, c[0x0][0x39c] ;  /* 0x0000e700ff1b7b82 */ /* 0x000ee20000000800 */
[----:B------:R-:W5:Y:S01]  /*aed0*/  LDS R16, [R2+0x81c0] ;  /* 0x0081c00002107984 */ /* 0x000f620000000800 */
[----:B------:R-:W-:Y:S01]  /*aee0*/  IMAD.WIDE R14, R25, 0x2, R12 ;  /* 0x00000002190e7825 */ /* 0x000fe200078e020c */
[----:B------:R-:W-:Y:S02]  /*aef0*/  PRMT R9, R0, 0x7610, R9 ;  /* 0x0000761000097816 */ /* 0x000fe40000000009 */
[----:B------:R-:W5:Y:S01]  /*af00*/  LDS R17, [R2+0x8200] ;  /* 0x0082000002117984 */ /* 0x000f620000000800 */
[----:B------:R-:W-:Y:S02]  /*af10*/  PRMT R30, R19, 0x7610, R30 ;  /* 0x00007610131e7816 */ /* 0x000fe4000000001e */
[----:B------:R-:W5:Y:S01]  /*af20*/  LDC R25, c[0x0][0x39c] ;  /* 0x0000e700ff197b82 */ /* 0x000f620000000800 */
[----:B------:R-:W-:Y:S01]  /*af30*/  IMAD.WIDE R4, R29, 0x2, R14 ;  /* 0x000000021d047825 */ /* 0x000fe200078e020e */
[----:B------:R1:W-:Y:S01]  /*af40*/  STG.E.U16 desc[UR8][R12.64], R9 ;  /* 0x000000090c007986 */ /* 0x0003e2000c101508 */
[----:B------:R-:W-:-:S02]  /*af50*/  F2FP.F16.F32.PACK_AB R20, RZ, R20 ;  /* 0x00000014ff14723e */ /* 0x000fc400000000ff */
[----:B--2---:R-:W-:Y:S01]  /*af60*/  IMAD R147, R24, 0x8, R147 ;  /* 0x0000000818937824 */ /* 0x004fe200078e0293 */
[----:B------:R2:W-:Y:S01]  /*af70*/  STG.E.U16 desc[UR8][R14.64], R26 ;  /* 0x0000001a0e007986 */ /* 0x0005e2000c101508 */
[----:B------:R-:W-:Y:S01]  /*af80*/  IMAD.WIDE R6, R31, 0x2, R4 ;  /* 0x000000021f067825 */ /* 0x000fe200078e0204 */
[----:B------:R-:W5:Y:S02]  /*af90*/  LDC R29, c[0x0][0x39c] ;  /* 0x0000e700ff1d7b82 */ /* 0x000f640000000800 */
[----:B------:R5:W-:Y:S01]  /*afa0*/  STG.E.U16 desc[UR8][R4.64], R28 ;  /* 0x0000001c04007986 */ /* 0x000be2000c101508 */
[----:B----4-:R-:W-:-:S03]  /*afb0*/  IMAD.WIDE R10, R147, 0x2, R10 ;  /* 0x00000002930a7825 */ /* 0x010fc600078e020a */
[----:B------:R-:W4:Y:S01]  /*afc0*/  LDS R23, [R2+0x8280] ;  /* 0x0082800002177984 */ /* 0x000f220000000800 */
[----:B-1----:R-:W-:Y:S01]  /*afd0*/  PRMT R13, R20, 0x7610, R13 ;  /* 0x00007610140d7816 */ /* 0x002fe2000000000d */
[----:B------:R-:W1:Y:S01]  /*afe0*/  LDC R31, c[0x0][0x39c] ;  /* 0x0000e700ff1f7b82 */ /* 0x000e620000000800 */
[----:B---3--:R-:W-:Y:S01]  /*aff0*/  IMAD.WIDE R8, R27, 0x2, R6 ;  /* 0x000000021b087825 */ /* 0x008fe200078e0206 */
[----:B------:R-:W3:Y:S01]  /*b000*/  LDS R19, [R2+0x8380] ;  /* 0x0083800002137984 */ /* 0x000ee20000000800 */
[----:B------:R-:W-:-:S03]  /*b010*/  F2FP.F16.F32.PACK_AB R21, RZ, R21 ;  /* 0x00000015ff15723e */ /* 0x000fc600000000ff */
[----:B------:R5:W-:Y:S01]  /*b020*/  STG.E.U16 desc[UR8][R6.64], R30 ;  /* 0x0000001e06007986 */ /* 0x000be2000c101508 */
[----:B--2---:R-:W-:Y:S01]  /*b030*/  PRMT R15, R21, 0x7610, R15 ;  /* 0x00007610150f7816 */ /* 0x004fe2000000000f */
[----:B------:R-:W2:Y:S01]  /*b040*/  LDC R27, c[0x0][0x39c] ;  /* 0x0000e700ff1b7b82 */ /* 0x000ea20000000800 */
[----:B-----5:R-:W-:Y:S01]  /*b050*/  IMAD.WIDE R4, R25, 0x2, R8 ;  /* 0x0000000219047825 */ /* 0x020fe200078e0208 */
[----:B------:R1:W-:Y:S01]  /*b060*/  STG.E.U16 desc[UR8][R8.64], R13 ;  /* 0x0000000d08007986 */ /* 0x0003e2000c101508 */
[----:B------:R-:W-:-:S03]  /*b070*/  F2FP.F16.F32.PACK_AB R22, RZ, R22 ;  /* 0x00000016ff16723e */ /* 0x000fc600000000ff */
[----:B------:R-:W5:Y:S02]  /*b080*/  LDS R0, [R2+0x82c0] ;  /* 0x0082c00002007984 */ /* 0x000f640000000800 */
[----:B------:R-:W5:Y:S01]  /*b090*/  LDC R25, c[0x0][0x39c] ;  /* 0x0000e700ff197b82 */ /* 0x000f620000000800 */
[----:B------:R-:W-:Y:S01]  /*b0a0*/  F2FP.F16.F32.PACK_AB R16, RZ, R16 ;  /* 0x00000010ff10723e */ /* 0x000fe200000000ff */
[----:B------:R-:W-:Y:S01]  /*b0b0*/  IMAD.WIDE R6, R29, 0x2, R4 ;  /* 0x000000021d067825 */ /* 0x000fe200078e0204 */
[----:B------:R-:W5:Y:S01]  /*b0c0*/  LDS R3, [R2+0x8300] ;  /* 0x0083000002037984 */ /* 0x000f620000000800 */
[----:B------:R-:W-:-:S03]  /*b0d0*/  F2FP.F16.F32.PACK_AB R17, RZ, R17 ;  /* 0x00000011ff11723e */ /* 0x000fc600000000ff */
[----:B------:R-:W5:Y:S01]  /*b0e0*/  LDS R18, [R2+0x8340] ;  /* 0x0083400002127984 */ /* 0x000f620000000800 */
[----:B------:R-:W5:Y:S01]  /*b0f0*/  LDC R29, c[0x0][0x39c] ;  /* 0x0000e700ff1d7b82 */ /* 0x000f620000000800 */
[----:B-1----:R-:W-:Y:S02]  /*b100*/  IMAD.WIDE R12, R31, 0x2, R10 ;  /* 0x000000021f0c7825 */ /* 0x002fe400078e020a */
[----:B------:R2:W-:Y:S04]  /*b110*/  STG.E.U16 desc[UR8][R4.64], R15 ;  /* 0x0000000f04007986 */ /* 0x0005e8000c101508 */
[----:B------:R-:W1:Y:S01]  /*b120*/  LDS R20, [R2+0x83c0] ;  /* 0x0083c00002147984 */ /* 0x000e620000000800 */
[----:B------:R-:W1:Y:S03]  /*b130*/  LDC R31, c[0x0][0x39c] ;  /* 0x0000e700ff1f7b82 */ /* 0x000e660000000800 */
[----:B------:R-:W-:Y:S01]  /*b140*/  STG.E.U16 desc[UR8][R6.64], R16 ;  /* 0x0000001006007986 */ /* 0x000fe2000c101508 */
[----:B----4-:R-:W-:Y:S01]  /*b150*/  F2FP.F16.F32.PACK_AB R23, RZ, R23 ;  /* 0x00000017ff17723e */ /* 0x010fe200000000ff */
[----:B--2---:R-:W-:Y:S01]  /*b160*/  IMAD.WIDE R14, R27, 0x2, R12 ;  /* 0x000000021b0e7825 */ /* 0x004fe200078e020c */
[----:B------:R-:W-:-:S02]  /*b170*/  PRMT R5, R22, 0x7610, R5 ;  /* 0x0000761016057816 */ /* 0x000fc40000000005 */
[----:B------:R-:W2:Y:S01]  /*b180*/  LDC R26, c[0x0][0x39c] ;  /* 0x0000e700ff1a7b82 */ /* 0x000ea20000000800 */
[----:B------:R4:W-:Y:S01]  /*b190*/  STG.E.U16 desc[UR8][R10.64], R17 ;  /* 0x000000110a007986 */ /* 0x0009e2000c101508 */
[----:B---3--:R-:W-:-:S03]  /*b1a0*/  F2FP.F16.F32.PACK_AB R19, RZ, R19 ;  /* 0x00000013ff13723e */ /* 0x008fc600000000ff */
[----:B------:R-:W3:Y:S03]  /*b1b0*/  LDS R21, [R2+0xa000] ;  /* 0x00a0000002157984 */ /* 0x000ee60000000800 */
[----:B------:R-:W3:Y:S01]  /*b1c0*/  LDC R33, c[0x0][0x39c] ;  /* 0x0000e700ff217b82 */ /* 0x000ee20000000800 */
[----:B------:R4:W-:Y:S04]  /*b1d0*/  STG.E.U16 desc[UR8][R12.64], R5 ;  /* 0x000000050c007986 */ /* 0x0009e8000c101508 */
[----:B------:R-:W3:Y:S01]  /*b1e0*/  LDS R22, [R2+0xa080] ;  /* 0x00a0800002167984 */ /* 0x000ee20000000800 */
[----:B-----5:R-:W-:Y:S02]  /*b1f0*/  F2FP.F16.F32.PACK_AB R0, RZ, R0 ;  /* 0x00000000ff00723e */ /* 0x020fe400000000ff */
[----:B----4-:R-:W4:Y:S01]  /*b200*/  LDC.64 R16, c[0x0][0x390] ;  /* 0x0000e400ff107b82 */ /* 0x010f220000000a00 */
[----:B------:R-:W5:Y:S01]  /*b210*/  LDS R24, [R2+0xa040] ;  /* 0x00a0400002187984 */ /* 0x000f620000000800 */
[----:B------:R-:W-:Y:S01]  /*b220*/  F2FP.F16.F32.PACK_AB R3, RZ, R3 ;  /* 0x00000003ff03723e */ /* 0x000fe200000000ff */
[----:B------:R-:W-:-:S02]  /*b230*/  IMAD.WIDE R4, R25, 0x2, R14 ;  /* 0x0000000219047825 */ /* 0x000fc400078e020e */
[----:B------:R-:W-:Y:S01]  /*b240*/  LDS R27, [R2+0xa180] ;  /* 0x00a18000021b7984 */ /* 0x000fe20000000800 */
[----:B------:R-:W-:Y:S02]  /*b250*/  PRMT R13, R19, 0x7610, R13 ;  /* 0x00007610130d7816 */ /* 0x000fe4000000000d */
[----:B------:R-:W5:Y:S01]  /*b260*/  LDC R30, c[0x0][0x39c] ;  /* 0x0000e700ff1e7b82 */ /* 0x000f620000000800 */
[----:B--2---:R-:W-:Y:S01]  /*b270*/  IMAD R147, R26, 0x8, R147 ;  /* 0x000000081a937824 */ /* 0x004fe200078e0293 */
[----:B------:R-:W2:Y:S01]  /*b280*/  LDS R25, [R2+0xa100] ;  /* 0x00a1000002197984 */ /* 0x000ea20000000800 */
[----:B------:R-:W-:Y:S01]  /*b290*/  IMAD.WIDE R6, R29, 0x2, R4 ;  /* 0x000000021d067825 */ /* 0x000fe200078e0204 */
[----:B------:R-:W-:Y:S02]  /*b2a0*/  F2FP.F16.F32.PACK_AB R18, RZ, R18 ;  /* 0x00000012ff12723e */ /* 0x000fe400000000ff */
[----:B------:R4:W-:Y:S01]  /*b2b0*/  STG.E.U16 desc[UR8][R14.64], R23 ;  /* 0x000000170e007986 */ /* 0x0009e2000c101508 */
[----:B-1----:R-:W-:Y:S01]  /*b2c0*/  F2FP.F16.F32.PACK_AB R20, RZ, R20 ;  /* 0x00000014ff14723e */ /* 0x002fe200000000ff */
[----:B------:R-:W1:Y:S01]  /*b2d0*/  LDC R29, c[0x0][0x39c] ;  /* 0x0000e700ff1d7b82 */ /* 0x000e620000000800 */
[----:B------:R-:W-:Y:S01]  /*b2e0*/  IMAD.WIDE R8, R31, 0x2, R6 ;  /* 0x000000021f087825 */ /* 0x000fe200078e0206 */
[----:B------:R-:W2:Y:S04]  /*b2f0*/  LDS R23, [R2+0xa0c0] ;  /* 0x00a0c00002177984 */ /* 0x000ea80000000800 */
[----:B------:R-:W2:Y:S01]  /*b300*/  LDS R26, [R2+0xa140] ;  /* 0x00a14000021a7984 */ /* 0x000ea20000000800 */
[----:B---3--:R-:W-:Y:S01]  /*b310*/  IMAD.WIDE R10, R33, 0x2, R8 ;  /* 0x00000002210a7825 */ /* 0x008fe200078e0208 */
[----:B------:R-:W3:Y:S02]  /*b320*/  LDC R31, c[0x0][0x39c] ;  /* 0x0000e700ff1f7b82 */ /* 0x000ee40000000800 */
[----:B------:R-:W-:Y:S01]  /*b330*/  STG.E.U16 desc[UR8][R4.64], R0 ;  /* 0x0000000004007986 */ /* 0x000fe2000c101508 */
[----:B----4-:R-:W-:Y:S01]  /*b340*/  IMAD.WIDE R14, R147, 0x2, R16 ;  /* 0x00000002930e7825 */ /* 0x010fe200078e0210 */
[----:B------:R-:W-:-:S02]  /*b350*/  F2FP.F16.F32.PACK_AB R21, RZ, R21 ;  /* 0x00000015ff15723e */ /* 0x000fc400000000ff */
[----:B------:R4:W-:Y:S02]  /*b360*/  STG.E.U16 desc[UR8][R6.64], R3 ;  /* 0x0000000306007986 */ /* 0x0009e4000c101508 */
[----:B------:R-:W3:Y:S02]  /*b370*/  LDC R19, c[0x0][0x39c] ;  /* 0x0000e700ff137b82 */ /* 0x000ee40000000800 */
[----:B------:R5:W-:Y:S01]  /*b380*/  STG.E.U16 desc[UR8][R8.64], R18 ;  /* 0x0000001208007986 */ /* 0x000be2000c101508 */
[----:B------:R-:W-:-:S03]  /*b390*/  F2FP.F16.F32.PACK_AB R22, RZ, R22 ;  /* 0x00000016ff16723e */ /* 0x000fc600000000ff */
[----:B------:R5:W-:Y:S01]  /*b3a0*/  STG.E.U16 desc[UR8][R10.64], R13 ;  /* 0x0000000d0a007986 */ /* 0x000be2000c101508 */
[----:B-1----:R-:W-:Y:S01]  /*b3b0*/  IMAD.WIDE R16, R29, 0x2, R14 ;  /* 0x000000021d107825 */ /* 0x002fe200078e020e */
[----:B------:R-:W1:Y:S02]  /*b3c0*/  LDC R33, c[0x0][0x39c] ;  /* 0x0000e700ff217b82 */ /* 0x000e640000000800 */
[----:B------:R-:W1:Y:S01]  /*b3d0*/  LDS R0, [R2+0xa1c0] ;  /* 0x00a1c00002007984 */ /* 0x000e620000000800 */
[----:B----4-:R-:W-:Y:S02]  /*b3e0*/  PRMT R7, R20, 0x7610, R7 ;  /* 0x0000761014077816 */ /* 0x010fe40000000007 */
[----:B-----5:R-:W-:Y:S01]  /*b3f0*/  F2FP.F16.F32.PACK_AB R24, RZ, R24 ;  /* 0x00000018ff18723e */ /* 0x020fe200000000ff */
[----:B------:R-:W-:Y:S01]  /*b400*/  IMAD.WIDE R4, R37, 0x2, R16 ;  /* 0x0000000225047825 */ /* 0x000fe200078e0210 */
[----:B------:R-:W-:Y:S01]  /*b410*/  PRMT R9, R21, 0x7610, R9 ;  /* 0x0000761015097816 */ /* 0x000fe20000000009 */
[----:B------:R-:W4:Y:S01]  /*b420*/  LDS R3, [R2+0xa200] ;  /* 0x00a2000002037984 */ /* 0x000f220000000800 */
[----:B------:R-:W5:Y:S01]  /*b430*/  LDC R29, c[0x0][0x39c] ;  /* 0x0000e700ff1d7b82 */ /* 0x000f620000000800 */
[----:B------:R-:W-:Y:S01]  /*b440*/  IMAD.WIDE R12, R35, 0x2, R10 ;  /* 0x00000002230c7825 */ /* 0x000fe200078e020a */
[----:B------:R-:W-:Y:S01]  /*b450*/  PRMT R11, R22, 0x7610, R11 ;  /* 0x00007610160b7816 */ /* 0x000fe2000000000b */
[----:B------:R-:W4:Y:S01]  /*b460*/  LDS R20, [R2+0xa240] ;  /* 0x00a2400002147984 */ /* 0x000f220000000800 */
[----:B--2---:R-:W-:-:S02]  /*b470*/  F2FP.F16.F32.PACK_AB R25, RZ, R25 ;  /* 0x00000019ff19723e */ /* 0x004fc400000000ff */
[----:B------:R-:W-:Y:S01]  /*b480*/  F2FP.F16.F32.PACK_AB R27, RZ, R27 ;  /* 0x0000001bff1b723e */ /* 0x000fe200000000ff */
[----:B------:R3:W-:Y:S01]  /*b490*/  STG.E.U16 desc[UR8][R12.64], R7 ;  /* 0x000000070c007986 */ /* 0x0007e2000c101508 */
[----:B------:R-:W2:Y:S01]  /*b4a0*/  LDC R22, c[0x0][0x39c] ;  /* 0x0000e700ff167b82 */ /* 0x000ea20000000800 */
[----:B------:R-:W-:Y:S02]  /*b4b0*/  F2FP.F16.F32.PACK_AB R23, RZ, R23 ;  /* 0x00000017ff17723e */ /* 0x000fe400000000ff */
[----:B------:R3:W-:Y:S01]  /*b4c0*/  STG.E.U16 desc[UR8][R14.64], R9 ;  /* 0x000000090e007986 */ /* 0x0007e2000c101508 */
[----:B------:R-:W-:-:S03]  /*b4d0*/  F2FP.F16.F32.PACK_AB R26, RZ, R26 ;  /* 0x0000001aff1a723e */ /* 0x000fc600000000ff */
[----:B------:R-:W4:Y:S01]  /*b4e0*/  LDS R21, [R2+0xa280] ;  /* 0x00a2800002157984 */ /* 0x000f220000000800 */
[----:B------:R-:W4:Y:S01]  /*b4f0*/  LDC R35, c[0x0][0x39c] ;  /* 0x0000e700ff237b82 */ /* 0x000f220000000800 */
[----:B---3--:R-:W-:Y:S01]  /*b500*/  IMAD.WIDE R6, R31, 0x2, R4 ;  /* 0x000000021f067825 */ /* 0x008fe200078e0204 */
[----:B------:R-:W-:Y:S01]  /*b510*/  PRMT R13, R25, 0x7610, R13 ;  /* 0x00007610190d7816 */ /* 0x000fe2000000000d */
[----:B------:R-:W-:Y:S01]  /*b520*/  STG.E.U16 desc[UR8][R16.64], R24 ;  /* 0x0000001810007986 */ /* 0x000fe2000c101508 */
[----:B------:R-:W-:-:S04]  /*b530*/  PRMT R14, R27, 0x7610, R14 ;  /* 0x000076101b0e7816 */ /* 0x000fc8000000000e */
[----:B------:R-:W3:Y:S01]  /*b540*/  LDC R31, c[0x0][0x39c] ;  /* 0x0000e700ff1f7b82 */ /* 0x000ee20000000800 */
[----:B------:R-:W-:Y:S01]  /*b550*/  IMAD.WIDE R8, R19, 0x2, R6 ;  /* 0x0000000213087825 */ /* 0x000fe200078e0206 */
[----:B------:R5:W-:Y:S04]  /*b560*/  STG.E.U16 desc[UR8][R4.64], R11 ;  /* 0x0000000b04007986 */ /* 0x000be8000c101508 */
[----:B------:R-:W3:Y:S02]  /*b570*/  LDS R16, [R2+0xa2c0] ;  /* 0x00a2c00002107984 */ /* 0x000ee40000000800 */
[----:B------:R-:W3:Y:S01]  /*b580*/  LDC.64 R18, c[0x0][0x390] ;  /* 0x0000e400ff127b82 */ /* 0x000ee20000000a00 */
[----:B--2---:R-:W-:Y:S01]  /*b590*/  IMAD R147, R22, 0x8, R147 ;  /* 0x0000000816937824 */ /* 0x004fe200078e0293 */
[----:B------:R-:W-:Y:S01]  /*b5a0*/  STG.E.U16 desc[UR8][R6.64], R23 ;  /* 0x0000001706007986 */ /* 0x000fe2000c101508 */
[----:B-1----:R-:W-:Y:S01]  /*b5b0*/  F2FP.F16.F32.PACK_AB R0, RZ, R0 ;  /* 0x00000000ff00723e */ /* 0x002fe200000000ff */
[----:B-----5:R-:W-:-:S02]  /*b5c0*/  IMAD.WIDE R10, R29, 0x2, R8 ;  /* 0x000000021d0a7825 */ /* 0x020fc400078e0208 */
[----:B------:R-:W1:Y:S02]  /*b5d0*/  LDS R17, [R2+0xa300] ;  /* 0x00a3000002117984 */ /* 0x000e640000000800 */
[----:B------:R-:W2:Y:S01]  /*b5e0*/  LDC R15, c[0x0][0x39c] ;  /* 0x0000e700ff0f7b82 */ /* 0x000ea20000000800 */
[----:B----4-:R-:W-:Y:S01]  /*b5f0*/  F2FP.F16.F32.PACK_AB R3, RZ, R3 ;  /* 0x00000003ff03723e */ /* 0x010fe200000000ff */
[----:B------:R3:W-:Y:S01]  /*b600*/  STG.E.U16 desc[UR8][R8.64], R13 ;  /* 0x0000000d08007986 */ /* 0x0007e2000c101508 */
[----:B------:R-:W-:Y:S01]  /*b610*/  IMAD.WIDE R4, R33, 0x2, R10 ;  /* 0x0000000221047825 */ /* 0x000fe200078e020a */
[----:B------:R-:W-:Y:S02]  /*b620*/  F2FP.F16.F32.PACK_AB R20, RZ, R20 ;  /* 0x00000014ff14723e */ /* 0x000fe400000000ff */
[----:B------:R-:W-:Y:S02]  /*b630*/  STG.E.U16 desc[UR8][R10.64], R26 ;  /* 0x0000001a0a007986 */ /* 0x000fe4000c101508 */
[----:B------:R-:W4:Y:S02]  /*b640*/  LDC R25, c[0x0][0x39c] ;  /* 0x0000e700ff197b82 */ /* 0x000f240000000800 */
[----:B------:R2:W-:Y:S01]  /*b650*/  STG.E.U16 desc[UR8][R4.64], R14 ;  /* 0x0000000e04007986 */ /* 0x0005e2000c101508 */
[----:B---3--:R-:W-:-:S05]  /*b660*/  IMAD.WIDE R12, R31, 0x2, R4 ;  /* 0x000000021f0c7825 */ /* 0x008fca00078e0204 */
[----:B------:R-:W3:Y:S01]  /*b670*/  LDC R27, c[0x0][0x39c] ;  /* 0x0000e700ff1b7b82 */ /* 0x000ee20000000800 */
[----:B------:R-:W-:Y:S01]  /*b680*/  PRMT R9, R0, 0x7610, R9 ;  /* 0x0000761000097816 */ /* 0x000fe20000000009 */
[----:B------:R-:W5:Y:S01]  /*b690*/  LDS R22, [R2+0xa340] ;  /* 0x00a3400002167984 */ /* 0x000f620000000800 */
[----:B------:R-:W-:Y:S01]  /*b6a0*/  IMAD.WIDE R6, R147, 0x2, R18 ;  /* 0x0000000293067825 */ /* 0x000fe200078e0212 */
[----:B------:R-:W-:Y:S02]  /*b6b0*/  F2FP.F16.F32.PACK_AB R21, RZ, R21 ;  /* 0x00000015ff15723e */ /* 0x000fe400000000ff */
[----:B------:R-:W5:Y:S02]  /*b6c0*/  LDS R18, [R2+0xa3c0] ;  /* 0x00a3c00002127984 */ /* 0x000f640000000800 */
[----:B------:R-:W5:Y:S01]  /*b6d0*/  LDC R29, c[0x0][0x39c] ;  /* 0x0000e700ff1d7b82 */ /* 0x000f620000000800 */
[----:B--2---:R-:W-:Y:S01]  /*b6e0*/  IMAD.WIDE R4, R15, 0x2, R6 ;  /* 0x000000020f047825 */ /* 0x004fe200078e0206 */
[----:B------:R-:W2:Y:S04]  /*b6f0*/  LDS R23, [R2+0xa380] ;  /* 0x00a3800002177984 */ /* 0x000ea80000000800 */
[----:B------:R-:W2:Y:S01]  /*b700*/  LDS R0, [R2+0xc000] ;  /* 0x00c0000002007984 */ /* 0x000ea20000000800 */
[----:B------:R-:W-:Y:S01]  /*b710*/  F2FP.F16.F32.PACK_AB R16, RZ, R16 ;  /* 0x00000010ff10723e */ /* 0x000fe200000000ff */
[----:B------:R-:W2:Y:S02]  /*b720*/  LDC R26, c[0x0][0x39c] ;  /* 0x0000e700ff1a7b82 */ /* 0x000ea40000000800 */
[----:B------:R-:W2:Y:S04]  /*b730*/  LDS R19, [R2+0xc040] ;  /* 0x00c0400002137984 */ /* 0x000ea80000000800 */
[----:B------:R4:W-:Y:S01]  /*b740*/  STG.E.U16 desc[UR8][R12.64], R9 ;  /* 0x000000090c007986 */ /* 0x0009e2000c101508 */
[----:B-1----:R-:W-:Y:S01]  /*b750*/  F2FP.F16.F32.PACK_AB R17, RZ, R17 ;  /* 0x00000011ff11723e */ /* 0x002fe200000000ff */
[----:B------:R-:W1:Y:S02]  /*b760*/  LDC.64 R14, c[0x0][0x390] ;  /* 0x0000e400ff0e7b82 */ /* 0x000e640000000a00 */
[----:B------:R3:W-:Y:S04]  /*b770*/  STG.E.U16 desc[UR8][R6.64], R3 ;  /* 0x0000000306007986 */ /* 0x0007e8000c101508 */
[----:B------:R5:W-:Y:S02]  /*b780*/  STG.E.U16 desc[UR8][R4.64], R20 ;  /* 0x0000001404007986 */ /* 0x000be4000c101508 */
[----:B------:R-:W1:Y:S01]  /*b790*/  LDC R33, c[0x0][0x39c] ;  /* 0x0000e700ff217b82 */ /* 0x000e620000000800 */
[----:B----4-:R-:W-:Y:S01]  /*b7a0*/  IMAD.WIDE R8, R25, 0x2, R4 ;  /* 0x0000000219087825 */ /* 0x010fe200078e0204 */
[----:B------:R-:W4:Y:S01]  /*b7b0*/  LDS R3, [R2+0xc080] ;  /* 0x00c0800002037984 */ /* 0x000f220000000800 */
[----:B---3--:R-:W-:-:S03]  /*b7c0*/  PRMT R7, R16, 0x7610, R7 ;  /* 0x0000761010077816 */ /* 0x008fc60000000007 */
[----:B------:R-:W3:Y:S02]  /*b7d0*/  LDS R20, [R2+0xc0c0] ;  /* 0x00c0c00002147984 */ /* 0x000ee40000000800 */
[----:B------:R-:W4:Y:S01]  /*b7e0*/  LDC R25, c[0x0][0x39c] ;  /* 0x0000e700ff197b82 */ /* 0x000f220000000800 */
[----:B------:R-:W-:Y:S01]  /*b7f0*/  IMAD.WIDE R10, R27, 0x2, R8 ;  /* 0x000000021b0a7825 */ /* 0x000fe200078e0208 */
[----:B-----5:R-:W-:Y:S01]  /*b800*/  PRMT R5, R21, 0x7610, R5 ;  /* 0x0000761015057816 */ /* 0x020fe20000000005 */
[----:B------:R-:W5:Y:S01]  /*b810*/  LDS R24, [R2+0xc100] ;  /* 0x00c1000002187984 */ /* 0x000f620000000800 */
[----:B------:R-:W-:Y:S01]  /*b820*/  F2FP.F16.F32.PACK_AB R22, RZ, R22 ;  /* 0x00000016ff16723e */ /* 0x000fe200000000ff */
[----:B--2---:R-:W-:Y:S01]  /*b830*/  IMAD R147, R26, 0x8, R147 ;  /* 0x000000081a937824 */ /* 0x004fe200078e0293 */
[----:B------:R-:W-:Y:S01]  /*b840*/  F2FP.F16.F32.PACK_AB R18, RZ, R18 ;  /* 0x00000012ff12723e */ /* 0x000fe200000000ff */
[----:B------:R-:W2:Y:S01]  /*b850*/  LDS R21, [R2+0xc140] ;  /* 0x00c1400002157984 */ /* 0x000ea20000000800 */
[----:B------:R-:W3:Y:S01]  /*b860*/  LDC R27, c[0x0][0x39c] ;  /* 0x0000e700ff1b7b82 */ /* 0x000ee20000000800 */
[----:B------:R-:W-:Y:S01]  /*b870*/  IMAD.WIDE R12, R29, 0x2, R10 ;  /* 0x000000021d0c7825 */ /* 0x000fe200078e020a */
[----:B------:R-:W-:Y:S01]  /*b880*/  F2FP.F16.F32.PACK_AB R23, RZ, R23 ;  /* 0x00000017ff17723e */ /* 0x000fe200000000ff */
[----:B------:R4:W-:Y:S02]  /*b890*/  STG.E.U16 desc[UR8][R8.64], R5 ;  /* 0x0000000508007986 */ /* 0x0009e4000c101508 */
[----:B-1----:R-:W-:Y:S01]  /*b8a0*/  IMAD.WIDE R14, R147, 0x2, R14 ;  /* 0x00000002930e7825 */ /* 0x002fe200078e020e */
[----:B------:R-:W-:Y:S01]  /*b8b0*/  F2FP.F16.F32.PACK_AB R0, RZ, R0 ;  /* 0x00000000ff00723e */ /* 0x000fe200000000ff */
[----:B------:R-:W-:Y:S01]  /*b8c0*/  STG.E.U16 desc[UR8][R10.64], R7 ;  /* 0x000000070a007986 */ /* 0x000fe2000c101508 */
[----:B------:R-:W1:Y:S01]  /*b8d0*/  LDC R31, c[0x0][0x39c] ;  /* 0x0000e700ff1f7b82 */ /* 0x000e620000000800 */
[----:B------:R-:W-:Y:S01]  /*b8e0*/  IMAD R147, R30, 0x8, R147 ;  /* 0x000000081e937824 */ /* 0x000fe200078e0293 */
[----:B------:R-:W-:Y:S01]  /*b8f0*/  F2FP.F16.F32.PACK_AB R19, RZ, R19 ;  /* 0x00000013ff13723e */ /* 0x000fe200000000ff */
[----:B------:R5:W-:Y:S04]  /*b900*/  STG.E.U16 desc[UR8][R12.64], R17 ;  /* 0x000000110c007986 */ /* 0x000be8000c101508 */
[----:B------:R-:W-:Y:S01]  /*b910*/  LDS R26, [R2+0xc1c0] ;  /* 0x00c1c000021a7984 */ /* 0x000fe20000000800 */
[----:B----4-:R-:W-:Y:S01]  /*b920*/  IMAD.WIDE R4, R25, 0x2, R12 ;  /* 0x0000000219047825 */ /* 0x010fe200078e020c */
[----:B------:R-:W4:Y:S02]  /*b930*/  LDC R29, c[0x0][0x39c] ;  /* 0x0000e700ff1d7b82 */ /* 0x000f240000000800 */
[----:B------:R-:W4:Y:S01]  /*b940*/  LDS R25, [R2+0xc180] ;  /* 0x00c1800002197984 */ /* 0x000f220000000800 */
[----:B-----5:R-:W-:Y:S01]  /*b950*/  IMAD.WIDE R16, R33, 0x2, R14 ;  /* 0x0000000221107825 */ /* 0x020fe200078e020e */
[----:B------:R-:W-:-:S04]  /*b960*/  PRMT R13, R18, 0x7610, R13 ;  /* 0x00007610120d7816 */ /* 0x000fc8000000000d */
[----:B------:R-:W5:Y:S01]  /*b970*/  LDC R33, c[0x0][0x39c] ;  /* 0x0000e700ff217b82 */ /* 0x000f620000000800 */
[----:B------:R-:W-:Y:S01]  /*b980*/  STG.E.U16 desc[UR8][R4.64], R22 ;  /* 0x0000001604007986 */ /* 0x000fe2000c101508 */
[----:B---3--:R-:W-:Y:S01]  /*b990*/  IMAD.WIDE R6, R27, 0x2, R4 ;  /* 0x000000021b067825 */ /* 0x008fe200078e0204 */
[----:B------:R-:W-:Y:S02]  /*b9a0*/  F2FP.F16.F32.PACK_AB R3, RZ, R3 ;  /* 0x00000003ff03723e */ /* 0x000fe400000000ff */
[----:B------:R-:W3:Y:S01]  /*b9b0*/  LDS R27, [R2+0xc200] ;  /* 0x00c20000021b7984 */ /* 0x000ee20000000800 */
[----:B------:R-:W-:Y:S01]  /*b9c0*/  IMAD.WIDE R10, R35, 0x2, R16 ;  /* 0x00000002230a7825 */ /* 0x000fe200078e0210 */
[----:B------:R-:W-:Y:S01]  /*b9d0*/  F2FP.F16.F32.PACK_AB R20, RZ, R20 ;  /* 0x00000014ff14723e */ /* 0x000fe200000000ff */
[----:B------:R-:W3:Y:S01]  /*b9e0*/  LDC R37, c[0x0][0x39c] ;  /* 0x0000e700ff257b82 */ /* 0x000ee20000000800 */
[----:B------:R-:W-:Y:S01]  /*b9f0*/  STG.E.U16 desc[UR8][R6.64], R23 ;  /* 0x0000001706007986 */ /* 0x000fe2000c101508 */
[----:B-1----:R-:W-:Y:S01]  /*ba00*/  IMAD.WIDE R8, R31, 0x2, R6 ;  /* 0x000000021f087825 */ /* 0x002fe200078e0206 */
[----:B------:R-:W-:-:S02]  /*ba10*/  F2FP.F16.F32.PACK_AB R24, RZ, R24 ;  /* 0x00000018ff18723e */ /* 0x000fc400000000ff */
[----:B------:R-:W1:Y:S01]  /*ba20*/  LDS R28, [R2+0xc240] ;  /* 0x00c24000021c7984 */ /* 0x000e620000000800 */
[----:B--2---:R-:W-:Y:S02]  /*ba30*/  F2FP.F16.F32.PACK_AB R21, RZ, R21 ;  /* 0x00000015ff15723e */ /* 0x004fe400000000ff */
[----:B------:R-:W2:Y:S01]  /*ba40*/  LDC R31, c[0x0][0x39c] ;  /* 0x0000e700ff1f7b82 */ /* 0x000ea20000000800 */
[----:B------:R4:W-:Y:S04]  /*ba50*/  STG.E.U16 desc[UR8][R8.64], R13 ;  /* 0x0000000d08007986 */ /* 0x0009e8000c101508 */
[----:B------:R-:W-:Y:S03]  /*ba60*/  STG.E.U16 desc[UR8][R14.64], R0 ;  /* 0x000000000e007986 */ /* 0x000fe6000c101508 */
[----:B------:R-:W2:Y:S01]  /*ba70*/  LDC R35, c[0x0][0x39c] ;  /* 0x0000e700ff237b82 */ /* 0x000ea20000000800 */
[----:B------:R5:W-:Y:S01]  /*ba80*/  STG.E.U16 desc[UR8][R16.64], R19 ;  /* 0x0000001310007986 */ /* 0x000be2000c101508 */
[----:B----4-:R-:W-:-:S03]  /*ba90*/  IMAD.WIDE R12, R29, 0x2, R10 ;  /* 0x000000021d0c7825 */ /* 0x010fc600078e020a */
[----:B------:R-:W4:Y:S01]  /*baa0*/  LDS R0, [R2+0xc280] ;  /* 0x00c2800002007984 */ /* 0x000f220000000800 */
[----:B------:R-:W-:Y:S02]  /*bab0*/  PRMT R9, R21, 0x7610, R9 ;  /* 0x0000761015097816 */ /* 0x000fe40000000009 */
[----:B------:R-:W4:Y:S01]  /*bac0*/  LDC R21, c[0x0][0x39c] ;  /* 0x0000e700ff157b82 */ /* 0x000f220000000800 */
[----:B------:R-:W4:Y:S01]  /*bad0*/  LDS R23, [R2+0xc300] ;  /* 0x00c3000002177984 */ /* 0x000f220000000800 */
[----:B-----5:R-:W-:Y:S01]  /*bae0*/  IMAD.WIDE R4, R33, 0x2, R12 ;  /* 0x0000000221047825 */ /* 0x020fe200078e020c */
[----:B------:R-:W-:Y:S02]  /*baf0*/  F2FP.F16.F32.PACK_AB R25, RZ, R25 ;  /* 0x00000019ff19723e */ /* 0x000fe400000000ff */
[----:B------:R-:W5:Y:S01]  /*bb00*/  LDS R22, [R2+0xc2c0] ;  /* 0x00c2c00002167984 */ /* 0x000f620000000800 */
[----:B------:R-:W-:Y:S02]  /*bb10*/  F2FP.F16.F32.PACK_AB R26, RZ, R26 ;  /* 0x0000001aff1a723e */ /* 0x000fe400000000ff */
[----:B------:R-:W2:Y:S01]  /*bb20*/  LDC.64 R18, c[0x0][0x390] ;  /* 0x0000e400ff127b82 */ /* 0x000ea20000000a00 */
[----:B------:R-:W5:Y:S01]  /*bb30*/  LDS R29, [R2+0xc340] ;  /* 0x00c34000021d7984 */ /* 0x000f620000000800 */
[----:B---3--:R-:W-:Y:S01]  /*bb40*/  IMAD.WIDE R6, R37, 0x2, R4 ;  /* 0x0000000225067825 */ /* 0x008fe200078e0204 */
[----:B------:R-:W-:-:S02]  /*bb50*/  F2FP.F16.F32.PACK_AB R27, RZ, R27 ;  /* 0x0000001bff1b723e */ /* 0x000fc400000000ff */
[----:B------:R3:W-:Y:S03]  /*bb60*/  STG.E.U16 desc[UR8][R10.64], R3 ;  /* 0x000000030a007986 */ /* 0x0007e6000c101508 */
[----:B------:R-:W5:Y:S01]  /*bb70*/  LDC R17, c[0x0][0x39c] ;  /* 0x0000e700ff117b82 */ /* 0x000f620000000800 */
[----:B------:R3:W-:Y:S01]  /*bb80*/  STG.E.U16 desc[UR8][R12.64], R20 ;  /* 0x000000140c007986 */ /* 0x0007e2000c101508 */
[----:B-1----:R-:W-:-:S03]  /*bb90*/  F2FP.F16.F32.PACK_AB R28, RZ, R28 ;  /* 0x0000001cff1c723e */ /* 0x002fc600000000ff */
[----:B------:R-:W-:Y:S03]  /*bba0*/  STG.E.U16 desc[UR8][R4.64], R24 ;  /* 0x0000001804007986 */ /* 0x000fe6000c101508 */
[----:B------:R-:W1:Y:S01]  /*bbb0*/  LDC R33, c[0x0][0x39c] ;  /* 0x0000e700ff217b82 */ /* 0x000e620000000800 */
[----:B------:R4:W-:Y:S01]  /*bbc0*/  STG.E.U16 desc[UR8][R6.64], R9 ;  /* 0x0000000906007986 */ /* 0x0009e2000c101508 */
[----:B---3--:R-:W-:Y:S02]  /*bbd0*/  PRMT R11, R25, 0x7610, R11 ;  /* 0x00007610190b7816 */ /* 0x008fe4000000000b */
[----:B------:R-:W-:Y:S01]  /*bbe0*/  PRMT R13, R26, 0x7610, R13 ;  /* 0x000076101a0d7816 */ /* 0x000fe2000000000d */
[----:B------:R-:W3:Y:S01]  /*bbf0*/  LDS R3, [R2+0xc380] ;  /* 0x00c3800002037984 */ /* 0x000ee20000000800 */
[----:B--2---:R-:W-:Y:S02]  /*bc00*/  IMAD.WIDE R14, R147, 0x2, R18 ;  /* 0x00000002930e7825 */ /* 0x004fe400078e0212 */
[----:B------:R-:W2:Y:S01]  /*bc10*/  LDC R25, c[0x0][0x39c] ;  /* 0x0000e700ff197b82 */ /* 0x000ea20000000800 */
[----:B------:R-:W2:Y:S01]  /*bc20*/  LDS R18, [R2+0xc3c0] ;  /* 0x00c3c00002127984 */ /* 0x000ea20000000800 */
[----:B----4-:R-:W-:Y:S01]  /*bc30*/  IMAD.WIDE R8, R31, 0x2, R6 ;  /* 0x000000021f087825 */ /* 0x010fe200078e0206 */
[----:B------:R-:W-:-:S02]  /*bc40*/  F2FP.F16.F32.PACK_AB R0, RZ, R0 ;  /* 0x00000000ff00723e */ /* 0x000fc400000000ff */
[----:B------:R-:W4:Y:S03]  /*bc50*/  LDS R20, [R2+0xe000] ;  /* 0x00e0000002147984 */ /* 0x000f260000000800 */
[----:B------:R-:W4:Y:S01]  /*bc60*/  LDC R19, c[0x0][0x39c] ;  /* 0x0000e700ff137b82 */ /* 0x000f220000000800 */
[----:B-----5:R-:W-:Y:S01]  /*bc70*/  IMAD.WIDE R6, R17, 0x2, R14 ;  /* 0x0000000211067825 */ /* 0x020fe200078e020e */
[----:B------:R5:W-:Y:S01]  /*bc80*/  STG.E.U16 desc[UR8][R8.64], R11 ;  /* 0x0000000b08007986 */ /* 0x000be2000c101508 */
[----:B------:R-:W-:Y:S02]  /*bc90*/  PRMT R17, R27, 0x7610, R17 ;  /* 0x000076101b117816 */ /* 0x000fe40000000011 */
[----:B------:R-:W-:Y:S01]  /*bca0*/  F2FP.F16.F32.PACK_AB R23, RZ, R23 ;  /* 0x00000017ff17723e */ /* 0x000fe200000000ff */
[----:B------:R-:W-:Y:S01]  /*bcb0*/  LDS R24, [R2+0xe080] ;  /* 0x00e0800002187984 */ /* 0x000fe20000000800 */
[----:B-1----:R-:W-:Y:S01]  /*bcc0*/  IMAD.WIDE R4, R33, 0x2, R8 ;  /* 0x0000000221047825 */ /* 0x002fe200078e0208 */
[----:B------:R-:W1:Y:S01]  /*bcd0*/  LDC R31, c[0x0][0x39c] ;  /* 0x0000e700ff1f7b82 */ /* 0x000e620000000800 */
[----:B------:R-:W-:Y:S01]  /*bce0*/  F2FP.F16.F32.PACK_AB R22, RZ, R22 ;  /* 0x00000016ff16723e */ /* 0x000fe200000000ff */
[----:B------:R-:W1:Y:S01]  /*bcf0*/  LDS R30, [R2+0xe100] ;  /* 0x00e10000021e7984 */ /* 0x000e620000000800 */
[----:B------:R-:W-:Y:S01]  /*bd00*/  F2FP.F16.F32.PACK_AB R29, RZ, R29 ;  /* 0x0000001dff1d723e */ /* 0x000fe200000000ff */
[----:B-----5:R-:W-:-:S02]  /*bd10*/  IMAD.WIDE R10, R21, 0x2, R6 ;  /* 0x00000002150a7825 */ /* 0x020fc400078e0206 */
[----:B------:R5:W-:Y:S02]  /*bd20*/  STG.E.U16 desc[UR8][R4.64], R13 ;  /* 0x0000000d04007986 */ /* 0x000be4000c101508 */
[----:B------:R-:W1:Y:S01]  /*bd30*/  LDC R26, c[0x0][0x39c] ;  /* 0x0000e700ff1a7b82 */ /* 0x000e620000000800 */
[----:B------:R-:W-:Y:S01]  /*bd40*/  PRMT R9, R0, 0x7610, R9 ;  /* 0x0000761000097816 */ /* 0x000fe20000000009 */
[----:B------:R2:W-:Y:S04]  /*bd50*/  STG.E.U16 desc[UR8][R14.64], R17 ;  /* 0x000000110e007986 */ /* 0x0005e8000c101508 */
[----:B------:R1:W-:Y:S02]  /*bd60*/  STG.E.U16 desc[UR8][R6.64], R28 ;  /* 0x0000001c06007986 */ /* 0x0003e4000c101508 */
[----:B------:R-:W1:Y:S01]  /*bd70*/  LDC R27, c[0x0][0x39c] ;  /* 0x0000e700ff1b7b82 */ /* 0x000e620000000800 */
[----:B-----5:R-:W-:Y:S01]  /*bd80*/  IMAD.WIDE R12, R35, 0x2, R10 ;  /* 0x00000002230c7825 */ /* 0x020fe200078e020a */
[----:B------:R5:W-:Y:S01]  /*bd90*/  STG.E.U16 desc[UR8][R10.64], R9 ;  /* 0x000000090a007986 */ /* 0x000be2000c101508 */
[----:B---3--:R-:W-:-:S02]  /*bda0*/  F2FP.F16.F32.PACK_AB R3, RZ, R3 ;  /* 0x00000003ff03723e */ /* 0x008fc400000000ff */
[----:B--2---:R-:W-:-:S03]  /*bdb0*/  PRMT R15, R23, 0x7610, R15 ;  /* 0x00007610170f7816 */ /* 0x004fc6000000000f */
[----:B------:R-:W2:Y:S01]  /*bdc0*/  LDC.64 R16, c[0x0][0x390] ;  /* 0x0000e400ff107b82 */ /* 0x000ea20000000a00 */
[----:B----4-:R-:W-:Y:S01]  /*bdd0*/  IMAD.WIDE R4, R19, 0x2, R12 ;  /* 0x0000000213047825 */ /* 0x010fe200078e020c */
[----:B------:R-:W-:Y:S01]  /*bde0*/  STG.E.U16 desc[UR8][R12.64], R22 ;  /* 0x000000160c007986 */ /* 0x000fe2000c101508 */
[----:B------:R-:W-:-:S03]  /*bdf0*/  F2FP.F16.F32.PACK_AB R0, RZ, R18 ;  /* 0x00000012ff00723e */ /* 0x000fc600000000ff */
[----:B------:R2:W-:Y:S01]  /*be00*/  STG.E.U16 desc[UR8][R4.64], R15 ;  /* 0x0000000f04007986 */ /* 0x0005e2000c101508 */
[----:B-1----:R-:W-:Y:S01]  /*be10*/  IMAD.WIDE R6, R31, 0x2, R4 ;  /* 0x000000021f067825 */ /* 0x002fe200078e0204 */
[----:B------:R-:W1:Y:S01]  /*be20*/  LDC R33, c[0x0][0x39c] ;  /* 0x0000e700ff217b82 */ /* 0x000e620000000800 */
[----:B------:R-:W-:Y:S01]  /*be30*/  F2FP.F16.F32.PACK_AB R20, RZ, R20 ;  /* 0x00000014ff14723e */ /* 0x000fe200000000ff */
[----:B------:R-:W3:Y:S01]  /*be40*/  LDS R21, [R2+0xe040] ;  /* 0x00e0400002157984 */ /* 0x000ee20000000800 */
[----:B------:R-:W-:Y:S02]  /*be50*/  IMAD R147, R26, 0x8, R147 ;  /* 0x000000081a937824 */ /* 0x000fe400078e0293 */
[----:B-----5:R-:W-:Y:S01]  /*be60*/  IMAD.WIDE R8, R25, 0x2, R6 ;  /* 0x0000000219087825 */ /* 0x020fe200078e0206 */
[----:B------:R-:W-:Y:S02]  /*be70*/  STG.E.U16 desc[UR8][R6.64], R29 ;  /* 0x0000001d06007986 */ /* 0x000fe4000c101508 */
[----:B------:R-:W4:Y:S02]  /*be80*/  LDC R23, c[0x0][0x39c] ;  /* 0x0000e700ff177b82 */ /* 0x000f240000000800 */
[----:B------:R-:W5:Y:S01]  /*be90*/  LDS R29, [R2+0xe0c0] ;  /* 0x00e0c000021d7984 */ /* 0x000f620000000800 */
[----:B------:R-:W-:Y:S01]  /*bea0*/  IMAD.WIDE R10, R27, 0x2, R8 ;  /* 0x000000021b0a7825 */ /* 0x000fe200078e0208 */
[----:B------:R-:W-:-:S02]  /*beb0*/  F2FP.F16.F32.PACK_AB R30, RZ, R30 ;  /* 0x0000001eff1e723e */ /* 0x000fc400000000ff */
[----:B------:R-:W5:Y:S02]  /*bec0*/  LDS R31, [R2+0xe140] ;  /* 0x00e14000021f7984 */ /* 0x000f640000000800 */
[----:B------:R-:W3:Y:S01]  /*bed0*/  LDC R28, c[0x0][0x39c] ;  /* 0x0000e700ff1c7b82 */ /* 0x000ee20000000800 */
[----:B--2---:R-:W-:Y:S01]  /*bee0*/  IMAD.WIDE R14, R147, 0x2, R16 ;  /* 0x00000002930e7825 */ /* 0x004fe200078e0210 */
[----:B------:R2:W-:Y:S04]  /*bef0*/  STG.E.U16 desc[UR8][R8.64], R3 ;  /* 0x0000000308007986 */ /* 0x0005e8000c101508 */
[----:B------:R5:W-:Y:S02]  /*bf00*/  STG.E.U16 desc[UR8][R10.64], R0 ;  /* 0x000000000a007986 */ /* 0x000be4000c101508 */
[----:B------:R-:W5:Y:S01]  /*bf10*/  LDC.64 R18, c[0x0][0x390] ;  /* 0x0000e400ff127b82 */ /* 0x000f620000000a00 */
[----:B-1----:R-:W-:Y:S01]  /*bf20*/  IMAD.WIDE R12, R33, 0x2, R14 ;  /* 0x00000002210c7825 */ /* 0x002fe200078e020e */
[----:B------:R-:W1:Y:S04]  /*bf30*/  LDS R0, [R2+0xe200] ;  /* 0x00e2000002007984 */ /* 0x000e680000000800 */
[----:B------:R-:W1:Y:S01]  /*bf40*/  LDS R33, [R2+0xe1c0] ;  /* 0x00e1c00002217984 */ /* 0x000e620000000800 */
[----:B--2---:R-:W-:Y:S01]  /*bf50*/  F2FP.F16.F32.PACK_AB R3, RZ, R24 ;  /* 0x00000018ff03723e */ /* 0x004fe200000000ff */
[----:B------:R-:W2:Y:S01]  /*bf60*/  LDC R25, c[0x0][0x39c] ;  /* 0x0000e700ff197b82 */ /* 0x000ea20000000800 */
[----:B----4-:R-:W-:Y:S01]  /*bf70*/  IMAD.WIDE R16, R23, 0x2, R12 ;  /* 0x0000000217107825 */ /* 0x010fe200078e020c */
[----:B------:R-:W4:Y:S04]  /*bf80*/  LDS R22, [R2+0xe240] ;  /* 0x00e2400002167984 */ /* 0x000f280000000800 */
[----:B------:R-:W4:Y:S02]  /*bf90*/  LDS R23, [R2+0xe280] ;  /* 0x00e2800002177984 */ /* 0x000f240000000800 */
[----:B------:R-:W1:Y:S01]  /*bfa0*/  LDC R27, c[0x0][0x39c] ;  /* 0x0000e700ff1b7b82 */ /* 0x000e620000000800 */
[----:B---3--:R-:W-:Y:S01]  /*bfb0*/  IMAD R5, R28, 0x8, R147 ;  /* 0x000000081c057824 */ /* 0x008fe200078e0293 */
[----:B------:R-:W3:Y:S01]  /*bfc0*/  LDS R24, [R2+0xe2c0] ;  /* 0x00e2c00002187984 */ /* 0x000ee20000000800 */
[----:B------:R-:W-:-:S03]  /*bfd0*/  F2FP.F16.F32.PACK_AB R21, RZ, R21 ;  /* 0x00000015ff15723e */ /* 0x000fc600000000ff */
[----:B------:R1:W-:Y:S02]  /*bfe0*/  STG.E.U16 desc[UR8][R14.64], R20 ;  /* 0x000000140e007986 */ /* 0x0003e4000c101508 */
[----:B------:R-:W4:Y:S01]  /*bff0*/  LDC R7, c[0x0][0x39c] ;  /* 0x0000e700ff077b82 */ /* 0x000f220000000800 */
[----:B-----5:R-:W-:Y:S01]  /*c000*/  IMAD.WIDE R4, R5, 0x2, R18 ;  /* 0x0000000205047825 */ /* 0x020fe200078e0212 */
[----:B------:R-:W5:Y:S01]  /*c010*/  LDS R26, [R2+0xe340] ;  /* 0x00e34000021a7984 */ /* 0x000f620000000800 */
[----:B------:R-:W-:-:S03]  /*c020*/  F2FP.F16.F32.PACK_AB R29, RZ, R29 ;  /* 0x0000001dff1d723e */ /* 0x000fc600000000ff */
[----:B------:R-:W5:Y:S01]  /*c030*/  LDS R28, [R2+0xe3c0] ;  /* 0x00e3c000021c7984 */ /* 0x000f620000000800 */
[----:B------:R-:W-:Y:S01]  /*c040*/  F2FP.F16.F32.PACK_AB R31, RZ, R31 ;  /* 0x0000001fff1f723e */ /* 0x000fe200000000ff */
[----:B------:R-:W3:Y:S01]  /*c050*/  LDC R35, c[0x0][0x39c] ;  /* 0x0000e700ff237b82 */ /* 0x000ee20000000800 */
[----:B--2---:R-:W-:Y:S01]  /*c060*/  IMAD.WIDE R18, R25, 0x2, R16 ;  /* 0x0000000219127825 */ /* 0x004fe200078e0210 */
[----:B------:R2:W-:Y:S04]  /*c070*/  STG.E.U16 desc[UR8][R12.64], R21 ;  /* 0x000000150c007986 */ /* 0x0005e8000c101508 */
[----:B------:R-:W5:Y:S02]  /*c080*/  LDS R25, [R2+0xe300] ;  /* 0x00e3000002197984 */ /* 0x000f640000000800 */
[----:B------:R-:W5:Y:S01]  /*c090*/  LDC R11, c[0x0][0x39c] ;  /* 0x0000e700ff0b7b82 */ /* 0x000f620000000800 */
[----:B-1----:R-:W-:Y:S01]  /*c0a0*/  IMAD.WIDE R14, R27, 0x2, R18 ;  /* 0x000000021b0e7825 */ /* 0x002fe200078e0212 */
[----:B------:R-:W-:Y:S01]  /*c0b0*/  STG.E.U16 desc[UR8][R16.64], R3 ;  /* 0x0000000310007986 */ /* 0x000fe2000c101508 */
[----:B------:R-:W-:-:S03]  /*c0c0*/  F2FP.F16.F32.PACK_AB R0, RZ, R0 ;  /* 0x00000000ff00723e */ /* 0x000fc600000000ff */
[----:B------:R1:W5:Y:S01]  /*c0d0*/  LDS R27, [R2+0xe380] ;  /* 0x00e38000021b7984 */ /* 0x0003620000000800 */
[----:B--2---:R-:W-:Y:S01]  /*c0e0*/  PRMT R12, R29, 0x7610, R12 ;  /* 0x000076101d0c7816 */ /* 0x004fe2000000000c */
[----:B----4-:R-:W-:Y:S01]  /*c0f0*/  IMAD.WIDE R6, R7, 0x2, R4 ;  /* 0x0000000207067825 */ /* 0x010fe200078e0204 */
[----:B------:R-:W2:Y:S01]  /*c100*/  LDC R37, c[0x0][0x39c] ;  /* 0x0000e700ff257b82 */ /* 0x000ea20000000800 */
[----:B------:R-:W-:Y:S02]  /*c110*/  PRMT R13, R31, 0x7610, R13 ;  /* 0x000076101f0d7816 */ /* 0x000fe4000000000d */
[----:B------:R2:W-:Y:S01]  /*c120*/  STG.E.U16 desc[UR8][R18.64], R12 ;  /* 0x0000000c12007986 */ /* 0x0005e2000c101508 */
[----:B------:R-:W-:Y:S01]  /*c130*/  F2FP.F16.F32.PACK_AB R33, RZ, R33 ;  /* 0x00000021ff21723e */ /* 0x000fe200000000ff */
[----:B------:R-:W-:Y:S01]  /*c140*/  IMAD.WIDE R8, R39, 0x2, R6 ;  /* 0x0000000227087825 */ /* 0x000fe200078e0206 */
[----:B------:R-:W-:Y:S01]  /*c150*/  F2FP.F16.F32.PACK_AB R22, RZ, R22 ;  /* 0x00000016ff16723e */ /* 0x000fe200000000ff */
[----:B------:R-:W-:Y:S01]  /*c160*/  STG.E.U16 desc[UR8][R14.64], R30 ;  /* 0x0000001e0e007986 */ /* 0x000fe2000c101508 */
[----:B------:R-:W4:Y:S01]  /*c170*/  LDC R29, c[0x0][0x39c] ;  /* 0x0000e700ff1d7b82 */ /* 0x000f220000000800 */
[----:B---3--:R-:W-:Y:S01]  /*c180*/  IMAD.WIDE R20, R35, 0x2, R14 ;  /* 0x0000000223147825 */ /* 0x008fe200078e020e */
[----:B------:R-:W-:-:S02]  /*c190*/  F2FP.F16.F32.PACK_AB R23, RZ, R23 ;  /* 0x00000017ff17723e */ /* 0x000fc400000000ff */
[----:B------:R-:W-:Y:S01]  /*c1a0*/  F2FP.F16.F32.PACK_AB R24, RZ, R24 ;  /* 0x00000018ff18723e */ /* 0x000fe200000000ff */
[----:B-1----:R-:W-:Y:S01]  /*c1b0*/  IMAD.WIDE R2, R41, 0x2, R8 ;  /* 0x0000000229027825 */ /* 0x002fe200078e0208 */
[----:B------:R1:W-:Y:S02]  /*c1c0*/  STG.E.U16 desc[UR8][R20.64], R13 ;  /* 0x0000000d14007986 */ /* 0x0003e4000c101508 */
[----:B------:R-:W3:Y:S01]  /*c1d0*/  LDC R31, c[0x0][0x39c] ;  /* 0x0000e700ff1f7b82 */ /* 0x000ee20000000800 */
[----:B-----5:R-:W-:Y:S01]  /*c1e0*/  IMAD.WIDE R16, R11, 0x2, R20 ;  /* 0x000000020b107825 */ /* 0x020fe200078e0214 */
[----:B------:R-:W-:-:S03]  /*c1f0*/  F2FP.F16.F32.PACK_AB R26, RZ, R26 ;  /* 0x0000001aff1a723e */ /* 0x000fc600000000ff */
[----:B------:R-:W-:Y:S01]  /*c200*/  IMAD.WIDE R10, R43, 0x2, R2 ;  /* 0x000000022b0a7825 */ /* 0x000fe200078e0202 */
[----:B------:R3:W-:Y:S01]  /*c210*/  STG.E.U16 desc[UR8][R16.64], R32 ;  /* 0x0000002010007986 */ /* 0x0007e2000c101508 */
[----:B------:R-:W-:Y:S02]  /*c220*/  F2FP.F16.F32.PACK_AB R28, RZ, R28 ;  /* 0x0000001cff1c723e */ /* 0x000fe400000000ff */
[----:B--2---:R-:W-:-:S04]  /*c230*/  IMAD.WIDE R18, R37, 0x2, R16 ;  /* 0x0000000225127825 */ /* 0x004fc800078e0210 */
[----:B-1----:R-:W-:Y:S01]  /*c240*/  IMAD.WIDE R12, R45, 0x2, R10 ;  /* 0x000000022d0c7825 */ /* 0x002fe200078e020a */
[----:B------:R-:W-:Y:S01]  /*c250*/  STG.E.U16 desc[UR8][R18.64], R33 ;  /* 0x0000002112007986 */ /* 0x000fe2000c101508 */
[----:B------:R-:W-:-:S03]  /*c260*/  F2FP.F16.F32.PACK_AB R25, RZ, R25 ;  /* 0x00000019ff19723e */ /* 0x000fc600000000ff */
[----:B------:R-:W-:Y:S01]  /*c270*/  STG.E.U16 desc[UR8][R4.64], R0 ;  /* 0x0000000004007986 */ /* 0x000fe2000c101508 */
[----:B----4-:R-:W-:Y:S01]  /*c280*/  IMAD.WIDE R14, R29, 0x2, R12 ;  /* 0x000000021d0e7825 */ /* 0x010fe200078e020c */
[----:B------:R-:W-:Y:S02]  /*c290*/  F2FP.F16.F32.PACK_AB R27, RZ, R27 ;  /* 0x0000001bff1b723e */ /* 0x000fe400000000ff */
[----:B------:R-:W-:Y:S01]  /*c2a0*/  STG.E.U16 desc[UR8][R6.64], R22 ;  /* 0x0000001606007986 */ /* 0x000fe2000c101508 */
[----:B---3--:R-:W-:-:S03]  /*c2b0*/  IMAD.WIDE R16, R31, 0x2, R14 ;  /* 0x000000021f107825 */ /* 0x008fc600078e020e */
[----:B------:R-:W-:Y:S04]  /*c2c0*/  STG.E.U16 desc[UR8][R8.64], R23 ;  /* 0x0000001708007986 */ /* 0x000fe8000c101508 */
[----:B------:R-:W-:Y:S04]  /*c2d0*/  STG.E.U16 desc[UR8][R2.64], R24 ;  /* 0x0000001802007986 */ /* 0x000fe8000c101508 */
[----:B------:R-:W-:Y:S04]  /*c2e0*/  STG.E.U16 desc[UR8][R10.64], R25 ;  /* 0x000000190a007986 */ /* 0x000fe8000c101508 */
[----:B------:R-:W-:Y:S04]  /*c2f0*/  STG.E.U16 desc[UR8][R12.64], R26 ;  /* 0x0000001a0c007986 */ /* 0x000fe8000c101508 */
[----:B------:R-:W-:Y:S04]  /*c300*/  STG.E.U16 desc[UR8][R14.64], R27 ;  /* 0x0000001b0e007986 */ /* 0x000fe8000c101508 */
[----:B------:R-:W-:Y:S01]  /*c310*/  STG.E.U16 desc[UR8][R16.64], R28 ;  /* 0x0000001c10007986 */ /* 0x000fe2000c101508 */
[----:B------:R-:W-:Y:S05]  /*c320*/  EXIT ;  /* 0x000000000000794d */ /* 0x000fea0003800000 */
.L_x_18:
[----:B------:R-:W-:-:S00]  /*c330*/  BRA `(.L_x_18) ;  /* 0xfffffffc00fc7947 */ /* 0x000fc0000383ffff */
[----:B------:R-:W-:-:S00]  /*c340*/  NOP ;  /* 0x0000000000007918 */ /* 0x000fc00000000000 */
        /* <DEDUP_REMOVED lines=11> */
.L_x_19:


//--------------------- .nv.shared._Z6matmulP6__halfS0_S0_iiiff --------------------------
	.section	.nv.shared._Z6matmulP6__halfS0_S0_iiiff,"aw",@nobits
	.sectionflags	@""
	.align	16
	.zero		1024


//--------------------- .nv.shared.reserved.0     --------------------------
	.section	.nv.shared.reserved.0,"aw",@nobits
	.weak		__nv_reservedSMEM_offset_0_alias
	.size		__nv_reservedSMEM_offset_0_alias, 0, 64
	.other		__nv_reservedSMEM_offset_0_alias,@"STO_CUDA_RESERVED_SHARED STV_DEFAULT"
__nv_reservedSMEM_offset_0_alias:
	.zero		0
	.zero		64


//--------------------- .nv.constant0._Z6matmulP6__halfS0_S0_iiiff --------------------------
	.section	.nv.constant0._Z6matmulP6__halfS0_S0_iiiff,"a",@progbits
	.sectionflags	@""
	.align	4
.nv.constant0._Z6matmulP6__halfS0_S0_iiiff:
	.zero		940


//--------------------- SYMBOLS --------------------------

	.type		.nv.reservedSmem.offset0,@object
	.size		.nv.reservedSmem.offset0,0x4
	.type		.nv.reservedSmem.cap,@object
	.size		.nv.reservedSmem.cap,0x4
